	.target	sm_80

	.elftype	@"ET_EXEC"


//--------------------- .note.nv.tkinfo           --------------------------
	.section	.note.nv.tkinfo,"",@"SHT_NOTE"
	.sectionflags	@"SHF_NOTE_NV_TKINFO"
	.tkinfo
        /*0018*/ 	.word	0x00000002
        /*0030*/ 	.string	""
        /*0030*/ 	.string	"ptxas"
        /*0030*/ 	.string	"Cuda compilation tools, release 13.0, V13.0.88"
        /*0030*/ 	.string	"Build cuda_13.0.r13.0/compiler.36424714_0"
        /*0030*/ 	.string	"-v  -suppress-debug-info  -lineinfo  -arch sm_80 "



//--------------------- .note.nv.cuinfo           --------------------------
	.section	.note.nv.cuinfo,"",@"SHT_NOTE"
	.sectionflags	@"SHF_NOTE_NV_CUINFO"
        /*0018*/ 	.short	0x0002
        /*001a*/ 	.short	0x0050
        /*001c*/ 	.short	0x0082
	.zero		2


//--------------------- .nv.info                  --------------------------
	.section	.nv.info,"",@"SHT_CUDA_INFO"
	.align	4


	//----- nvinfo : EIATTR_REGCOUNT
	.align		4
        /*0000*/ 	.byte	0x04, 0x2f
        /*0002*/ 	.short	(.L_1 - .L_0)
	.align		4
.L_0:
        /*0004*/ 	.word	index@(matmul_kernel)
        /*0008*/ 	.word	0x00000020


	//----- nvinfo : EIATTR_FRAME_SIZE
	.align		4
.L_1:
        /*000c*/ 	.byte	0x04, 0x11
        /*000e*/ 	.short	(.L_3 - .L_2)
	.align		4
.L_2:
        /*0010*/ 	.word	index@(matmul_kernel)
        /*0014*/ 	.word	0x00001a88


	//----- nvinfo : EIATTR_MIN_STACK_SIZE
	.align		4
.L_3:
        /*0018*/ 	.byte	0x04, 0x12
        /*001a*/ 	.short	(.L_5 - .L_4)
	.align		4
.L_4:
        /*001c*/ 	.word	index@(matmul_kernel)
        /*0020*/ 	.word	0x00001a88
.L_5:


//--------------------- .nv.info.matmul_kernel    --------------------------
	.section	.nv.info.matmul_kernel,"",@"SHT_CUDA_INFO"
	.sectionflags	@""
	.align	4


	//----- nvinfo : EIATTR_CUDA_API_VERSION
	.align		4
        /*0000*/ 	.byte	0x04, 0x37
        /*0002*/ 	.short	(.L_7 - .L_6)
.L_6:
        /*0004*/ 	.word	0x00000082


	//----- nvinfo : EIATTR_SW2861232_WAR
	.align		4
.L_7:
        /*0008*/ 	.byte	0x01, 0x35
	.zero		2


	//----- nvinfo : EIATTR_PARAM_CBANK
	.align		4
        /*000c*/ 	.byte	0x04, 0x0a
        /*000e*/ 	.short	(.L_9 - .L_8)
	.align		4
.L_8:
        /*0010*/ 	.word	index@(.nv.constant0.matmul_kernel)
        /*0014*/ 	.short	0x0160
        /*0016*/ 	.short	0x0050


	//----- nvinfo : EIATTR_CBANK_PARAM_SIZE
	.align		4
.L_9:
        /*0018*/ 	.byte	0x03, 0x19
        /*001a*/ 	.short	0x0050


	//----- nvinfo : EIATTR_KPARAM_INFO
	.align		4
        /*001c*/ 	.byte	0x04, 0x17
        /*001e*/ 	.short	(.L_11 - .L_10)
.L_10:
        /*0020*/ 	.word	0x00000000
        /*0024*/ 	.short	0x000d
        /*0026*/ 	.short	0x0048
        /*0028*/ 	.byte	0x00, 0xf4, 0x21, 0x00


	//----- nvinfo : EIATTR_KPARAM_INFO
	.align		4
.L_11:
        /*002c*/ 	.byte	0x04, 0x17
        /*002e*/ 	.short	(.L_13 - .L_12)
.L_12:
        /*0030*/ 	.word	0x00000000
        /*0034*/ 	.short	0x000c
        /*0036*/ 	.short	0x0040
        /*0038*/ 	.byte	0x00, 0xf4, 0x21, 0x00


	//----- nvinfo : EIATTR_KPARAM_INFO
	.align		4
.L_13:
        /*003c*/ 	.byte	0x04, 0x17
        /*003e*/ 	.short	(.L_15 - .L_14)
.L_14:
        /*0040*/ 	.word	0x00000000
        /*0044*/ 	.short	0x000b
        /*0046*/ 	.short	0x0038
        /*0048*/ 	.byte	0x00, 0xf0, 0x11, 0x00


	//----- nvinfo : EIATTR_KPARAM_INFO
	.align		4
.L_15:
        /*004c*/ 	.byte	0x04, 0x17
        /*004e*/ 	.short	(.L_17 - .L_16)
.L_16:
        /*0050*/ 	.word	0x00000000
        /*0054*/ 	.short	0x000a
        /*0056*/ 	.short	0x0034
        /*0058*/ 	.byte	0x00, 0xf0, 0x11, 0x00


	//----- nvinfo : EIATTR_KPARAM_INFO
	.align		4
.L_17:
        /*005c*/ 	.byte	0x04, 0x17
        /*005e*/ 	.short	(.L_19 - .L_18)
.L_18:
        /*0060*/ 	.word	0x00000000
        /*0064*/ 	.short	0x0009
        /*0066*/ 	.short	0x0030
        /*0068*/ 	.byte	0x00, 0xf0, 0x11, 0x00


	//----- nvinfo : EIATTR_KPARAM_INFO
	.align		4
.L_19:
        /*006c*/ 	.byte	0x04, 0x17
        /*006e*/ 	.short	(.L_21 - .L_20)
.L_20:
        /*0070*/ 	.word	0x00000000
        /*0074*/ 	.short	0x0008
        /*0076*/ 	.short	0x002c
        /*0078*/ 	.byte	0x00, 0xf0, 0x11, 0x00


	//----- nvinfo : EIATTR_KPARAM_INFO
	.align		4
.L_21:
        /*007c*/ 	.byte	0x04, 0x17
        /*007e*/ 	.short	(.L_23 - .L_22)
.L_22:
        /*0080*/ 	.word	0x00000000
        /*0084*/ 	.short	0x0007
        /*0086*/ 	.short	0x0028
        /*0088*/ 	.byte	0x00, 0xf0, 0x11, 0x00


	//----- nvinfo : EIATTR_KPARAM_INFO
	.align		4
.L_23:
        /*008c*/ 	.byte	0x04, 0x17
        /*008e*/ 	.short	(.L_25 - .L_24)
.L_24:
        /*0090*/ 	.word	0x00000000
        /*0094*/ 	.short	0x0006
        /*0096*/ 	.short	0x0024
        /*0098*/ 	.byte	0x00, 0xf0, 0x11, 0x00


	//----- nvinfo : EIATTR_KPARAM_INFO
	.align		4
.L_25:
        /*009c*/ 	.byte	0x04, 0x17
        /*009e*/ 	.short	(.L_27 - .L_26)
.L_26:
        /*00a0*/ 	.word	0x00000000
        /*00a4*/ 	.short	0x0005
        /*00a6*/ 	.short	0x0020
        /*00a8*/ 	.byte	0x00, 0xf0, 0x11, 0x00


	//----- nvinfo : EIATTR_KPARAM_INFO
	.align		4
.L_27:
        /*00ac*/ 	.byte	0x04, 0x17
        /*00ae*/ 	.short	(.L_29 - .L_28)
.L_28:
        /*00b0*/ 	.word	0x00000000
        /*00b4*/ 	.short	0x0004
        /*00b6*/ 	.short	0x001c
        /*00b8*/ 	.byte	0x00, 0xf0, 0x11, 0x00


	//----- nvinfo : EIATTR_KPARAM_INFO
	.align		4
.L_29:
        /*00bc*/ 	.byte	0x04, 0x17
        /*00be*/ 	.short	(.L_31 - .L_30)
.L_30:
        /*00c0*/ 	.word	0x00000000
        /*00c4*/ 	.short	0x0003
        /*00c6*/ 	.short	0x0018
        /*00c8*/ 	.byte	0x00, 0xf0, 0x11, 0x00


	//----- nvinfo : EIATTR_KPARAM_INFO
	.align		4
.L_31:
        /*00cc*/ 	.byte	0x04, 0x17
        /*00ce*/ 	.short	(.L_33 - .L_32)
.L_32:
        /*00d0*/ 	.word	0x00000000
        /*00d4*/ 	.short	0x0002
        /*00d6*/ 	.short	0x0010
        /*00d8*/ 	.byte	0x00, 0xf4, 0x21, 0x00


	//----- nvinfo : EIATTR_KPARAM_INFO
	.align		4
.L_33:
        /*00dc*/ 	.byte	0x04, 0x17
        /*00de*/ 	.short	(.L_35 - .L_34)
.L_34:
        /*00e0*/ 	.word	0x00000000
        /*00e4*/ 	.short	0x0001
        /*00e6*/ 	.short	0x0008
        /*00e8*/ 	.byte	0x00, 0xf4, 0x21, 0x00


	//----- nvinfo : EIATTR_KPARAM_INFO
	.align		4
.L_35:
        /*00ec*/ 	.byte	0x04, 0x17
        /*00ee*/ 	.short	(.L_37 - .L_36)
.L_36:
        /*00f0*/ 	.word	0x00000000
        /*00f4*/ 	.short	0x0000
        /*00f6*/ 	.short	0x0000
        /*00f8*/ 	.byte	0x00, 0xf4, 0x21, 0x00


	//----- nvinfo : EIATTR_MAXREG_COUNT
	.align		4
.L_37:
        /*00fc*/ 	.byte	0x03, 0x1b
        /*00fe*/ 	.short	0x00ff


	//----- nvinfo : EIATTR_NUM_BARRIERS
	.align		4
        /*0100*/ 	.byte	0x02, 0x4c
        /*0102*/ 	.byte	0x01
	.zero		1


	//----- nvinfo : EIATTR_ANNOTATIONS
	.align		4
        /*0104*/ 	.byte	0x04, 0x55
        /*0106*/ 	.short	(.L_39 - .L_38)


	//   ....[0]....
.L_38:
        /*0108*/ 	.word	0x00000001
        /*010c*/ 	.byte	0xf0, 0x05, 0x00, 0x00, 0x01, 0x00, 0x00, 0x00, 0x20, 0x06, 0x00, 0x00, 0x01, 0x00, 0x00, 0x00
        /* <DEDUP_REMOVED lines=3275> */
        /*cdcc*/ 	.byte	0x40, 0x86, 0x03, 0x00, 0x01, 0x00, 0x00, 0x00, 0x50, 0x86, 0x03, 0x00


	//----- nvinfo : EIATTR_MERCURY_ISA_VERSION
	.align		4
.L_39:
        /*cdd8*/ 	.byte	0x03, 0x5f
        /*cdda*/ 	.short	0x0000


	//----- nvinfo : EIATTR_EXIT_INSTR_OFFSETS
	.align		4
        /*cddc*/ 	.byte	0x04, 0x1c
        /*cdde*/ 	.short	(.L_41 - .L_40)


	//   ....[0]....
.L_40:
        /*cde0*/ 	.word	0x00038960


	//   ....[1]....
        /*cde4*/ 	.word	0x00038990


	//----- nvinfo : EIATTR_REQNTID
	.align		4
.L_41:
        /*cde8*/ 	.byte	0x04, 0x10
        /*cdea*/ 	.short	(.L_43 - .L_42)
.L_42:
        /*cdec*/ 	.word	0x00000080
        /*cdf0*/ 	.word	0x00000001
        /*cdf4*/ 	.word	0x00000001
.L_43:


//--------------------- .nv.callgraph             --------------------------
	.section	.nv.callgraph,"",@"SHT_CUDA_CALLGRAPH"
	.align	4
	.sectionentsize	8
	.align		4
        /*0000*/ 	.word	0x00000000
	.align		4
        /*0004*/ 	.word	0xffffffff
	.align		4
        /*0008*/ 	.word	0x00000000
	.align		4
        /*000c*/ 	.word	0xfffffffe
	.align		4
        /*0010*/ 	.word	0x00000000
	.align		4
        /*0014*/ 	.word	0xfffffffd
	.align		4
        /*0018*/ 	.word	0x00000000
	.align		4
        /*001c*/ 	.word	0xfffffffc


//--------------------- .nv.rel.action            --------------------------
	.section	.nv.rel.action,"",@"SHT_CUDA_RELOCINFO"
	.align	8
	.sectionentsize	8
        /*0000*/ 	.byte	0x73, 0x00, 0x00, 0x00, 0x00, 0x00, 0x00, 0x00, 0x00, 0x00, 0x00, 0x11, 0x25, 0x00, 0x05, 0x36


//--------------------- .nv.constant0.matmul_kernel --------------------------
	.section	.nv.constant0.matmul_kernel,"a",@progbits
	.sectionflags	@""
	.align	4
.nv.constant0.matmul_kernel:
	.zero		432


//--------------------- .text.matmul_kernel       --------------------------
	.section	.text.matmul_kernel,"ax",@progbits
	.sectioninfo	@"SHI_REGISTERS=32"
	.align	128
        .global         matmul_kernel
        .type           matmul_kernel,@function
        .size           matmul_kernel,(.L_x_5 - matmul_kernel)
        .other          matmul_kernel,@"STO_CUDA_ENTRY STV_DEFAULT"
matmul_kernel:
.text.matmul_kernel:
[----:B------:R-:W-:-:S03]  /*0000*/  IMAD.MOV.U32 R1, RZ, RZ, c[0x0][0x28] ;  /* 0x00000a00ff017624 */ /* 0x000fc600078e00ff */
[----:B------:R-:W-:Y:S01]  /*0010*/  IMAD.MOV.U32 R0, RZ, RZ, c[0x0][0x17c] ;  /* 0x00005f00ff007624 */ /* 0x000fe200078e00ff */
[----:B------:R-:W0:Y:S01]  /*0020*/  S2R R12, SR_TID.X ;  /* 0x00000000000c7919 */ /* 0x000e220000002100 */
[----:B------:R-:W-:Y:S01]  /*0030*/  IADD3 R1, R1, -0x1a88, RZ ;  /* 0xffffe57801017810 */ /* 0x000fe20007ffe0ff */
[----:B------:R-:W-:Y:S02]  /*0040*/  ULDC.64 UR10, c[0x0][0x118] ;  /* 0x00004600000a7ab9 */ /* 0x000fe40000000a00 */
[----:B------:R-:W-:-:S04]  /*0050*/  IADD3 R0, R0, 0xff, RZ ;  /* 0x000000ff00007810 */ /* 0x000fc80007ffe0ff */
[----:B------:R-:W-:-:S04]  /*0060*/  SHF.R.S32.HI R3, RZ, 0x1f, R0 ;  /* 0x0000001fff037819 */ /* 0x000fc80000011400 */
[----:B------:R-:W-:-:S04]  /*0070*/  LEA.HI R3, R3, R0, RZ, 0x8 ;  /* 0x0000000003037211 */ /* 0x000fc800078f40ff */
[----:B------:R-:W-:Y:S02]  /*0080*/  SHF.R.S32.HI R0, RZ, 0x8, R3 ;  /* 0x00000008ff007819 */ /* 0x000fe40000011403 */
[----:B------:R-:W1:Y:S03]  /*0090*/  S2R R3, SR_CTAID.X ;  /* 0x0000000000037919 */ /* 0x000e660000002500 */
[----:B------:R-:W-:-:S05]  /*00a0*/  IMAD.SHL.U32 R0, R0, 0x8, RZ ;  /* 0x0000000800007824 */ /* 0x000fca00078e00ff */
[-C--:B------:R-:W-:Y:S02]  /*00b0*/  IABS R7, R0.reuse ;  /* 0x0000000000077213 */ /* 0x080fe40000000000 */
[----:B------:R-:W-:Y:S02]  /*00c0*/  IABS R10, R0 ;  /* 0x00000000000a7213 */ /* 0x000fe40000000000 */
[----:B------:R-:W2:Y:S01]  /*00d0*/  I2F.RP R2, R7 ;  /* 0x0000000700027306 */ /* 0x000ea20000209400 */
[----:B-1----:R-:W-:-:S07]  /*00e0*/  IABS R8, R3 ;  /* 0x0000000300087213 */ /* 0x002fce0000000000 */
[----:B--2---:R-:W1:Y:S02]  /*00f0*/  MUFU.RCP R2, R2 ;  /* 0x0000000200027308 */ /* 0x004e640000001000 */
[----:B-1----:R-:W-:Y:S01]  /*0100*/  IADD3 R4, R2, 0xffffffe, RZ ;  /* 0x0ffffffe02047810 */ /* 0x002fe20007ffe0ff */
[----:B------:R-:W-:-:S05]  /*0110*/  IMAD.MOV R2, RZ, RZ, -R10 ;  /* 0x000000ffff027224 */ /* 0x000fca00078e0a0a */
[----:B------:R1:W2:Y:S02]  /*0120*/  F2I.FTZ.U32.TRUNC.NTZ R5, R4 ;  /* 0x0000000400057305 */ /* 0x0002a4000021f000 */
[----:B-1----:R-:W-:Y:S02]  /*0130*/  IMAD.MOV.U32 R4, RZ, RZ, RZ ;  /* 0x000000ffff047224 */ /* 0x002fe400078e00ff */
[----:B--2---:R-:W-:-:S04]  /*0140*/  IMAD.MOV R6, RZ, RZ, -R5 ;  /* 0x000000ffff067224 */ /* 0x004fc800078e0a05 */
[----:B------:R-:W-:Y:S02]  /*0150*/  IMAD R9, R6, R7, RZ ;  /* 0x0000000706097224 */ /* 0x000fe400078e02ff */
[----:B------:R-:W-:Y:S02]  /*0160*/  IMAD.MOV.U32 R6, RZ, RZ, R8 ;  /* 0x000000ffff067224 */ /* 0x000fe400078e0008 */
[----:B------:R-:W-:-:S06]  /*0170*/  IMAD.HI.U32 R5, R5, R9, R4 ;  /* 0x0000000905057227 */ /* 0x000fcc00078e0004 */
[----:B------:R-:W-:-:S04]  /*0180*/  IMAD.HI.U32 R5, R5, R6, RZ ;  /* 0x0000000605057227 */ /* 0x000fc800078e00ff */
[----:B------:R-:W-:-:S05]  /*0190*/  IMAD R2, R5, R2, R6 ;  /* 0x0000000205027224 */ /* 0x000fca00078e0206 */
[----:B------:R-:W-:-:S13]  /*01a0*/  ISETP.GT.U32.AND P1, PT, R7, R2, PT ;  /* 0x000000020700720c */ /* 0x000fda0003f24070 */
[----:B------:R-:W-:Y:S01]  /*01b0*/  @!P1 IMAD.IADD R2, R2, 0x1, -R7 ;  /* 0x0000000102029824 */ /* 0x000fe200078e0a07 */
[----:B------:R-:W-:Y:S02]  /*01c0*/  @!P1 IADD3 R5, R5, 0x1, RZ ;  /* 0x0000000105059810 */ /* 0x000fe40007ffe0ff */
[----:B------:R-:W-:Y:S02]  /*01d0*/  ISETP.NE.AND P1, PT, R0, RZ, PT ;  /* 0x000000ff0000720c */ /* 0x000fe40003f25270 */
[----:B------:R-:W-:Y:S02]  /*01e0*/  ISETP.GE.U32.AND P0, PT, R2, R7, PT ;  /* 0x000000070200720c */ /* 0x000fe40003f06070 */
[----:B------:R-:W-:-:S04]  /*01f0*/  LOP3.LUT R2, R3, R0, RZ, 0x3c, !PT ;  /* 0x0000000003027212 */ /* 0x000fc800078e3cff */
[----:B------:R-:W-:Y:S01]  /*0200*/  ISETP.GE.AND P2, PT, R2, RZ, PT ;  /* 0x000000ff0200720c */ /* 0x000fe20003f46270 */
[----:B------:R-:W-:-:S05]  /*0210*/  IMAD.MOV.U32 R2, RZ, RZ, 0x1f ;  /* 0x0000001fff027424 */ /* 0x000fca00078e00ff */
[----:B------:R-:W-:Y:S02]  /*0220*/  IADD3 R2, R2, c[0x0][0x178], RZ ;  /* 0x00005e0002027a10 */ /* 0x000fe40007ffe0ff */
[----:B------:R-:W-:-:S05]  /*0230*/  @P0 IADD3 R5, R5, 0x1, RZ ;  /* 0x0000000105050810 */ /* 0x000fca0007ffe0ff */
[----:B------:R-:W-:Y:S01]  /*0240*/  IMAD.MOV.U32 R4, RZ, RZ, R5 ;  /* 0x000000ffff047224 */ /* 0x000fe200078e0005 */
[----:B------:R-:W-:-:S03]  /*0250*/  SHF.R.S32.HI R5, RZ, 0x1f, R2 ;  /* 0x0000001fff057819 */ /* 0x000fc60000011402 */
[----:B------:R-:W-:Y:S01]  /*0260*/  @!P2 IMAD.MOV R4, RZ, RZ, -R4 ;  /* 0x000000ffff04a224 */ /* 0x000fe200078e0a04 */
[----:B------:R-:W-:Y:S02]  /*0270*/  @!P1 LOP3.LUT R4, RZ, R0, RZ, 0x33, !PT ;  /* 0x00000000ff049212 */ /* 0x000fe400078e33ff */
[----:B------:R-:W-:-:S03]  /*0280*/  LEA.HI R5, R5, R2, RZ, 0x5 ;  /* 0x0000000205057211 */ /* 0x000fc600078f28ff */
[----:B------:R-:W-:Y:S02]  /*0290*/  IMAD.SHL.U32 R2, R4, 0x8, RZ ;  /* 0x0000000804027824 */ /* 0x000fe400078e00ff */
[----:B------:R-:W-:-:S03]  /*02a0*/  IMAD.MOV R4, RZ, RZ, -R4 ;  /* 0x000000ffff047224 */ /* 0x000fc600078e0a04 */
[----:B------:R-:W-:Y:S01]  /*02b0*/  LEA.HI.SX32 R5, R5, -R2, 0x1b ;  /* 0x8000000205057211 */ /* 0x000fe200078fdaff */
[----:B------:R-:W-:Y:S02]  /*02c0*/  IMAD R11, R0, R4, R3 ;  /* 0x00000004000b7224 */ /* 0x000fe400078e0203 */
[----:B------:R-:W-:Y:S01]  /*02d0*/  IMAD.MOV.U32 R4, RZ, RZ, RZ ;  /* 0x000000ffff047224 */ /* 0x000fe200078e00ff */
[----:B------:R-:W-:-:S04]  /*02e0*/  IMNMX R6, R5, 0x8, PT ;  /* 0x0000000805067817 */ /* 0x000fc80003800200 */
[-C--:B------:R-:W-:Y:S02]  /*02f0*/  IABS R8, R6.reuse ;  /* 0x0000000600087213 */ /* 0x080fe40000000000 */
[----:B------:R-:W-:Y:S02]  /*0300*/  IABS R0, R6 ;  /* 0x0000000600007213 */ /* 0x000fe40000000000 */
[----:B------:R-:W1:Y:S08]  /*0310*/  I2F.RP R7, R8 ;  /* 0x0000000800077306 */ /* 0x000e700000209400 */
[----:B-1----:R-:W1:Y:S02]  /*0320*/  MUFU.RCP R7, R7 ;  /* 0x0000000700077308 */ /* 0x002e640000001000 */
[----:B-1----:R-:W-:-:S06]  /*0330*/  IADD3 R5, R7, 0xffffffe, RZ ;  /* 0x0ffffffe07057810 */ /* 0x002fcc0007ffe0ff */
[----:B------:R-:W1:Y:S02]  /*0340*/  F2I.FTZ.U32.TRUNC.NTZ R5, R5 ;  /* 0x0000000500057305 */ /* 0x000e64000021f000 */
[----:B-1----:R-:W-:-:S04]  /*0350*/  IMAD.MOV R9, RZ, RZ, -R5 ;  /* 0x000000ffff097224 */ /* 0x002fc800078e0a05 */
[----:B------:R-:W-:Y:S01]  /*0360*/  IMAD.MOV.U32 R3, RZ, RZ, R9 ;  /* 0x000000ffff037224 */ /* 0x000fe200078e0009 */
[----:B------:R-:W-:-:S03]  /*0370*/  IABS R9, R11 ;  /* 0x0000000b00097213 */ /* 0x000fc60000000000 */
[----:B------:R-:W-:-:S04]  /*0380*/  IMAD R3, R3, R8, RZ ;  /* 0x0000000803037224 */ /* 0x000fc800078e02ff */
[----:B------:R-:W-:Y:S01]  /*0390*/  IMAD.HI.U32 R4, R5, R3, R4 ;  /* 0x0000000305047227 */ /* 0x000fe200078e0004 */
[----:B0-----:R-:W-:-:S03]  /*03a0*/  SHF.R.U32.HI R5, RZ, 0x5, R12 ;  /* 0x00000005ff057819 */ /* 0x001fc6000001160c */
[----:B------:R-:W-:Y:S01]  /*03b0*/  IMAD.MOV R3, RZ, RZ, -R0 ;  /* 0x000000ffff037224 */ /* 0x000fe200078e0a00 */
[----:B------:R-:W-:Y:S01]  /*03c0*/  SGXT.U32 R13, R5, 0x2 ;  /* 0x00000002050d781a */ /* 0x000fe20000000000 */
[----:B------:R-:W-:-:S03]  /*03d0*/  IMAD.HI.U32 R0, R4, R9, RZ ;  /* 0x0000000904007227 */ /* 0x000fc600078e00ff */
[----:B------:R-:W-:Y:S01]  /*03e0*/  LOP3.LUT R5, R13, 0x4, RZ, 0xfc, !PT ;  /* 0x000000040d057812 */ /* 0x000fe200078efcff */
[----:B------:R-:W-:Y:S02]  /*03f0*/  IMAD R3, R0, R3, R9 ;  /* 0x0000000300037224 */ /* 0x000fe400078e0209 */
[----:B------:R-:W-:-:S03]  /*0400*/  IMAD.MOV.U32 R4, RZ, RZ, 0x7f ;  /* 0x0000007fff047424 */ /* 0x000fc600078e00ff */
[----:B------:R-:W-:Y:S02]  /*0410*/  ISETP.GT.U32.AND P1, PT, R8, R3, PT ;  /* 0x000000030800720c */ /* 0x000fe40003f24070 */
[----:B------:R-:W-:Y:S02]  /*0420*/  IADD3 R14, R4, c[0x0][0x180], RZ ;  /* 0x00006000040e7a10 */ /* 0x000fe40007ffe0ff */
[C---:B------:R-:W-:Y:S02]  /*0430*/  LOP3.LUT R4, R13.reuse, 0x8, RZ, 0xfc, !PT ;  /* 0x000000080d047812 */ /* 0x040fe400078efcff */
[C---:B------:R-:W-:Y:S02]  /*0440*/  LOP3.LUT R4, R13.reuse, 0x14, RZ, 0xfc, !PT ;  /* 0x000000140d047812 */ /* 0x040fe400078efcff */
[C---:B------:R-:W-:Y:S02]  /*0450*/  LOP3.LUT R4, R13.reuse, 0x20, RZ, 0xfc, !PT ;  /* 0x000000200d047812 */ /* 0x040fe400078efcff */
[----:B------:R-:W-:-:S02]  /*0460*/  LOP3.LUT R4, R13, 0x2c, RZ, 0xfc, !PT ;  /* 0x0000002c0d047812 */ /* 0x000fc400078efcff */
[----:B------:R-:W-:Y:S01]  /*0470*/  LOP3.LUT R4, R13, 0x38, RZ, 0xfc, !PT ;  /* 0x000000380d047812 */ /* 0x000fe200078efcff */
[----:B------:R-:W-:Y:S01]  /*0480*/  @!P1 IMAD.IADD R3, R3, 0x1, -R8 ;  /* 0x0000000103039824 */ /* 0x000fe200078e0a08 */
[----:B------:R-:W-:Y:S02]  /*0490*/  @!P1 IADD3 R0, R0, 0x1, RZ ;  /* 0x0000000100009810 */ /* 0x000fe40007ffe0ff */
[----:B------:R-:W-:Y:S02]  /*04a0*/  ISETP.NE.AND P1, PT, R6, RZ, PT ;  /* 0x000000ff0600720c */ /* 0x000fe40003f25270 */
[----:B------:R-:W-:Y:S02]  /*04b0*/  ISETP.GE.U32.AND P0, PT, R3, R8, PT ;  /* 0x000000080300720c */ /* 0x000fe40003f06070 */
[----:B------:R-:W-:Y:S02]  /*04c0*/  LOP3.LUT R3, R11, R6, RZ, 0x3c, !PT ;  /* 0x000000060b037212 */ /* 0x000fe400078e3cff */
[----:B------:R-:W-:-:S02]  /*04d0*/  LOP3.LUT R4, R13, 0x44, RZ, 0xfc, !PT ;  /* 0x000000440d047812 */ /* 0x000fc400078efcff */
[----:B------:R-:W-:Y:S02]  /*04e0*/  ISETP.GE.AND P2, PT, R3, RZ, PT ;  /* 0x000000ff0300720c */ /* 0x000fe40003f46270 */
[C---:B------:R-:W-:Y:S02]  /*04f0*/  LOP3.LUT R4, R13.reuse, 0x50, RZ, 0xfc, !PT ;  /* 0x000000500d047812 */ /* 0x040fe400078efcff */
[C---:B------:R-:W-:Y:S02]  /*0500*/  LOP3.LUT R4, R13.reuse, 0x5c, RZ, 0xfc, !PT ;  /* 0x0000005c0d047812 */ /* 0x040fe400078efcff */
[----:B------:R-:W-:Y:S02]  /*0510*/  LOP3.LUT R4, R13, 0x68, RZ, 0xfc, !PT ;  /* 0x000000680d047812 */ /* 0x000fe400078efcff */
[----:B------:R-:W-:Y:S02]  /*0520*/  @P0 IADD3 R0, R0, 0x1, RZ ;  /* 0x0000000100000810 */ /* 0x000fe40007ffe0ff */
[----:B------:R-:W-:-:S02]  /*0530*/  ISETP.GT.AND P0, PT, R14, 0x7f, PT ;  /* 0x0000007f0e00780c */ /* 0x000fc40003f04270 */
[----:B------:R-:W-:Y:S01]  /*0540*/  LOP3.LUT R4, R13, 0x74, RZ, 0xfc, !PT ;  /* 0x000000740d047812 */ /* 0x000fe200078efcff */
[----:B------:R-:W-:Y:S01]  /*0550*/  @!P2 IMAD.MOV R0, RZ, RZ, -R0 ;  /* 0x000000ffff00a224 */ /* 0x000fe200078e0a00 */
[----:B------:R-:W-:-:S05]  /*0560*/  @!P1 LOP3.LUT R0, RZ, R6, RZ, 0x33, !PT ;  /* 0x00000006ff009212 */ /* 0x000fca00078e33ff */
[----:B------:R-:W-:Y:S02]  /*0570*/  IMAD.MOV R3, RZ, RZ, -R0 ;  /* 0x000000ffff037224 */ /* 0x000fe400078e0a00 */
[----:B------:R-:W-:Y:S02]  /*0580*/  IMAD.SHL.U32 R29, R0, 0x100, RZ ;  /* 0x00000100001d7824 */ /* 0x000fe400078e00ff */
[----:B------:R-:W-:-:S04]  /*0590*/  IMAD R3, R6, R3, R11 ;  /* 0x0000000306037224 */ /* 0x000fc800078e020b */
[----:B------:R-:W-:Y:S01]  /*05a0*/  IMAD.IADD R3, R2, 0x1, R3 ;  /* 0x0000000102037824 */ /* 0x000fe200078e0203 */
[----:B------:R-:W-:-:S05]  /*05b0*/  LOP3.LUT R2, R12, 0x1f, RZ, 0xc0, !PT ;  /* 0x0000001f0c027812 */ /* 0x000fca00078ec0ff */
[----:B------:R-:W-:Y:S01]  /*05c0*/  IMAD R2, R3, 0x20, R2 ;  /* 0x0000002003027824 */ /* 0x000fe200078e0202 */
[C---:B------:R-:W-:Y:S02]  /*05d0*/  LOP3.LUT R3, R13.reuse, 0xc, RZ, 0xfc, !PT ;  /* 0x0000000c0d037812 */ /* 0x040fe400078efcff */
[C---:B------:R-:W-:Y:S02]  /*05e0*/  LOP3.LUT R3, R13.reuse, 0x18, RZ, 0xfc, !PT ;  /* 0x000000180d037812 */ /* 0x040fe400078efcff */
[----:B------:R0:W-:Y:S01]  /*05f0*/  STL [R1+0xc58], R2 ;  /* 0x000c580201007387 */ /* 0x0001e20000100800 */
[C---:B------:R-:W-:Y:S02]  /*0600*/  LOP3.LUT R3, R13.reuse, 0x24, RZ, 0xfc, !PT ;  /* 0x000000240d037812 */ /* 0x040fe400078efcff */
[C---:B------:R-:W-:Y:S01]  /*0610*/  LOP3.LUT R3, R13.reuse, 0x30, RZ, 0xfc, !PT ;  /* 0x000000300d037812 */ /* 0x040fe200078efcff */
[----:B------:R1:W-:Y:S01]  /*0620*/  STL [R1+0x1f8], R29 ;  /* 0x0001f81d01007387 */ /* 0x0003e20000100800 */
[----:B------:R-:W-:-:S02]  /*0630*/  LOP3.LUT R3, R13, 0x3c, RZ, 0xfc, !PT ;  /* 0x0000003c0d037812 */ /* 0x000fc400078efcff */
[C---:B------:R-:W-:Y:S02]  /*0640*/  LOP3.LUT R3, R13.reuse, 0x48, RZ, 0xfc, !PT ;  /* 0x000000480d037812 */ /* 0x040fe400078efcff */
[C---:B------:R-:W-:Y:S02]  /*0650*/  LOP3.LUT R3, R13.reuse, 0x54, RZ, 0xfc, !PT ;  /* 0x000000540d037812 */ /* 0x040fe400078efcff */
[C---:B0-----:R-:W-:Y:S02]  /*0660*/  LOP3.LUT R2, R13.reuse, 0x10, RZ, 0xfc, !PT ;  /* 0x000000100d027812 */ /* 0x041fe400078efcff */
[C---:B------:R-:W-:Y:S02]  /*0670*/  LOP3.LUT R2, R13.reuse, 0x1c, RZ, 0xfc, !PT ;  /* 0x0000001c0d027812 */ /* 0x040fe400078efcff */
[C---:B------:R-:W-:Y:S02]  /*0680*/  LOP3.LUT R2, R13.reuse, 0x28, RZ, 0xfc, !PT ;  /* 0x000000280d027812 */ /* 0x040fe400078efcff */
[----:B------:R-:W-:-:S02]  /*0690*/  LOP3.LUT R2, R13, 0x34, RZ, 0xfc, !PT ;  /* 0x000000340d027812 */ /* 0x000fc400078efcff */
[C---:B------:R-:W-:Y:S02]  /*06a0*/  LOP3.LUT R2, R13.reuse, 0x40, RZ, 0xfc, !PT ;  /* 0x000000400d027812 */ /* 0x040fe400078efcff */
[C---:B------:R-:W-:Y:S02]  /*06b0*/  LOP3.LUT R2, R13.reuse, 0x4c, RZ, 0xfc, !PT ;  /* 0x0000004c0d027812 */ /* 0x040fe400078efcff */
[C---:B------:R-:W-:Y:S02]  /*06c0*/  LOP3.LUT R2, R13.reuse, 0x58, RZ, 0xfc, !PT ;  /* 0x000000580d027812 */ /* 0x040fe400078efcff */
[C---:B------:R-:W-:Y:S02]  /*06d0*/  LOP3.LUT R3, R13.reuse, 0x60, RZ, 0xfc, !PT ;  /* 0x000000600d037812 */ /* 0x040fe400078efcff */
[C---:B------:R-:W-:Y:S02]  /*06e0*/  LOP3.LUT R2, R13.reuse, 0x64, RZ, 0xfc, !PT ;  /* 0x000000640d027812 */ /* 0x040fe400078efcff */
[----:B------:R-:W-:-:S02]  /*06f0*/  LOP3.LUT R3, R13, 0x6c, RZ, 0xfc, !PT ;  /* 0x0000006c0d037812 */ /* 0x000fc400078efcff */
[C---:B------:R-:W-:Y:S02]  /*0700*/  LOP3.LUT R2, R13.reuse, 0x70, RZ, 0xfc, !PT ;  /* 0x000000700d027812 */ /* 0x040fe400078efcff */
[C---:B------:R-:W-:Y:S02]  /*0710*/  LOP3.LUT R3, R13.reuse, 0x78, RZ, 0xfc, !PT ;  /* 0x000000780d037812 */ /* 0x040fe400078efcff */
[----:B------:R-:W-:Y:S01]  /*0720*/  LOP3.LUT R2, R13, 0x7c, RZ, 0xfc, !PT ;  /* 0x0000007c0d027812 */ /* 0x000fe200078efcff */
[----:B------:R-:W-:Y:S05]  /*0730*/  @P0 BRA `(.L_x_0) ;  /* 0x0000017000000947 */ /* 0x000fea0003800000 */
[----:B-1----:R-:W-:Y:S01]  /*0740*/  IMAD.SHL.U32 R0, R12, 0x20, RZ ;  /* 0x000000200c007824 */ /* 0x002fe200078e00ff */
[----:B------:R-:W-:Y:S01]  /*0750*/  CS2R R24, SRZ ;  /* 0x0000000000187805 */ /* 0x000fe2000001ff00 */
[----:B------:R-:W-:Y:S01]  /*0760*/  CS2R R26, SRZ ;  /* 0x00000000001a7805 */ /* 0x000fe2000001ff00 */
[----:B------:R-:W-:Y:S01]  /*0770*/  CS2R R20, SRZ ;  /* 0x0000000000147805 */ /* 0x000fe2000001ff00 */
[----:B------:R-:W-:Y:S01]  /*0780*/  CS2R R22, SRZ ;  /* 0x0000000000167805 */ /* 0x000fe2000001ff00 */
[----:B------:R0:W-:Y:S01]  /*0790*/  STL [R1+0xc24], R0 ;  /* 0x000c240001007387 */ /* 0x0001e20000100800 */
[----:B------:R-:W-:Y:S01]  /*07a0*/  CS2R R16, SRZ ;  /* 0x0000000000107805 */ /* 0x000fe2000001ff00 */
[----:B------:R-:W-:Y:S01]  /*07b0*/  CS2R R18, SRZ ;  /* 0x0000000000127805 */ /* 0x000fe2000001ff00 */
[----:B------:R-:W-:Y:S01]  /*07c0*/  CS2R R12, SRZ ;  /* 0x00000000000c7805 */ /* 0x000fe2000001ff00 */
[----:B------:R0:W-:Y:S01]  /*07d0*/  STL [R1], RZ ;  /* 0x000000ff01007387 */ /* 0x0001e20000100800 */
[----:B------:R-:W-:Y:S01]  /*07e0*/  CS2R R14, SRZ ;  /* 0x00000000000e7805 */ /* 0x000fe2000001ff00 */
[----:B------:R-:W-:Y:S01]  /*07f0*/  CS2R R8, SRZ ;  /* 0x0000000000087805 */ /* 0x000fe2000001ff00 */
[----:B------:R-:W-:Y:S01]  /*0800*/  CS2R R10, SRZ ;  /* 0x00000000000a7805 */ /* 0x000fe2000001ff00 */
[----:B------:R0:W-:Y:S01]  /*0810*/  STL [R1+0x4], RZ ;  /* 0x000004ff01007387 */ /* 0x0001e20000100800 */
[----:B------:R-:W-:Y:S01]  /*0820*/  CS2R R4, SRZ ;  /* 0x0000000000047805 */ /* 0x000fe2000001ff00 */
[----:B------:R-:W-:-:S02]  /*0830*/  CS2R R6, SRZ ;  /* 0x0000000000067805 */ /* 0x000fc4000001ff00 */
[----:B------:R0:W-:Y:S04]  /*0840*/  STL [R1+0x8], RZ ;  /* 0x000008ff01007387 */ /* 0x0001e80000100800 */
[----:B------:R0:W-:Y:S04]  /*0850*/  STL [R1+0xc], RZ ;  /* 0x00000cff01007387 */ /* 0x0001e80000100800 */
[----:B------:R0:W-:Y:S04]  /*0860*/  STL [R1+0x10], RZ ;  /* 0x000010ff01007387 */ /* 0x0001e80000100800 */
[----:B------:R0:W-:Y:S04]  /*0870*/  STL [R1+0x14], RZ ;  /* 0x000014ff01007387 */ /* 0x0001e80000100800 */
[----:B------:R0:W-:Y:S04]  /*0880*/  STL [R1+0x18], RZ ;  /* 0x000018ff01007387 */ /* 0x0001e80000100800 */
[----:B------:R0:W-:Y:S01]  /*0890*/  STL [R1+0x1c], RZ ;  /* 0x00001cff01007387 */ /* 0x0001e20000100800 */
[----:B------:R-:W-:Y:S05]  /*08a0*/  BRA `(.L_x_1) ;  /* 0x00035a3000007947 */ /* 0x000fea0003800000 */
.L_x_0:
[----:B-1----:R-:W-:Y:S01]  /*08b0*/  IABS R24, c[0x0][0x17c] ;  /* 0x00005f0000187a13 */ /* 0x002fe20000000000 */
[----:B------:R-:W-:Y:S01]  /*08c0*/  IMAD.MOV.U32 R2, RZ, RZ, RZ ;  /* 0x000000ffff027224 */ /* 0x000fe200078e00ff */
[C---:B------:R-:W-:Y:S01]  /*08d0*/  IADD3 R4, R29.reuse, 0xff, RZ ;  /* 0x000000ff1d047810 */ /* 0x040fe20007ffe0ff */
[----:B------:R-:W-:Y:S01]  /*08e0*/  ULDC.64 UR6, c[0x0][0x188] ;  /* 0x0000620000067ab9 */ /* 0x000fe20000000a00 */
[----:B------:R-:W0:Y:S01]  /*08f0*/  I2F.RP R0, R24 ;  /* 0x0000001800007306 */ /* 0x000e220000209400 */
[----:B------:R-:W-:-:S02]  /*0900*/  IADD3 R11, R29, 0xfc, RZ ;  /* 0x000000fc1d0b7810 */ /* 0x000fc40007ffe0ff */
[----:B------:R-:W-:Y:S02]  /*0910*/  IABS R5, R4 ;  /* 0x0000000400057213 */ /* 0x000fe40000000000 */
[----:B------:R-:W-:Y:S02]  /*0920*/  ISETP.GE.AND P6, PT, R11, RZ, PT ;  /* 0x000000ff0b00720c */ /* 0x000fe40003fc6270 */
[----:B------:R-:W-:Y:S02]  /*0930*/  IABS R11, R11 ;  /* 0x0000000b000b7213 */ /* 0x000fe40000000000 */
[----:B------:R-:W-:Y:S01]  /*0940*/  ISETP.GE.AND P3, PT, R4, RZ, PT ;  /* 0x000000ff0400720c */ /* 0x000fe20003f66270 */
[----:B0-----:R-:W0:Y:S02]  /*0950*/  MUFU.RCP R0, R0 ;  /* 0x0000000000007308 */ /* 0x001e240000001000 */
[----:B0-----:R-:W-:-:S06]  /*0960*/  IADD3 R0, R0, 0xffffffe, RZ ;  /* 0x0ffffffe00007810 */ /* 0x001fcc0007ffe0ff */
[----:B------:R0:W1:Y:S02]  /*0970*/  F2I.FTZ.U32.TRUNC.NTZ R3, R0 ;  /* 0x0000000000037305 */ /* 0x000064000021f000 */
[----:B0-----:R-:W-:-:S04]  /*0980*/  IADD3 R0, R29, 0xfe, RZ ;  /* 0x000000fe1d007810 */ /* 0x001fc80007ffe0ff */
[----:B------:R-:W-:Y:S02]  /*0990*/  IABS R9, R0 ;  /* 0x0000000000097213 */ /* 0x000fe40000000000 */
[----:B------:R-:W-:Y:S01]  /*09a0*/  ISETP.GE.AND P4, PT, R0, RZ, PT ;  /* 0x000000ff0000720c */ /* 0x000fe20003f86270 */
[----:B-1----:R-:W-:-:S04]  /*09b0*/  IMAD.MOV R25, RZ, RZ, -R3 ;  /* 0x000000ffff197224 */ /* 0x002fc800078e0a03 */
[----:B------:R-:W-:-:S04]  /*09c0*/  IMAD R25, R25, R24, RZ ;  /* 0x0000001819197224 */ /* 0x000fc800078e02ff */
[----:B------:R-:W-:Y:S01]  /*09d0*/  IMAD.HI.U32 R25, R3, R25, R2 ;  /* 0x0000001903197227 */ /* 0x000fe200078e0002 */
[----:B------:R-:W-:-:S03]  /*09e0*/  IADD3 R2, R29, 0xfd, RZ ;  /* 0x000000fd1d027810 */ /* 0x000fc60007ffe0ff */
[----:B------:R-:W-:Y:S01]  /*09f0*/  IMAD.MOV.U32 R3, RZ, RZ, R5 ;  /* 0x000000ffff037224 */ /* 0x000fe200078e0005 */
[----:B------:R-:W-:Y:S01]  /*0a00*/  IABS R8, R2 ;  /* 0x0000000200087213 */ /* 0x000fe20000000000 */
[----:B------:R-:W-:Y:S01]  /*0a10*/  IMAD.HI.U32 R5, R25, R9, RZ ;  /* 0x0000000919057227 */ /* 0x000fe200078e00ff */
[----:B------:R-:W-:Y:S02]  /*0a20*/  ISETP.GE.AND P2, PT, R2, RZ, PT ;  /* 0x000000ff0200720c */ /* 0x000fe40003f46270 */
[----:B------:R-:W-:Y:S01]  /*0a30*/  IADD3 R2, R29, 0xfa, RZ ;  /* 0x000000fa1d027810 */ /* 0x000fe20007ffe0ff */
[----:B------:R-:W-:-:S03]  /*0a40*/  IMAD.HI.U32 R6, R25, R3, RZ ;  /* 0x0000000319067227 */ /* 0x000fc600078e00ff */
[----:B------:R-:W-:Y:S01]  /*0a50*/  IABS R28, R2 ;  /* 0x00000002001c7213 */ /* 0x000fe20000000000 */
[----:B------:R-:W-:Y:S02]  /*0a60*/  IMAD.MOV R6, RZ, RZ, -R6 ;  /* 0x000000ffff067224 */ /* 0x000fe400078e0a06 */
[----:B------:R-:W-:-:S04]  /*0a70*/  IMAD.HI.U32 R12, R25, R11, RZ ;  /* 0x0000000b190c7227 */ /* 0x000fc800078e00ff */
[C---:B------:R-:W-:Y:S02]  /*0a80*/  IMAD R3, R24.reuse, R6, R3 ;  /* 0x0000000618037224 */ /* 0x040fe400078e0203 */
[----:B------:R-:W-:Y:S02]  /*0a90*/  IMAD.MOV R6, RZ, RZ, -R5 ;  /* 0x000000ffff067224 */ /* 0x000fe400078e0a05 */
[----:B------:R-:W-:Y:S01]  /*0aa0*/  IMAD.HI.U32 R5, R25, R8, RZ ;  /* 0x0000000819057227 */ /* 0x000fe200078e00ff */
[----:B------:R-:W-:-:S03]  /*0ab0*/  ISETP.GT.U32.AND P0, PT, R24, R3, PT ;  /* 0x000000031800720c */ /* 0x000fc60003f04070 */
[C---:B------:R-:W-:Y:S01]  /*0ac0*/  IMAD R9, R24.reuse, R6, R9 ;  /* 0x0000000618097224 */ /* 0x040fe200078e0209 */
[----:B------:R-:W-:Y:S01]  /*0ad0*/  IADD3 R6, R29, 0xfb, RZ ;  /* 0x000000fb1d067810 */ /* 0x000fe20007ffe0ff */
[----:B------:R-:W-:Y:S02]  /*0ae0*/  IMAD.MOV R5, RZ, RZ, -R5 ;  /* 0x000000ffff057224 */ /* 0x000fe400078e0a05 */
[----:B------:R-:W-:Y:S01]  /*0af0*/  IMAD.MOV R12, RZ, RZ, -R12 ;  /* 0x000000ffff0c7224 */ /* 0x000fe200078e0a0c */
[C---:B------:R-:W-:Y:S01]  /*0b00*/  ISETP.GT.U32.AND P1, PT, R24.reuse, R9, PT ;  /* 0x000000091800720c */ /* 0x040fe20003f24070 */
[----:B------:R-:W-:Y:S01]  /*0b10*/  IMAD R8, R24, R5, R8 ;  /* 0x0000000518087224 */ /* 0x000fe200078e0208 */
[----:B------:R-:W-:Y:S01]  /*0b20*/  IABS R7, R6 ;  /* 0x0000000600077213 */ /* 0x000fe20000000000 */
[----:B------:R-:W-:Y:S01]  /*0b30*/  IMAD.HI.U32 R4, R25, R28, RZ ;  /* 0x0000001c19047227 */ /* 0x000fe200078e00ff */
[----:B------:R-:W-:-:S03]  /*0b40*/  IADD3 R5, R29, 0xf9, RZ ;  /* 0x000000f91d057810 */ /* 0x000fc60007ffe0ff */
[----:B------:R-:W-:Y:S01]  /*0b50*/  @!P0 IMAD.IADD R3, R3, 0x1, -R24 ;  /* 0x0000000103038824 */ /* 0x000fe200078e0a18 */
[----:B------:R-:W-:Y:S01]  /*0b60*/  IABS R0, R5 ;  /* 0x0000000500007213 */ /* 0x000fe20000000000 */
[----:B------:R-:W-:-:S03]  /*0b70*/  IMAD.HI.U32 R10, R25, R7, RZ ;  /* 0x00000007190a7227 */ /* 0x000fc600078e00ff */
[C---:B------:R-:W-:Y:S01]  /*0b80*/  ISETP.GT.U32.AND P5, PT, R24.reuse, R3, PT ;  /* 0x000000031800720c */ /* 0x040fe20003fa4070 */
[----:B------:R-:W-:Y:S01]  /*0b90*/  @!P1 IMAD.IADD R9, R9, 0x1, -R24 ;  /* 0x0000000109099824 */ /* 0x000fe200078e0a18 */
[C---:B------:R-:W-:Y:S01]  /*0ba0*/  ISETP.GT.U32.AND P1, PT, R24.reuse, R8, PT ;  /* 0x000000081800720c */ /* 0x040fe20003f24070 */
[----:B------:R-:W-:Y:S02]  /*0bb0*/  IMAD.MOV R10, RZ, RZ, -R10 ;  /* 0x000000ffff0a7224 */ /* 0x000fe400078e0a0a */
[----:B------:R-:W-:Y:S01]  /*0bc0*/  IMAD.MOV R4, RZ, RZ, -R4 ;  /* 0x000000ffff047224 */ /* 0x000fe200078e0a04 */
[C---:B------:R-:W-:Y:S01]  /*0bd0*/  ISETP.GT.U32.AND P0, PT, R24.reuse, R9, PT ;  /* 0x000000091800720c */ /* 0x040fe20003f04070 */
[C---:B------:R-:W-:Y:S02]  /*0be0*/  IMAD R7, R24.reuse, R10, R7 ;  /* 0x0000000a18077224 */ /* 0x040fe400078e0207 */
[----:B------:R-:W-:Y:S01]  /*0bf0*/  IMAD R28, R24, R4, R28 ;  /* 0x00000004181c7224 */ /* 0x000fe200078e021c */
[----:B------:R-:W-:Y:S01]  /*0c00*/  IADD3 R4, R29, 0xf6, RZ ;  /* 0x000000f61d047810 */ /* 0x000fe20007ffe0ff */
[----:B------:R-:W-:-:S03]  /*0c10*/  IMAD.HI.U32 R10, R25, R0, RZ ;  /* 0x00000000190a7227 */ /* 0x000fc600078e00ff */
[----:B------:R-:W-:Y:S01]  /*0c20*/  IABS R27, R4 ;  /* 0x00000004001b7213 */ /* 0x000fe20000000000 */
[--C-:B------:R-:W-:Y:S02]  /*0c30*/  @!P1 IMAD.IADD R8, R8, 0x1, -R24.reuse ;  /* 0x0000000108089824 */ /* 0x100fe400078e0a18 */
[--C-:B------:R-:W-:Y:S01]  /*0c40*/  @!P5 IMAD.IADD R3, R3, 0x1, -R24.reuse ;  /* 0x000000010303d824 */ /* 0x100fe200078e0a18 */
[----:B------:R-:W-:Y:S01]  /*0c50*/  ISETP.GE.AND P5, PT, R6, RZ, PT ;  /* 0x000000ff0600720c */ /* 0x000fe20003fa6270 */
[C---:B------:R-:W-:Y:S01]  /*0c60*/  IMAD R6, R24.reuse, R12, R11 ;  /* 0x0000000c18067224 */ /* 0x040fe200078e020b */
[C---:B------:R-:W-:Y:S01]  /*0c70*/  ISETP.GT.U32.AND P1, PT, R24.reuse, R8, PT ;  /* 0x000000081800720c */ /* 0x040fe20003f24070 */
[----:B------:R-:W-:Y:S02]  /*0c80*/  IMAD.MOV.U32 R14, RZ, RZ, R3 ;  /* 0x000000ffff0e7224 */ /* 0x000fe400078e0003 */
[----:B------:R-:W-:Y:S01]  /*0c90*/  @!P0 IMAD.IADD R9, R9, 0x1, -R24 ;  /* 0x0000000109098824 */ /* 0x000fe200078e0a18 */
[C---:B------:R-:W-:Y:S01]  /*0ca0*/  ISETP.GT.U32.AND P0, PT, R24.reuse, R6, PT ;  /* 0x000000061800720c */ /* 0x040fe20003f04070 */
[----:B------:R-:W-:Y:S01]  /*0cb0*/  @!P3 IMAD.MOV R14, RZ, RZ, -R14 ;  /* 0x000000ffff0eb224 */ /* 0x000fe200078e0a0e */
[----:B------:R-:W-:Y:S01]  /*0cc0*/  ISETP.GT.U32.AND P3, PT, R24, R7, PT ;  /* 0x000000071800720c */ /* 0x000fe20003f64070 */
[----:B------:R-:W-:-:S02]  /*0cd0*/  IMAD.MOV.U32 R13, RZ, RZ, R9 ;  /* 0x000000ffff0d7224 */ /* 0x000fc400078e0009 */
[----:B------:R-:W-:Y:S01]  /*0ce0*/  IMAD.MOV R3, RZ, RZ, -R10 ;  /* 0x000000ffff037224 */ /* 0x000fe200078e0a0a */
[----:B------:R-:W-:Y:S01]  /*0cf0*/  STL [R1+0x8c], R14 ;  /* 0x00008c0e01007387 */ /* 0x000fe20000100800 */
[----:B------:R-:W-:Y:S01]  /*0d00*/  @!P4 IMAD.MOV R13, RZ, RZ, -R13 ;  /* 0x000000ffff0dc224 */ /* 0x000fe200078e0a0d */
[----:B------:R-:W-:Y:S01]  /*0d10*/  ISETP.GE.AND P4, PT, R2, RZ, PT ;  /* 0x000000ff0200720c */ /* 0x000fe20003f86270 */
[----:B------:R-:W-:Y:S01]  /*0d20*/  @!P1 IMAD.IADD R8, R8, 0x1, -R24 ;  /* 0x0000000108089824 */ /* 0x000fe200078e0a18 */
[C---:B------:R-:W-:Y:S01]  /*0d30*/  ISETP.GT.U32.AND P1, PT, R24.reuse, R28, PT ;  /* 0x0000001c1800720c */ /* 0x040fe20003f24070 */
[----:B------:R-:W-:Y:S01]  /*0d40*/  IMAD R0, R24, R3, R0 ;  /* 0x0000000318007224 */ /* 0x000fe200078e0200 */
[----:B------:R-:W-:Y:S01]  /*0d50*/  STL [R1+0x3c], R13 ;  /* 0x00003c0d01007387 */ /* 0x000fe20000100800 */
[--C-:B------:R-:W-:Y:S01]  /*0d60*/  @!P0 IMAD.IADD R6, R6, 0x1, -R24.reuse ;  /* 0x0000000106068824 */ /* 0x100fe200078e0a18 */
[----:B------:R-:W-:Y:S01]  /*0d70*/  IADD3 R2, R29, 0xf8, RZ ;  /* 0x000000f81d027810 */ /* 0x000fe20007ffe0ff */
[----:B------:R-:W-:Y:S01]  /*0d80*/  @!P3 IMAD.IADD R7, R7, 0x1, -R24 ;  /* 0x000000010707b824 */ /* 0x000fe200078e0a18 */
[----:B------:R-:W-:Y:S01]  /*0d90*/  IADD3 R3, R29, 0xf7, RZ ;  /* 0x000000f71d037810 */ /* 0x000fe20007ffe0ff */
[----:B------:R-:W-:Y:S01]  /*0da0*/  IMAD.MOV.U32 R11, RZ, RZ, R8 ;  /* 0x000000ffff0b7224 */ /* 0x000fe200078e0008 */
[----:B------:R-:W-:-:S02]  /*0db0*/  ISETP.GT.U32.AND P0, PT, R24, R6, PT ;  /* 0x000000061800720c */ /* 0x000fc40003f04070 */
[C---:B------:R-:W-:Y:S01]  /*0dc0*/  ISETP.GT.U32.AND P3, PT, R24.reuse, R7, PT ;  /* 0x000000071800720c */ /* 0x040fe20003f64070 */
[----:B------:R-:W-:Y:S01]  /*0dd0*/  @!P2 IMAD.MOV R11, RZ, RZ, -R11 ;  /* 0x000000ffff0ba224 */ /* 0x000fe200078e0a0b */
[----:B------:R-:W-:Y:S01]  /*0de0*/  ISETP.GT.U32.AND P2, PT, R24, R0, PT ;  /* 0x000000001800720c */ /* 0x000fe20003f44070 */
[----:B------:R-:W-:Y:S01]  /*0df0*/  @!P1 IMAD.IADD R28, R28, 0x1, -R24 ;  /* 0x000000011c1c9824 */ /* 0x000fe200078e0a18 */
[----:B------:R-:W-:Y:S02]  /*0e00*/  IABS R9, R2 ;  /* 0x0000000200097213 */ /* 0x000fe40000000000 */
[----:B------:R0:W-:Y:S01]  /*0e10*/  STL [R1+0x30], R11 ;  /* 0x0000300b01007387 */ /* 0x0001e20000100800 */
[----:B------:R-:W-:Y:S02]  /*0e20*/  IABS R8, R3 ;  /* 0x0000000300087213 */ /* 0x000fe40000000000 */
[----:B------:R-:W-:Y:S01]  /*0e30*/  ISETP.GT.U32.AND P1, PT, R24, R28, PT ;  /* 0x0000001c1800720c */ /* 0x000fe20003f24070 */
[----:B------:R-:W-:-:S04]  /*0e40*/  IMAD.HI.U32 R10, R25, R9, RZ ;  /* 0x00000009190a7227 */ /* 0x000fc800078e00ff */
[--C-:B------:R-:W-:Y:S01]  /*0e50*/  @!P0 IMAD.IADD R6, R6, 0x1, -R24.reuse ;  /* 0x0000000106068824 */ /* 0x100fe200078e0a18 */
[----:B------:R-:W-:Y:S01]  /*0e60*/  ISETP.GE.AND P0, PT, R5, RZ, PT ;  /* 0x000000ff0500720c */ /* 0x000fe20003f06270 */
[----:B------:R-:W-:Y:S02]  /*0e70*/  @!P3 IMAD.IADD R7, R7, 0x1, -R24 ;  /* 0x000000010707b824 */ /* 0x000fe400078e0a18 */
[----:B------:R-:W-:Y:S02]  /*0e80*/  IMAD.MOV.U32 R12, RZ, RZ, R6 ;  /* 0x000000ffff0c7224 */ /* 0x000fe400078e0006 */
[----:B0-----:R-:W-:Y:S02]  /*0e90*/  IMAD.MOV.U32 R11, RZ, RZ, R7 ;  /* 0x000000ffff0b7224 */ /* 0x001fe400078e0007 */
[----:B------:R-:W-:Y:S01]  /*0ea0*/  @!P1 IMAD.IADD R28, R28, 0x1, -R24 ;  /* 0x000000011c1c9824 */ /* 0x000fe200078e0a18 */
[----:B------:R-:W-:Y:S01]  /*0eb0*/  ISETP.GE.AND P1, PT, R4, RZ, PT ;  /* 0x000000ff0400720c */ /* 0x000fe20003f26270 */
[----:B------:R-:W-:Y:S01]  /*0ec0*/  @!P6 IMAD.MOV R12, RZ, RZ, -R12 ;  /* 0x000000ffff0ce224 */ /* 0x000fe200078e0a0c */
[----:B------:R-:W-:Y:S01]  /*0ed0*/  ISETP.GE.AND P6, PT, R2, RZ, PT ;  /* 0x000000ff0200720c */ /* 0x000fe20003fc6270 */
[----:B------:R-:W-:Y:S01]  /*0ee0*/  @!P5 IMAD.MOV R11, RZ, RZ, -R11 ;  /* 0x000000ffff0bd224 */ /* 0x000fe200078e0a0b */
[----:B------:R-:W-:Y:S01]  /*0ef0*/  IADD3 R2, R29, 0xf5, RZ ;  /* 0x000000f51d027810 */ /* 0x000fe20007ffe0ff */
[----:B------:R-:W-:Y:S01]  /*0f00*/  @!P4 IMAD.MOV R28, RZ, RZ, -R28 ;  /* 0x000000ffff1cc224 */ /* 0x000fe200078e0a1c */
[----:B------:R-:W-:Y:S01]  /*0f10*/  STL [R1+0x2c], R12 ;  /* 0x00002c0c01007387 */ /* 0x000fe20000100800 */
[----:B------:R-:W-:Y:S01]  /*0f20*/  @!P2 IMAD.IADD R0, R0, 0x1, -R24 ;  /* 0x000000010000a824 */ /* 0x000fe200078e0a18 */
[----:B------:R-:W-:Y:S01]  /*0f30*/  ISETP.GE.AND P5, PT, R3, RZ, PT ;  /* 0x000000ff0300720c */ /* 0x000fe20003fa6270 */
[----:B------:R-:W-:Y:S01]  /*0f40*/  IMAD.MOV R10, RZ, RZ, -R10 ;  /* 0x000000ffff0a7224 */ /* 0x000fe200078e0a0a */
[----:B------:R-:W-:Y:S01]  /*0f50*/  STL [R1+0x28], R11 ;  /* 0x0000280b01007387 */ /* 0x000fe20000100800 */
[----:B------:R-:W-:Y:S01]  /*0f60*/  IMAD.HI.U32 R5, R25, R8, RZ ;  /* 0x0000000819057227 */ /* 0x000fe200078e00ff */
[----:B------:R-:W-:-:S02]  /*0f70*/  ISETP.GT.U32.AND P2, PT, R24, R0, PT ;  /* 0x000000001800720c */ /* 0x000fc40003f44070 */
[----:B------:R0:W-:Y:S01]  /*0f80*/  STL [R1+0xe1c], R28 ;  /* 0x000e1c1c01007387 */ /* 0x0001e20000100800 */
[C---:B------:R-:W-:Y:S01]  /*0f90*/  IMAD R9, R24.reuse, R10, R9 ;  /* 0x0000000a18097224 */ /* 0x040fe200078e0209 */
[----:B------:R-:W-:Y:S01]  /*0fa0*/  IABS R4, R2 ;  /* 0x0000000200047213 */ /* 0x000fe20000000000 */
[----:B------:R-:W-:Y:S01]  /*0fb0*/  IMAD.MOV R5, RZ, RZ, -R5 ;  /* 0x000000ffff057224 */ /* 0x000fe200078e0a05 */
[----:B------:R-:W-:Y:S01]  /*0fc0*/  IADD3 R3, R29, 0xf4, RZ ;  /* 0x000000f41d037810 */ /* 0x000fe20007ffe0ff */
[----:B------:R-:W-:Y:S01]  /*0fd0*/  IMAD.HI.U32 R6, R25, R27, RZ ;  /* 0x0000001b19067227 */ /* 0x000fe200078e00ff */
[----:B------:R-:W-:-:S03]  /*0fe0*/  ISETP.GT.U32.AND P3, PT, R24, R9, PT ;  /* 0x000000091800720c */ /* 0x000fc60003f64070 */
[----:B------:R-:W-:Y:S01]  /*0ff0*/  IMAD R8, R24, R5, R8 ;  /* 0x0000000518087224 */ /* 0x000fe200078e0208 */
[----:B0-----:R-:W2:Y:S01]  /*1000*/  LDL R28, [R1+0x1f8] ;  /* 0x0001f800011c7983 */ /* 0x001ea20000100800 */
[----:B------:R-:W-:Y:S02]  /*1010*/  @!P2 IMAD.IADD R0, R0, 0x1, -R24 ;  /* 0x000000010000a824 */ /* 0x000fe400078e0a18 */
[----:B------:R-:W-:Y:S01]  /*1020*/  IMAD.MOV R6, RZ, RZ, -R6 ;  /* 0x000000ffff067224 */ /* 0x000fe200078e0a06 */
[----:B------:R-:W-:-:S05]  /*1030*/  ISETP.GT.U32.AND P2, PT, R24, R8, PT ;  /* 0x000000081800720c */ /* 0x000fca0003f44070 */
[----:B------:R-:W-:Y:S01]  /*1040*/  @!P3 IMAD.IADD R9, R9, 0x1, -R24 ;  /* 0x000000010909b824 */ /* 0x000fe200078e0a18 */
[----:B------:R-:W-:Y:S01]  /*1050*/  IABS R18, R3 ;  /* 0x0000000300127213 */ /* 0x000fe20000000000 */
[----:B------:R-:W-:Y:S02]  /*1060*/  @!P0 IMAD.MOV R0, RZ, RZ, -R0 ;  /* 0x000000ffff008224 */ /* 0x000fe400078e0a00 */
[----:B------:R-:W-:Y:S01]  /*1070*/  IMAD.HI.U32 R7, R25, R4, RZ ;  /* 0x0000000419077227 */ /* 0x000fe200078e00ff */
[----:B------:R-:W-:-:S03]  /*1080*/  ISETP.GT.U32.AND P3, PT, R24, R9, PT ;  /* 0x000000091800720c */ /* 0x000fc60003f64070 */
[----:B------:R-:W-:Y:S02]  /*1090*/  @!P2 IMAD.IADD R8, R8, 0x1, -R24 ;  /* 0x000000010808a824 */ /* 0x000fe400078e0a18 */
[----:B------:R-:W-:-:S03]  /*10a0*/  IMAD R27, R24, R6, R27 ;  /* 0x00000006181b7224 */ /* 0x000fc600078e021b */
[C---:B------:R-:W-:Y:S01]  /*10b0*/  ISETP.GT.U32.AND P2, PT, R24.reuse, R8, PT ;  /* 0x000000081800720c */ /* 0x040fe20003f44070 */
[----:B------:R-:W-:Y:S01]  /*10c0*/  IMAD.MOV R7, RZ, RZ, -R7 ;  /* 0x000000ffff077224 */ /* 0x000fe200078e0a07 */
[----:B------:R0:W-:Y:S03]  /*10d0*/  STL [R1+0x3b4], R0 ;  /* 0x0003b40001007387 */ /* 0x0001e60000100800 */
[----:B------:R-:W-:Y:S01]  /*10e0*/  @!P3 IMAD.IADD R9, R9, 0x1, -R24 ;  /* 0x000000010909b824 */ /* 0x000fe200078e0a18 */
[C---:B------:R-:W-:Y:S01]  /*10f0*/  ISETP.GT.U32.AND P3, PT, R24.reuse, R27, PT ;  /* 0x0000001b1800720c */ /* 0x040fe20003f64070 */
[----:B------:R-:W-:Y:S02]  /*1100*/  IMAD R4, R24, R7, R4 ;  /* 0x0000000718047224 */ /* 0x000fe400078e0204 */
[----:B0-----:R-:W-:-:S04]  /*1110*/  IMAD.HI.U32 R0, R25, R18, RZ ;  /* 0x0000001219007227 */ /* 0x001fc800078e00ff */
[----:B------:R-:W-:Y:S02]  /*1120*/  IMAD.MOV R0, RZ, RZ, -R0 ;  /* 0x000000ffff007224 */ /* 0x000fe400078e0a00 */
[----:B------:R-:W-:Y:S01]  /*1130*/  @!P2 IMAD.IADD R8, R8, 0x1, -R24 ;  /* 0x000000010808a824 */ /* 0x000fe200078e0a18 */
[C---:B------:R-:W-:Y:S01]  /*1140*/  ISETP.GT.U32.AND P2, PT, R24.reuse, R4, PT ;  /* 0x000000041800720c */ /* 0x040fe20003f44070 */
[----:B------:R-:W-:Y:S02]  /*1150*/  IMAD R18, R24, R0, R18 ;  /* 0x0000000018127224 */ /* 0x000fe400078e0212 */
[----:B------:R-:W-:-:S04]  /*1160*/  IMAD.MOV.U32 R11, RZ, RZ, R9 ;  /* 0x000000ffff0b7224 */ /* 0x000fc800078e0009 */
[----:B------:R-:W-:Y:S01]  /*1170*/  @!P6 IMAD.MOV R11, RZ, RZ, -R11 ;  /* 0x000000ffff0be224 */ /* 0x000fe200078e0a0b */
[----:B------:R-:W-:Y:S01]  /*1180*/  ISETP.GT.U32.AND P6, PT, R24, R18, PT ;  /* 0x000000121800720c */ /* 0x000fe20003fc4070 */
[----:B------:R-:W-:Y:S01]  /*1190*/  @!P3 IMAD.IADD R27, R27, 0x1, -R24 ;  /* 0x000000011b1bb824 */ /* 0x000fe200078e0a18 */
[----:B------:R-:W-:-:S03]  /*11a0*/  ISETP.GE.AND P4, PT, R2, RZ, PT ;  /* 0x000000ff0200720c */ /* 0x000fc60003f86270 */
[----:B------:R-:W-:Y:S01]  /*11b0*/  @!P2 IMAD.IADD R4, R4, 0x1, -R24 ;  /* 0x000000010404a824 */ /* 0x000fe200078e0a18 */
[C---:B------:R-:W-:Y:S02]  /*11c0*/  ISETP.GT.U32.AND P3, PT, R24.reuse, R27, PT ;  /* 0x0000001b1800720c */ /* 0x040fe40003f64070 */
[----:B------:R-:W-:Y:S02]  /*11d0*/  ISETP.GE.AND P0, PT, R3, RZ, PT ;  /* 0x000000ff0300720c */ /* 0x000fe40003f06270 */
[----:B------:R-:W-:-:S03]  /*11e0*/  ISETP.GT.U32.AND P2, PT, R24, R4, PT ;  /* 0x000000041800720c */ /* 0x000fc60003f44070 */
[----:B------:R-:W-:-:S05]  /*11f0*/  @!P6 IMAD.IADD R18, R18, 0x1, -R24 ;  /* 0x000000011212e824 */ /* 0x000fca00078e0a18 */
[----:B------:R-:W-:Y:S01]  /*1200*/  ISETP.GT.U32.AND P6, PT, R24, R18, PT ;  /* 0x000000121800720c */ /* 0x000fe20003fc4070 */
[----:B------:R-:W-:Y:S02]  /*1210*/  @!P3 IMAD.IADD R27, R27, 0x1, -R24 ;  /* 0x000000011b1bb824 */ /* 0x000fe400078e0a18 */
[----:B------:R-:W-:Y:S02]  /*1220*/  IMAD.MOV.U32 R10, RZ, RZ, R8 ;  /* 0x000000ffff0a7224 */ /* 0x000fe400078e0008 */
[----:B------:R-:W-:Y:S02]  /*1230*/  @!P2 IMAD.IADD R4, R4, 0x1, -R24 ;  /* 0x000000010404a824 */ /* 0x000fe400078e0a18 */
[----:B------:R-:W-:-:S06]  /*1240*/  @!P5 IMAD.MOV R10, RZ, RZ, -R10 ;  /* 0x000000ffff0ad224 */ /* 0x000fcc00078e0a0a */
[----:B------:R-:W-:Y:S01]  /*1250*/  @!P6 IMAD.IADD R18, R18, 0x1, -R24 ;  /* 0x000000011212e824 */ /* 0x000fe200078e0a18 */
[----:B------:R-:W-:Y:S04]  /*1260*/  STL [R1+0x3b8], R11 ;  /* 0x0003b80b01007387 */ /* 0x000fe80000100800 */
[----:B------:R0:W-:Y:S01]  /*1270*/  STL [R1+0x3bc], R10 ;  /* 0x0003bc0a01007387 */ /* 0x0001e20000100800 */
[----:B------:R-:W-:Y:S02]  /*1280*/  IMAD.MOV.U32 R19, RZ, RZ, R18 ;  /* 0x000000ffff137224 */ /* 0x000fe400078e0012 */
[----:B------:R-:W-:Y:S02]  /*1290*/  @!P1 IMAD.MOV R27, RZ, RZ, -R27 ;  /* 0x000000ffff1b9224 */ /* 0x000fe400078e0a1b */
[----:B------:R-:W-:-:S02]  /*12a0*/  @!P0 IMAD.MOV R19, RZ, RZ, -R19 ;  /* 0x000000ffff138224 */ /* 0x000fc400078e0a13 */
[----:B------:R-:W-:-:S03]  /*12b0*/  @!P4 IMAD.MOV R4, RZ, RZ, -R4 ;  /* 0x000000ffff04c224 */ /* 0x000fc600078e0a04 */
[----:B------:R1:W-:Y:S01]  /*12c0*/  STL [R1+0x3b0], R19 ;  /* 0x0003b01301007387 */ /* 0x0003e20000100800 */
[C---:B--2---:R-:W-:Y:S02]  /*12d0*/  IADD3 R2, R28.reuse, 0xf3, RZ ;  /* 0x000000f31c027810 */ /* 0x044fe40007ffe0ff */
[----:B------:R-:W-:Y:S02]  /*12e0*/  IADD3 R3, R28, 0xf2, RZ ;  /* 0x000000f21c037810 */ /* 0x000fe40007ffe0ff */
[----:B------:R-:W-:Y:S02]  /*12f0*/  IABS R5, R2 ;  /* 0x0000000200057213 */ /* 0x000fe40000000000 */
[----:B------:R-:W-:-:S03]  /*1300*/  IABS R6, R3 ;  /* 0x0000000300067213 */ /* 0x000fc60000000000 */
[----:B------:R-:W-:Y:S01]  /*1310*/  IMAD.HI.U32 R7, R25, R5, RZ ;  /* 0x0000000519077227 */ /* 0x000fe200078e00ff */
[----:B------:R-:W-:-:S03]  /*1320*/  IADD3 R16, R28, 0xf1, RZ ;  /* 0x000000f11c107810 */ /* 0x000fc60007ffe0ff */
[----:B------:R-:W-:Y:S02]  /*1330*/  IMAD.MOV R7, RZ, RZ, -R7 ;  /* 0x000000ffff077224 */ /* 0x000fe400078e0a07 */
[----:B------:R-:W-:Y:S01]  /*1340*/  IMAD.HI.U32 R0, R25, R6, RZ ;  /* 0x0000000619007227 */ /* 0x000fe200078e00ff */
[----:B------:R-:W-:Y:S02]  /*1350*/  ISETP.GE.AND P3, PT, R3, RZ, PT ;  /* 0x000000ff0300720c */ /* 0x000fe40003f66270 */
[----:B------:R-:W-:Y:S01]  /*1360*/  IABS R3, R16 ;  /* 0x0000001000037213 */ /* 0x000fe20000000000 */
[----:B------:R-:W-:Y:S01]  /*1370*/  IMAD R5, R24, R7, R5 ;  /* 0x0000000718057224 */ /* 0x000fe200078e0205 */
[----:B------:R-:W-:Y:S01]  /*1380*/  IADD3 R17, R28, 0xf0, RZ ;  /* 0x000000f01c117810 */ /* 0x000fe20007ffe0ff */
[----:B------:R-:W-:Y:S02]  /*1390*/  IMAD.MOV R0, RZ, RZ, -R0 ;  /* 0x000000ffff007224 */ /* 0x000fe400078e0a00 */
[----:B------:R-:W-:Y:S01]  /*13a0*/  IMAD.HI.U32 R8, R25, R3, RZ ;  /* 0x0000000319087227 */ /* 0x000fe200078e00ff */
[----:B------:R-:W-:-:S02]  /*13b0*/  ISETP.GT.U32.AND P2, PT, R24, R5, PT ;  /* 0x000000051800720c */ /* 0x000fc40003f44070 */
[----:B------:R-:W-:Y:S01]  /*13c0*/  IABS R14, R17 ;  /* 0x00000011000e7213 */ /* 0x000fe20000000000 */
[C---:B------:R-:W-:Y:S02]  /*13d0*/  IMAD R6, R24.reuse, R0, R6 ;  /* 0x0000000018067224 */ /* 0x040fe400078e0206 */
[----:B------:R-:W-:Y:S02]  /*13e0*/  IMAD.MOV R8, RZ, RZ, -R8 ;  /* 0x000000ffff087224 */ /* 0x000fe400078e0a08 */
[----:B------:R-:W-:Y:S01]  /*13f0*/  IMAD.HI.U32 R13, R25, R14, RZ ;  /* 0x0000000e190d7227 */ /* 0x000fe200078e00ff */
[----:B------:R-:W-:-:S03]  /*1400*/  ISETP.GT.U32.AND P6, PT, R24, R6, PT ;  /* 0x000000061800720c */ /* 0x000fc60003fc4070 */
[----:B------:R-:W-:Y:S01]  /*1410*/  IMAD R3, R24, R8, R3 ;  /* 0x0000000818037224 */ /* 0x000fe200078e0203 */
[----:B------:R-:W-:Y:S01]  /*1420*/  ISETP.GE.AND P5, PT, R2, RZ, PT ;  /* 0x000000ff0200720c */ /* 0x000fe20003fa6270 */
[----:B------:R-:W-:Y:S01]  /*1430*/  IMAD.MOV R13, RZ, RZ, -R13 ;  /* 0x000000ffff0d7224 */ /* 0x000fe200078e0a0d */
[----:B------:R-:W-:Y:S01]  /*1440*/  IADD3 R2, R28, 0xef, RZ ;  /* 0x000000ef1c027810 */ /* 0x000fe20007ffe0ff */
[----:B------:R-:W-:Y:S01]  /*1450*/  @!P2 IMAD.IADD R5, R5, 0x1, -R24 ;  /* 0x000000010505a824 */ /* 0x000fe200078e0a18 */
[C---:B------:R-:W-:Y:S01]  /*1460*/  ISETP.GT.U32.AND P2, PT, R24.reuse, R3, PT ;  /* 0x000000031800720c */ /* 0x040fe20003f44070 */
[----:B------:R-:W-:Y:S01]  /*1470*/  IMAD R14, R24, R13, R14 ;  /* 0x0000000d180e7224 */ /* 0x000fe200078e020e */
[----:B------:R-:W-:Y:S02]  /*1480*/  IADD3 R15, R28, 0xee, RZ ;  /* 0x000000ee1c0f7810 */ /* 0x000fe40007ffe0ff */
[----:B0-----:R-:W-:Y:S01]  /*1490*/  IABS R10, R2 ;  /* 0x00000002000a7213 */ /* 0x001fe20000000000 */
[----:B------:R-:W-:Y:S01]  /*14a0*/  @!P6 IMAD.IADD R6, R6, 0x1, -R24 ;  /* 0x000000010606e824 */ /* 0x000fe200078e0a18 */
[----:B------:R-:W-:-:S02]  /*14b0*/  IABS R7, R15 ;  /* 0x0000000f00077213 */ /* 0x000fc40000000000 */
[----:B------:R-:W-:Y:S01]  /*14c0*/  ISETP.GT.U32.AND P6, PT, R24, R14, PT ;  /* 0x0000000e1800720c */ /* 0x000fe20003fc4070 */
[----:B------:R-:W-:Y:S01]  /*14d0*/  IMAD.HI.U32 R11, R25, R10, RZ ;  /* 0x0000000a190b7227 */ /* 0x000fe200078e00ff */
[----:B------:R-:W-:-:S03]  /*14e0*/  IADD3 R12, R28, 0xed, RZ ;  /* 0x000000ed1c0c7810 */ /* 0x000fc60007ffe0ff */
[----:B------:R-:W-:-:S04]  /*14f0*/  IMAD.HI.U32 R9, R25, R7, RZ ;  /* 0x0000000719097227 */ /* 0x000fc800078e00ff */
[----:B------:R-:W-:Y:S02]  /*1500*/  IMAD.MOV R11, RZ, RZ, -R11 ;  /* 0x000000ffff0b7224 */ /* 0x000fe400078e0a0b */
[----:B------:R-:W-:Y:S01]  /*1510*/  @!P2 IMAD.IADD R3, R3, 0x1, -R24 ;  /* 0x000000010303a824 */ /* 0x000fe200078e0a18 */
[C---:B------:R-:W-:Y:S01]  /*1520*/  ISETP.GT.U32.AND P2, PT, R24.reuse, R5, PT ;  /* 0x000000051800720c */ /* 0x040fe20003f44070 */
[----:B------:R-:W-:Y:S01]  /*1530*/  IMAD.MOV R13, RZ, RZ, -R9 ;  /* 0x000000ffff0d7224 */ /* 0x000fe200078e0a09 */
[----:B------:R-:W-:Y:S01]  /*1540*/  IABS R0, R12 ;  /* 0x0000000c00007213 */ /* 0x000fe20000000000 */
[C---:B------:R-:W-:Y:S01]  /*1550*/  IMAD R9, R24.reuse, R11, R10 ;  /* 0x0000000b18097224 */ /* 0x040fe200078e020a */
[----:B------:R-:W-:Y:S01]  /*1560*/  ISETP.GT.U32.AND P1, PT, R24, R6, PT ;  /* 0x000000061800720c */ /* 0x000fe20003f24070 */
[----:B------:R-:W-:Y:S01]  /*1570*/  @!P6 IMAD.IADD R14, R14, 0x1, -R24 ;  /* 0x000000010e0ee824 */ /* 0x000fe200078e0a18 */
[C---:B------:R-:W-:Y:S01]  /*1580*/  ISETP.GT.U32.AND P6, PT, R24.reuse, R3, PT ;  /* 0x000000031800720c */ /* 0x040fe20003fc4070 */
[----:B------:R-:W-:Y:S01]  /*1590*/  IMAD.HI.U32 R8, R25, R0, RZ ;  /* 0x0000000019087227 */ /* 0x000fe200078e00ff */
[----:B------:R-:W-:-:S03]  /*15a0*/  ISETP.GT.U32.AND P0, PT, R24, R9, PT ;  /* 0x000000091800720c */ /* 0x000fc60003f04070 */
[----:B------:R-:W-:Y:S01]  /*15b0*/  IMAD R7, R24, R13, R7 ;  /* 0x0000000d18077224 */ /* 0x000fe200078e0207 */
[----:B------:R-:W-:Y:S01]  /*15c0*/  IADD3 R13, R28, 0xec, RZ ;  /* 0x000000ec1c0d7810 */ /* 0x000fe20007ffe0ff */
[----:B------:R-:W-:Y:S02]  /*15d0*/  IMAD.MOV R8, RZ, RZ, -R8 ;  /* 0x000000ffff087224 */ /* 0x000fe400078e0a08 */
[----:B------:R-:W-:Y:S01]  /*15e0*/  @!P2 IMAD.IADD R5, R5, 0x1, -R24 ;  /* 0x000000010505a824 */ /* 0x000fe200078e0a18 */
[C---:B------:R-:W-:Y:S01]  /*15f0*/  ISETP.GT.U32.AND P2, PT, R24.reuse, R7, PT ;  /* 0x000000071800720c */ /* 0x040fe20003f44070 */
[----:B------:R-:W-:Y:S01]  /*1600*/  IMAD R0, R24, R8, R0 ;  /* 0x0000000818007224 */ /* 0x000fe200078e0200 */
[----:B------:R-:W-:Y:S02]  /*1610*/  IABS R11, R13 ;  /* 0x0000000d000b7213 */ /* 0x000fe40000000000 */
[----:B------:R-:W-:Y:S01]  /*1620*/  IADD3 R10, R28, 0xeb, RZ ;  /* 0x000000eb1c0a7810 */ /* 0x000fe20007ffe0ff */
[--C-:B------:R-:W-:Y:S01]  /*1630*/  @!P1 IMAD.IADD R6, R6, 0x1, -R24.reuse ;  /* 0x0000000106069824 */ /* 0x100fe200078e0a18 */
[----:B------:R-:W-:Y:S01]  /*1640*/  ISETP.GT.U32.AND P4, PT, R24, R14, PT ;  /* 0x0000000e1800720c */ /* 0x000fe20003f84070 */
[--C-:B------:R-:W-:Y:S01]  /*1650*/  @!P6 IMAD.IADD R3, R3, 0x1, -R24.reuse ;  /* 0x000000010303e824 */ /* 0x100fe200078e0a18 */
[----:B------:R-:W-:Y:S01]  /*1660*/  ISETP.GE.AND P1, PT, R16, RZ, PT ;  /* 0x000000ff1000720c */ /* 0x000fe20003f26270 */
[----:B------:R-:W-:Y:S01]  /*1670*/  @!P0 IMAD.IADD R9, R9, 0x1, -R24 ;  /* 0x0000000109098824 */ /* 0x000fe200078e0a18 */
[----:B------:R-:W-:Y:S01]  /*1680*/  ISETP.GT.U32.AND P6, PT, R24, R0, PT ;  /* 0x000000001800720c */ /* 0x000fe20003fc4070 */
[----:B------:R-:W-:Y:S01]  /*1690*/  IMAD.HI.U32 R18, R25, R11, RZ ;  /* 0x0000000b19127227 */ /* 0x000fe200078e00ff */
[----:B------:R-:W-:-:S03]  /*16a0*/  IABS R8, R10 ;  /* 0x0000000a00087213 */ /* 0x000fc60000000000 */
[----:B------:R-:W-:Y:S01]  /*16b0*/  @!P5 IMAD.MOV R5, RZ, RZ, -R5 ;  /* 0x000000ffff05d224 */ /* 0x000fe200078e0a05 */
[----:B------:R-:W-:Y:S01]  /*16c0*/  ISETP.GT.U32.AND P5, PT, R24, R9, PT ;  /* 0x000000091800720c */ /* 0x000fe20003fa4070 */
[----:B------:R-:W-:Y:S02]  /*16d0*/  IMAD.MOV R18, RZ, RZ, -R18 ;  /* 0x000000ffff127224 */ /* 0x000fe400078e0a12 */
[----:B------:R-:W-:Y:S01]  /*16e0*/  IMAD.HI.U32 R16, R25, R8, RZ ;  /* 0x0000000819107227 */ /* 0x000fe200078e00ff */
[----:B------:R-:W-:-:S03]  /*16f0*/  ISETP.GE.AND P0, PT, R2, RZ, PT ;  /* 0x000000ff0200720c */ /* 0x000fc60003f06270 */
[----:B------:R-:W-:Y:S02]  /*1700*/  @!P2 IMAD.IADD R7, R7, 0x1, -R24 ;  /* 0x000000010707a824 */ /* 0x000fe400078e0a18 */
[----:B------:R-:W-:Y:S02]  /*1710*/  IMAD R2, R24, R18, R11 ;  /* 0x0000001218027224 */ /* 0x000fe400078e020b */
[----:B------:R-:W-:Y:S02]  /*1720*/  IMAD.MOV.U32 R20, RZ, RZ, R3 ;  /* 0x000000ffff147224 */ /* 0x000fe400078e0003 */
[----:B------:R-:W-:Y:S02]  /*1730*/  IMAD.MOV R16, RZ, RZ, -R16 ;  /* 0x000000ffff107224 */ /* 0x000fe400078e0a10 */
[----:B------:R-:W-:Y:S01]  /*1740*/  @!P4 IMAD.IADD R14, R14, 0x1, -R24 ;  /* 0x000000010e0ec824 */ /* 0x000fe200078e0a18 */
[----:B------:R-:W-:Y:S01]  /*1750*/  ISETP.GE.AND P4, PT, R17, RZ, PT ;  /* 0x000000ff1100720c */ /* 0x000fe20003f86270 */
[----:B------:R-:W-:Y:S01]  /*1760*/  @!P3 IMAD.MOV R6, RZ, RZ, -R6 ;  /* 0x000000ffff06b224 */ /* 0x000fe200078e0a06 */
[----:B------:R-:W-:Y:S01]  /*1770*/  ISETP.GT.U32.AND P3, PT, R24, R7, PT ;  /* 0x000000071800720c */ /* 0x000fe20003f64070 */
[----:B------:R-:W-:-:S02]  /*1780*/  @!P6 IMAD.IADD R0, R0, 0x1, -R24 ;  /* 0x000000010000e824 */ /* 0x000fc400078e0a18 */
[----:B------:R-:W-:Y:S01]  /*1790*/  @!P1 IMAD.MOV R20, RZ, RZ, -R20 ;  /* 0x000000ffff149224 */ /* 0x000fe200078e0a14 */
[C---:B------:R-:W-:Y:S01]  /*17a0*/  ISETP.GT.U32.AND P1, PT, R24.reuse, R2, PT ;  /* 0x000000021800720c */ /* 0x040fe20003f24070 */
[----:B------:R-:W-:Y:S01]  /*17b0*/  IMAD R8, R24, R16, R8 ;  /* 0x0000001018087224 */ /* 0x000fe200078e0208 */
[----:B------:R-:W-:Y:S01]  /*17c0*/  IADD3 R11, R28, 0xea, RZ ;  /* 0x000000ea1c0b7810 */ /* 0x000fe20007ffe0ff */
[----:B------:R-:W-:Y:S01]  /*17d0*/  @!P5 IMAD.IADD R9, R9, 0x1, -R24 ;  /* 0x000000010909d824 */ /* 0x000fe200078e0a18 */
[C---:B------:R-:W-:Y:S02]  /*17e0*/  ISETP.GT.U32.AND P6, PT, R24.reuse, R0, PT ;  /* 0x000000001800720c */ /* 0x040fe40003fc4070 */
[----:B------:R-:W-:Y:S01]  /*17f0*/  ISETP.GT.U32.AND P5, PT, R24, R8, PT ;  /* 0x000000081800720c */ /* 0x000fe20003fa4070 */
[----:B-1----:R-:W-:Y:S01]  /*1800*/  IMAD.MOV.U32 R19, RZ, RZ, R14 ;  /* 0x000000ffff137224 */ /* 0x002fe200078e000e */
[----:B------:R-:W-:Y:S02]  /*1810*/  ISETP.GE.AND P2, PT, R15, RZ, PT ;  /* 0x000000ff0f00720c */ /* 0x000fe40003f46270 */
[----:B------:R-:W-:Y:S01]  /*1820*/  IABS R15, R11 ;  /* 0x0000000b000f7213 */ /* 0x000fe20000000000 */
[----:B------:R-:W-:Y:S01]  /*1830*/  @!P4 IMAD.MOV R19, RZ, RZ, -R19 ;  /* 0x000000ffff13c224 */ /* 0x000fe200078e0a13 */
[----:B------:R-:W-:Y:S01]  /*1840*/  ISETP.GE.AND P4, PT, R12, RZ, PT ;  /* 0x000000ff0c00720c */ /* 0x000fe20003f86270 */
[----:B------:R-:W-:Y:S01]  /*1850*/  @!P3 IMAD.IADD R7, R7, 0x1, -R24 ;  /* 0x000000010707b824 */ /* 0x000fe200078e0a18 */
[----:B------:R-:W-:Y:S01]  /*1860*/  ISETP.GE.AND P3, PT, R13, RZ, PT ;  /* 0x000000ff0d00720c */ /* 0x000fe20003f66270 */
[----:B------:R-:W-:Y:S01]  /*1870*/  IMAD.HI.U32 R13, R25, R15, RZ ;  /* 0x0000000f190d7227 */ /* 0x000fe200078e00ff */
[----:B------:R-:W-:-:S03]  /*1880*/  IADD3 R3, R28, 0xe9, RZ ;  /* 0x000000e91c037810 */ /* 0x000fc60007ffe0ff */
[--C-:B------:R-:W-:Y:S02]  /*1890*/  @!P1 IMAD.IADD R2, R2, 0x1, -R24.reuse ;  /* 0x0000000102029824 */ /* 0x100fe400078e0a18 */
[----:B------:R-:W-:Y:S02]  /*18a0*/  IMAD.MOV.U32 R16, RZ, RZ, R9 ;  /* 0x000000ffff107224 */ /* 0x000fe400078e0009 */
[----:B------:R-:W-:Y:S02]  /*18b0*/  @!P6 IMAD.IADD R0, R0, 0x1, -R24 ;  /* 0x000000010000e824 */ /* 0x000fe400078e0a18 */
[----:B------:R-:W-:Y:S02]  /*18c0*/  IMAD.MOV R13, RZ, RZ, -R13 ;  /* 0x000000ffff0d7224 */ /* 0x000fe400078e0a0d */
[----:B------:R-:W-:Y:S01]  /*18d0*/  @!P0 IMAD.MOV R16, RZ, RZ, -R16 ;  /* 0x000000ffff108224 */ /* 0x000fe200078e0a10 */
[----:B------:R-:W-:Y:S01]  /*18e0*/  ISETP.GT.U32.AND P0, PT, R24, R2, PT ;  /* 0x000000021800720c */ /* 0x000fe20003f04070 */
[----:B------:R-:W-:Y:S01]  /*18f0*/  @!P5 IMAD.IADD R8, R8, 0x1, -R24 ;  /* 0x000000010808d824 */ /* 0x000fe200078e0a18 */
[----:B------:R-:W-:Y:S01]  /*1900*/  IABS R12, R3 ;  /* 0x00000003000c7213 */ /* 0x000fe20000000000 */
[----:B------:R-:W-:-:S02]  /*1910*/  IMAD.MOV.U32 R14, RZ, RZ, R7 ;  /* 0x000000ffff0e7224 */ /* 0x000fc400078e0007 */
[----:B------:R-:W-:Y:S02]  /*1920*/  IMAD R15, R24, R13, R15 ;  /* 0x0000000d180f7224 */ /* 0x000fe400078e020f */
[----:B------:R-:W-:Y:S01]  /*1930*/  IMAD.MOV.U32 R7, RZ, RZ, R0 ;  /* 0x000000ffff077224 */ /* 0x000fe200078e0000 */
[----:B------:R-:W-:Y:S01]  /*1940*/  ISETP.GE.AND P6, PT, R10, RZ, PT ;  /* 0x000000ff0a00720c */ /* 0x000fe20003fc6270 */
[----:B------:R-:W-:Y:S01]  /*1950*/  IMAD.HI.U32 R10, R25, R12, RZ ;  /* 0x0000000c190a7227 */ /* 0x000fe200078e00ff */
[----:B------:R-:W-:-:S03]  /*1960*/  ISETP.GT.U32.AND P5, PT, R24, R8, PT ;  /* 0x000000081800720c */ /* 0x000fc60003fa4070 */
[----:B------:R-:W-:Y:S01]  /*1970*/  @!P4 IMAD.MOV R7, RZ, RZ, -R7 ;  /* 0x000000ffff07c224 */ /* 0x000fe200078e0a07 */
[----:B------:R-:W-:Y:S01]  /*1980*/  ISETP.GT.U32.AND P4, PT, R24, R15, PT ;  /* 0x0000000f1800720c */ /* 0x000fe20003f84070 */
[----:B------:R-:W-:Y:S02]  /*1990*/  IMAD.MOV R10, RZ, RZ, -R10 ;  /* 0x000000ffff0a7224 */ /* 0x000fe400078e0a0a */
[----:B------:R-:W-:Y:S01]  /*19a0*/  @!P2 IMAD.MOV R14, RZ, RZ, -R14 ;  /* 0x000000ffff0ea224 */ /* 0x000fe200078e0a0e */
[----:B------:R-:W-:Y:S01]  /*19b0*/  STL [R1+0x340], R20 ;  /* 0x0003401401007387 */ /* 0x000fe20000100800 */
[----:B------:R-:W-:Y:S02]  /*19c0*/  @!P0 IMAD.IADD R2, R2, 0x1, -R24 ;  /* 0x0000000102028824 */ /* 0x000fe400078e0a18 */
[----:B------:R-:W-:Y:S01]  /*19d0*/  IMAD R12, R24, R10, R12 ;  /* 0x0000000a180c7224 */ /* 0x000fe200078e020c */
[----:B------:R-:W-:Y:S04]  /*19e0*/  STL [R1+0x34c], R19 ;  /* 0x00034c1301007387 */ /* 0x000fe80000100800 */
[----:B------:R-:W-:Y:S01]  /*19f0*/  STL [R1+0x390], R16 ;  /* 0x0003901001007387 */ /* 0x000fe20000100800 */
[----:B------:R-:W-:-:S03]  /*1a00*/  @!P5 IMAD.IADD R8, R8, 0x1, -R24 ;  /* 0x000000010808d824 */ /* 0x000fc600078e0a18 */
[----:B------:R0:W-:Y:S01]  /*1a10*/  STL [R1+0x394], R14 ;  /* 0x0003940e01007387 */ /* 0x0001e20000100800 */
[----:B------:R-:W-:-:S03]  /*1a20*/  ISETP.GT.U32.AND P5, PT, R24, R12, PT ;  /* 0x0000000c1800720c */ /* 0x000fc60003fa4070 */
[----:B------:R1:W-:Y:S01]  /*1a30*/  STL [R1+0x39c], R7 ;  /* 0x00039c0701007387 */ /* 0x0003e20000100800 */
[----:B------:R-:W-:Y:S01]  /*1a40*/  @!P4 IMAD.IADD R15, R15, 0x1, -R24 ;  /* 0x000000010f0fc824 */ /* 0x000fe200078e0a18 */
[----:B0-----:R-:W-:Y:S01]  /*1a50*/  IADD3 R14, R28, 0xe8, RZ ;  /* 0x000000e81c0e7810 */ /* 0x001fe20007ffe0ff */
[----:B-1----:R-:W-:-:S03]  /*1a60*/  IMAD.MOV.U32 R7, RZ, RZ, R2 ;  /* 0x000000ffff077224 */ /* 0x002fc600078e0002 */
[----:B------:R-:W-:Y:S02]  /*1a70*/  ISETP.GE.AND P0, PT, R14, RZ, PT ;  /* 0x000000ff0e00720c */ /* 0x000fe40003f06270 */
[----:B------:R-:W-:Y:S01]  /*1a80*/  IABS R14, R14 ;  /* 0x0000000e000e7213 */ /* 0x000fe20000000000 */
[----:B------:R-:W-:Y:S01]  /*1a90*/  @!P3 IMAD.MOV R7, RZ, RZ, -R7 ;  /* 0x000000ffff07b224 */ /* 0x000fe200078e0a07 */
[----:B------:R-:W-:Y:S02]  /*1aa0*/  ISETP.GE.AND P2, PT, R3, RZ, PT ;  /* 0x000000ff0300720c */ /* 0x000fe40003f46270 */
[----:B------:R-:W-:Y:S02]  /*1ab0*/  ISETP.GT.U32.AND P3, PT, R24, R15, PT ;  /* 0x0000000f1800720c */ /* 0x000fe40003f64070 */
[----:B------:R0:W-:Y:S01]  /*1ac0*/  STL [R1+0x3ac], R7 ;  /* 0x0003ac0701007387 */ /* 0x0001e20000100800 */
[C---:B------:R-:W-:Y:S02]  /*1ad0*/  IADD3 R3, R28.reuse, 0xe6, RZ ;  /* 0x000000e61c037810 */ /* 0x040fe40007ffe0ff */
[----:B------:R-:W-:-:S02]  /*1ae0*/  IADD3 R0, R28, 0xe7, RZ ;  /* 0x000000e71c007810 */ /* 0x000fc40007ffe0ff */
[----:B------:R-:W-:Y:S01]  /*1af0*/  ISETP.GE.AND P1, PT, R11, RZ, PT ;  /* 0x000000ff0b00720c */ /* 0x000fe20003f26270 */
[----:B0-----:R-:W-:Y:S01]  /*1b00*/  IMAD.HI.U32 R7, R25, R14, RZ ;  /* 0x0000000e19077227 */ /* 0x001fe200078e00ff */
[----:B------:R-:W-:-:S03]  /*1b10*/  IABS R11, R3 ;  /* 0x00000003000b7213 */ /* 0x000fc60000000000 */
[----:B------:R-:W-:Y:S01]  /*1b20*/  IMAD.MOV R7, RZ, RZ, -R7 ;  /* 0x000000ffff077224 */ /* 0x000fe200078e0a07 */
[----:B------:R-:W-:Y:S01]  /*1b30*/  IABS R10, R0 ;  /* 0x00000000000a7213 */ /* 0x000fe20000000000 */
[----:B------:R-:W-:Y:S01]  /*1b40*/  @!P5 IMAD.IADD R12, R12, 0x1, -R24 ;  /* 0x000000010c0cd824 */ /* 0x000fe200078e0a18 */
[----:B------:R-:W-:Y:S01]  /*1b50*/  ISETP.GE.AND P4, PT, R0, RZ, PT ;  /* 0x000000ff0000720c */ /* 0x000fe20003f86270 */
[C---:B------:R-:W-:Y:S02]  /*1b60*/  IMAD R14, R24.reuse, R7, R14 ;  /* 0x00000007180e7224 */ /* 0x040fe400078e020e */
[----:B------:R-:W-:Y:S01]  /*1b70*/  IMAD.HI.U32 R0, R25, R11, RZ ;  /* 0x0000000b19007227 */ /* 0x000fe200078e00ff */
[----:B------:R-:W-:-:S03]  /*1b80*/  ISETP.GT.U32.AND P5, PT, R24, R12, PT ;  /* 0x0000000c1800720c */ /* 0x000fc60003fa4070 */
[----:B------:R-:W-:-:S04]  /*1b90*/  IMAD.HI.U32 R2, R25, R10, RZ ;  /* 0x0000000a19027227 */ /* 0x000fc800078e00ff */
[----:B------:R-:W-:Y:S01]  /*1ba0*/  @!P6 IMAD.MOV R8, RZ, RZ, -R8 ;  /* 0x000000ffff08e224 */ /* 0x000fe200078e0a08 */
[----:B------:R-:W-:Y:S01]  /*1bb0*/  ISETP.GE.AND P6, PT, R3, RZ, PT ;  /* 0x000000ff0300720c */ /* 0x000fe20003fc6270 */
[----:B------:R-:W-:Y:S01]  /*1bc0*/  @!P3 IMAD.IADD R15, R15, 0x1, -R24 ;  /* 0x000000010f0fb824 */ /* 0x000fe200078e0a18 */
[C---:B------:R-:W-:Y:S01]  /*1bd0*/  ISETP.GT.U32.AND P3, PT, R24.reuse, R14, PT ;  /* 0x0000000e1800720c */ /* 0x040fe20003f64070 */
[----:B------:R-:W-:Y:S02]  /*1be0*/  IMAD.MOV R3, RZ, RZ, -R0 ;  /* 0x000000ffff037224 */ /* 0x000fe400078e0a00 */
[----:B------:R-:W-:Y:S02]  /*1bf0*/  IMAD.MOV R2, RZ, RZ, -R2 ;  /* 0x000000ffff027224 */ /* 0x000fe400078e0a02 */
[----:B------:R-:W-:Y:S02]  /*1c00*/  IMAD R11, R24, R3, R11 ;  /* 0x00000003180b7224 */ /* 0x000fe400078e020b */
[----:B------:R-:W-:-:S02]  /*1c10*/  IMAD.MOV.U32 R17, RZ, RZ, R15 ;  /* 0x000000ffff117224 */ /* 0x000fc400078e000f */
[C---:B------:R-:W-:Y:S01]  /*1c20*/  IMAD R10, R24.reuse, R2, R10 ;  /* 0x00000002180a7224 */ /* 0x040fe200078e020a */
[----:B------:R0:W-:Y:S01]  /*1c30*/  STL [R1+0x3a4], R8 ;  /* 0x0003a40801007387 */ /* 0x0001e20000100800 */
[----:B------:R-:W-:Y:S01]  /*1c40*/  @!P1 IMAD.MOV R17, RZ, RZ, -R17 ;  /* 0x000000ffff119224 */ /* 0x000fe200078e0a11 */
[----:B------:R-:W-:Y:S01]  /*1c50*/  ISETP.GT.U32.AND P1, PT, R24, R11, PT ;  /* 0x0000000b1800720c */ /* 0x000fe20003f24070 */
[--C-:B------:R-:W-:Y:S01]  /*1c60*/  @!P5 IMAD.IADD R12, R12, 0x1, -R24.reuse ;  /* 0x000000010c0cd824 */ /* 0x100fe200078e0a18 */
[----:B------:R-:W-:Y:S02]  /*1c70*/  IADD3 R0, R28, 0xe5, RZ ;  /* 0x000000e51c007810 */ /* 0x000fe40007ffe0ff */
[----:B------:R-:W-:Y:S02]  /*1c80*/  ISETP.GT.U32.AND P5, PT, R24, R10, PT ;  /* 0x0000000a1800720c */ /* 0x000fe40003fa4070 */
[----:B0-----:R-:W-:Y:S01]  /*1c90*/  IADD3 R8, R28, 0xe4, RZ ;  /* 0x000000e41c087810 */ /* 0x001fe20007ffe0ff */
[----:B------:R-:W-:Y:S01]  /*1ca0*/  @!P3 IMAD.IADD R14, R14, 0x1, -R24 ;  /* 0x000000010e0eb824 */ /* 0x000fe200078e0a18 */
[----:B------:R-:W-:-:S02]  /*1cb0*/  IABS R7, R0 ;  /* 0x0000000000077213 */ /* 0x000fc40000000000 */
[----:B------:R-:W-:Y:S02]  /*1cc0*/  IABS R16, R8 ;  /* 0x0000000800107213 */ /* 0x000fe40000000000 */
[----:B------:R-:W-:Y:S01]  /*1cd0*/  ISETP.GT.U32.AND P3, PT, R24, R14, PT ;  /* 0x0000000e1800720c */ /* 0x000fe20003f64070 */
[----:B------:R0:W-:Y:S01]  /*1ce0*/  STL [R1+0x3a0], R17 ;  /* 0x0003a01101007387 */ /* 0x0001e20000100800 */
[----:B------:R-:W-:Y:S01]  /*1cf0*/  IADD3 R9, R28, 0xe3, RZ ;  /* 0x000000e31c097810 */ /* 0x000fe20007ffe0ff */
[----:B------:R-:W-:Y:S02]  /*1d00*/  IMAD.MOV.U32 R15, RZ, RZ, R16 ;  /* 0x000000ffff0f7224 */ /* 0x000fe400078e0010 */
[----:B------:R-:W-:Y:S01]  /*1d10*/  IMAD.HI.U32 R16, R25, R7, RZ ;  /* 0x0000000719107227 */ /* 0x000fe200078e00ff */
[----:B------:R-:W-:-:S03]  /*1d20*/  IABS R13, R9 ;  /* 0x00000009000d7213 */ /* 0x000fc60000000000 */
[----:B------:R-:W-:Y:S02]  /*1d30*/  @!P1 IMAD.IADD R11, R11, 0x1, -R24 ;  /* 0x000000010b0b9824 */ /* 0x000fe400078e0a18 */
[----:B0-----:R-:W-:Y:S02]  /*1d40*/  IMAD.MOV.U32 R17, RZ, RZ, R12 ;  /* 0x000000ffff117224 */ /* 0x001fe400078e000c */
[----:B------:R-:W-:Y:S02]  /*1d50*/  IMAD.MOV R16, RZ, RZ, -R16 ;  /* 0x000000ffff107224 */ /* 0x000fe400078e0a10 */
[----:B------:R-:W-:Y:S02]  /*1d60*/  @!P5 IMAD.IADD R10, R10, 0x1, -R24 ;  /* 0x000000010a0ad824 */ /* 0x000fe400078e0a18 */
[----:B------:R-:W-:Y:S01]  /*1d70*/  @!P2 IMAD.MOV R17, RZ, RZ, -R17 ;  /* 0x000000ffff11a224 */ /* 0x000fe200078e0a11 */
[----:B------:R-:W-:Y:S01]  /*1d80*/  ISETP.GE.AND P2, PT, R0, RZ, PT ;  /* 0x000000ff0000720c */ /* 0x000fe20003f46270 */
[----:B------:R-:W-:Y:S01]  /*1d90*/  IMAD R0, R24, R16, R7 ;  /* 0x0000001018007224 */ /* 0x000fe200078e0207 */
[----:B------:R-:W-:Y:S01]  /*1da0*/  IADD3 R2, R28, 0xe2, RZ ;  /* 0x000000e21c027810 */ /* 0x000fe20007ffe0ff */
[----:B------:R-:W-:Y:S01]  /*1db0*/  IMAD.MOV.U32 R12, RZ, RZ, R13 ;  /* 0x000000ffff0c7224 */ /* 0x000fe200078e000d */
[----:B------:R-:W-:-:S02]  /*1dc0*/  ISETP.GT.U32.AND P1, PT, R24, R11, PT ;  /* 0x0000000b1800720c */ /* 0x000fc40003f24070 */
[----:B------:R-:W-:Y:S01]  /*1dd0*/  ISETP.GT.U32.AND P5, PT, R24, R10, PT ;  /* 0x0000000a1800720c */ /* 0x000fe20003fa4070 */
[----:B------:R-:W-:Y:S01]  /*1de0*/  @!P3 IMAD.IADD R14, R14, 0x1, -R24 ;  /* 0x000000010e0eb824 */ /* 0x000fe200078e0a18 */
[----:B------:R-:W-:Y:S01]  /*1df0*/  IABS R3, R2 ;  /* 0x0000000200037213 */ /* 0x000fe20000000000 */
[----:B------:R-:W-:Y:S01]  /*1e00*/  IMAD.HI.U32 R7, R25, R12, RZ ;  /* 0x0000000c19077227 */ /* 0x000fe200078e00ff */
[----:B------:R-:W-:-:S03]  /*1e10*/  ISETP.GT.U32.AND P3, PT, R24, R0, PT ;  /* 0x000000001800720c */ /* 0x000fc60003f64070 */
[----:B------:R-:W-:-:S04]  /*1e20*/  IMAD.HI.U32 R16, R25, R15, RZ ;  /* 0x0000000f19107227 */ /* 0x000fc800078e00ff */
[----:B------:R-:W-:-:S04]  /*1e30*/  IMAD.HI.U32 R13, R25, R3, RZ ;  /* 0x00000003190d7227 */ /* 0x000fc800078e00ff */
[----:B------:R-:W-:Y:S02]  /*1e40*/  IMAD.MOV R7, RZ, RZ, -R7 ;  /* 0x000000ffff077224 */ /* 0x000fe400078e0a07 */
[----:B------:R-:W-:Y:S02]  /*1e50*/  IMAD.MOV R16, RZ, RZ, -R16 ;  /* 0x000000ffff107224 */ /* 0x000fe400078e0a10 */
[----:B------:R-:W-:Y:S02]  /*1e60*/  IMAD.MOV R13, RZ, RZ, -R13 ;  /* 0x000000ffff0d7224 */ /* 0x000fe400078e0a0d */
[----:B------:R-:W-:Y:S02]  /*1e70*/  IMAD R12, R24, R7, R12 ;  /* 0x00000007180c7224 */ /* 0x000fe400078e020c */
[--C-:B------:R-:W-:Y:S01]  /*1e80*/  @!P1 IMAD.IADD R11, R11, 0x1, -R24.reuse ;  /* 0x000000010b0b9824 */ /* 0x100fe200078e0a18 */
[----:B------:R0:W-:Y:S01]  /*1e90*/  STL [R1+0x398], R17 ;  /* 0x0003981101007387 */ /* 0x0001e20000100800 */
[--C-:B------:R-:W-:Y:S01]  /*1ea0*/  @!P5 IMAD.IADD R10, R10, 0x1, -R24.reuse ;  /* 0x000000010a0ad824 */ /* 0x100fe200078e0a18 */
[----:B------:R-:W-:Y:S01]  /*1eb0*/  IADD3 R7, R28, 0xe1, RZ ;  /* 0x000000e11c077810 */ /* 0x000fe20007ffe0ff */
[----:B------:R-:W-:Y:S01]  /*1ec0*/  IMAD R3, R24, R13, R3 ;  /* 0x0000000d18037224 */ /* 0x000fe200078e0203 */
[----:B------:R-:W-:Y:S01]  /*1ed0*/  ISETP.GE.AND P5, PT, R8, RZ, PT ;  /* 0x000000ff0800720c */ /* 0x000fe20003fa6270 */
[C---:B------:R-:W-:Y:S01]  /*1ee0*/  IMAD R8, R24.reuse, R16, R15 ;  /* 0x0000001018087224 */ /* 0x040fe200078e020f */
[----:B------:R-:W-:Y:S01]  /*1ef0*/  ISETP.GT.U32.AND P1, PT, R24, R12, PT ;  /* 0x0000000c1800720c */ /* 0x000fe20003f24070 */
[----:B------:R-:W-:-:S02]  /*1f00*/  @!P3 IMAD.IADD R0, R0, 0x1, -R24 ;  /* 0x000000010000b824 */ /* 0x000fc400078e0a18 */
[----:B0-----:R-:W-:Y:S02]  /*1f10*/  IMAD.MOV.U32 R17, RZ, RZ, R14 ;  /* 0x000000ffff117224 */ /* 0x001fe400078e000e */
[----:B------:R-:W-:Y:S01]  /*1f20*/  IMAD.MOV.U32 R14, RZ, RZ, R11 ;  /* 0x000000ffff0e7224 */ /* 0x000fe200078e000b */
[----:B------:R-:W-:Y:S01]  /*1f30*/  IABS R13, R7 ;  /* 0x00000007000d7213 */ /* 0x000fe20000000000 */
[----:B------:R-:W-:Y:S01]  /*1f40*/  @!P0 IMAD.MOV R17, RZ, RZ, -R17 ;  /* 0x000000ffff118224 */ /* 0x000fe200078e0a11 */
[C---:B------:R-:W-:Y:S01]  /*1f50*/  ISETP.GT.U32.AND P0, PT, R24.reuse, R8, PT ;  /* 0x000000081800720c */ /* 0x040fe20003f04070 */
[----:B------:R-:W-:Y:S01]  /*1f60*/  @!P6 IMAD.MOV R14, RZ, RZ, -R14 ;  /* 0x000000ffff0ee224 */ /* 0x000fe200078e0a0e */
[C---:B------:R-:W-:Y:S01]  /*1f70*/  ISETP.GT.U32.AND P6, PT, R24.reuse, R3, PT ;  /* 0x000000031800720c */ /* 0x040fe20003fc4070 */
[----:B------:R-:W-:Y:S01]  /*1f80*/  IMAD.MOV.U32 R15, RZ, RZ, R10 ;  /* 0x000000ffff0f7224 */ /* 0x000fe200078e000a */
[----:B------:R-:W-:Y:S01]  /*1f90*/  ISETP.GT.U32.AND P3, PT, R24, R0, PT ;  /* 0x000000001800720c */ /* 0x000fe20003f64070 */
[----:B------:R-:W-:-:S02]  /*1fa0*/  IMAD.MOV.U32 R10, RZ, RZ, R13 ;  /* 0x000000ffff0a7224 */ /* 0x000fc400078e000d */
[----:B------:R-:W-:Y:S01]  /*1fb0*/  @!P4 IMAD.MOV R15, RZ, RZ, -R15 ;  /* 0x000000ffff0fc224 */ /* 0x000fe200078e0a0f */
[----:B------:R-:W-:Y:S01]  /*1fc0*/  ISETP.GE.AND P4, PT, R9, RZ, PT ;  /* 0x000000ff0900720c */ /* 0x000fe20003f86270 */
[----:B------:R-:W-:Y:S01]  /*1fd0*/  IMAD.HI.U32 R11, R25, R10, RZ ;  /* 0x0000000a190b7227 */ /* 0x000fe200078e00ff */
[----:B------:R-:W-:-:S03]  /*1fe0*/  IADD3 R9, R28, 0xe0, RZ ;  /* 0x000000e01c097810 */ /* 0x000fc60007ffe0ff */
[--C-:B------:R-:W-:Y:S01]  /*1ff0*/  @!P1 IMAD.IADD R12, R12, 0x1, -R24.reuse ;  /* 0x000000010c0c9824 */ /* 0x100fe200078e0a18 */
[----:B------:R-:W-:Y:S01]  /*2000*/  IABS R13, R9 ;  /* 0x00000009000d7213 */ /* 0x000fe20000000000 */
[----:B------:R-:W-:Y:S02]  /*2010*/  IMAD.MOV R11, RZ, RZ, -R11 ;  /* 0x000000ffff0b7224 */ /* 0x000fe400078e0a0b */
[--C-:B------:R-:W-:Y:S02]  /*2020*/  @!P0 IMAD.IADD R8, R8, 0x1, -R24.reuse ;  /* 0x0000000108088824 */ /* 0x100fe400078e0a18 */
[--C-:B------:R-:W-:Y:S01]  /*2030*/  @!P6 IMAD.IADD R3, R3, 0x1, -R24.reuse ;  /* 0x000000010303e824 */ /* 0x100fe200078e0a18 */
[----:B------:R-:W-:Y:S01]  /*2040*/  ISETP.GT.U32.AND P6, PT, R24, R12, PT ;  /* 0x0000000c1800720c */ /* 0x000fe20003fc4070 */
[----:B------:R-:W-:Y:S01]  /*2050*/  @!P3 IMAD.IADD R0, R0, 0x1, -R24 ;  /* 0x000000010000b824 */ /* 0x000fe200078e0a18 */
[----:B------:R-:W-:Y:S01]  /*2060*/  STL [R1+0x37c], R17 ;  /* 0x00037c1101007387 */ /* 0x000fe20000100800 */
[----:B------:R-:W-:-:S02]  /*2070*/  IMAD R10, R24, R11, R10 ;  /* 0x0000000b180a7224 */ /* 0x000fc400078e020a */
[----:B------:R-:W-:Y:S01]  /*2080*/  IMAD.HI.U32 R11, R25, R13, RZ ;  /* 0x0000000d190b7227 */ /* 0x000fe200078e00ff */
[----:B------:R-:W-:Y:S01]  /*2090*/  STL [R1+0x384], R15 ;  /* 0x0003840f01007387 */ /* 0x000fe20000100800 */
[----:B------:R-:W-:-:S03]  /*20a0*/  ISETP.GT.U32.AND P1, PT, R24, R8, PT ;  /* 0x000000081800720c */ /* 0x000fc60003f24070 */
[----:B------:R0:W-:Y:S01]  /*20b0*/  STL [R1+0x388], R14 ;  /* 0x0003880e01007387 */ /* 0x0001e20000100800 */
[----:B------:R-:W-:-:S04]  /*20c0*/  IMAD.MOV R11, RZ, RZ, -R11 ;  /* 0x000000ffff0b7224 */ /* 0x000fc800078e0a0b */
[----:B------:R-:W-:Y:S02]  /*20d0*/  IMAD R13, R24, R11, R13 ;  /* 0x0000000b180d7224 */ /* 0x000fe400078e020d */
[----:B0-----:R-:W-:-:S04]  /*20e0*/  IMAD.MOV.U32 R14, RZ, RZ, R0 ;  /* 0x000000ffff0e7224 */ /* 0x001fc800078e0000 */
[----:B------:R-:W-:Y:S01]  /*20f0*/  @!P2 IMAD.MOV R14, RZ, RZ, -R14 ;  /* 0x000000ffff0ea224 */ /* 0x000fe200078e0a0e */
[----:B------:R-:W-:Y:S01]  /*2100*/  ISETP.GT.U32.AND P2, PT, R24, R3, PT ;  /* 0x000000031800720c */ /* 0x000fe20003f44070 */
[--C-:B------:R-:W-:Y:S01]  /*2110*/  @!P6 IMAD.IADD R12, R12, 0x1, -R24.reuse ;  /* 0x000000010c0ce824 */ /* 0x100fe200078e0a18 */
[----:B------:R-:W-:Y:S02]  /*2120*/  ISETP.GE.AND P0, PT, R7, RZ, PT ;  /* 0x000000ff0700720c */ /* 0x000fe40003f06270 */
[----:B------:R-:W-:Y:S02]  /*2130*/  ISETP.GT.U32.AND P6, PT, R24, R13, PT ;  /* 0x0000000d1800720c */ /* 0x000fe40003fc4070 */
[----:B------:R-:W-:Y:S02]  /*2140*/  ISETP.GE.AND P3, PT, R2, RZ, PT ;  /* 0x000000ff0200720c */ /* 0x000fe40003f66270 */
[----:B------:R-:W-:Y:S01]  /*2150*/  IADD3 R7, R28, 0xdd, RZ ;  /* 0x000000dd1c077810 */ /* 0x000fe20007ffe0ff */
[----:B------:R-:W-:Y:S01]  /*2160*/  @!P1 IMAD.IADD R8, R8, 0x1, -R24 ;  /* 0x0000000108089824 */ /* 0x000fe200078e0a18 */
[----:B------:R-:W-:Y:S01]  /*2170*/  IADD3 R2, R28, 0xdf, RZ ;  /* 0x000000df1c027810 */ /* 0x000fe20007ffe0ff */
[----:B------:R0:W-:Y:S01]  /*2180*/  STL [R1+0x38c], R14 ;  /* 0x00038c0e01007387 */ /* 0x0001e20000100800 */
[----:B------:R-:W-:-:S02]  /*2190*/  ISETP.GT.U32.AND P1, PT, R24, R10, PT ;  /* 0x0000000a1800720c */ /* 0x000fc40003f24070 */
[----:B------:R-:W-:Y:S02]  /*21a0*/  IABS R15, R7 ;  /* 0x00000007000f7213 */ /* 0x000fe40000000000 */
[----:B------:R-:W-:Y:S01]  /*21b0*/  IADD3 R0, R28, 0xde, RZ ;  /* 0x000000de1c007810 */ /* 0x000fe20007ffe0ff */
[--C-:B------:R-:W-:Y:S01]  /*21c0*/  @!P2 IMAD.IADD R3, R3, 0x1, -R24.reuse ;  /* 0x000000010303a824 */ /* 0x100fe200078e0a18 */
[----:B------:R-:W-:Y:S02]  /*21d0*/  ISETP.GE.AND P2, PT, R9, RZ, PT ;  /* 0x000000ff0900720c */ /* 0x000fe40003f46270 */
[----:B0-----:R-:W-:Y:S01]  /*21e0*/  IABS R14, R2 ;  /* 0x00000002000e7213 */ /* 0x001fe20000000000 */
[----:B------:R-:W-:Y:S01]  /*21f0*/  IMAD.MOV.U32 R9, RZ, RZ, R15 ;  /* 0x000000ffff097224 */ /* 0x000fe200078e000f */
[----:B------:R-:W-:Y:S01]  /*2200*/  IABS R11, R0 ;  /* 0x00000000000b7213 */ /* 0x000fe20000000000 */
[----:B------:R-:W-:Y:S02]  /*2210*/  @!P6 IMAD.IADD R13, R13, 0x1, -R24 ;  /* 0x000000010d0de824 */ /* 0x000fe400078e0a18 */
[----:B------:R-:W-:-:S04]  /*2220*/  IMAD.HI.U32 R15, R25, R14, RZ ;  /* 0x0000000e190f7227 */ /* 0x000fc800078e00ff */
[----:B------:R-:W-:Y:S01]  /*2230*/  IMAD.HI.U32 R16, R25, R11, RZ ;  /* 0x0000000b19107227 */ /* 0x000fe200078e00ff */
[----:B------:R-:W-:-:S03]  /*2240*/  ISETP.GT.U32.AND P6, PT, R24, R13, PT ;  /* 0x0000000d1800720c */ /* 0x000fc60003fc4070 */
[----:B------:R-:W-:Y:S02]  /*2250*/  IMAD.MOV R15, RZ, RZ, -R15 ;  /* 0x000000ffff0f7224 */ /* 0x000fe400078e0a0f */
[----:B------:R-:W-:Y:S01]  /*2260*/  @!P1 IMAD.IADD R10, R10, 0x1, -R24 ;  /* 0x000000010a0a9824 */ /* 0x000fe200078e0a18 */
[----:B------:R-:W-:Y:S01]  /*2270*/  ISETP.GE.AND P1, PT, R2, RZ, PT ;  /* 0x000000ff0200720c */ /* 0x000fe20003f26270 */
[----:B------:R-:W-:Y:S02]  /*2280*/  IMAD.MOV.U32 R17, RZ, RZ, R8 ;  /* 0x000000ffff117224 */ /* 0x000fe400078e0008 */
[----:B------:R-:W-:-:S04]  /*2290*/  IMAD.HI.U32 R2, R25, R9, RZ ;  /* 0x0000000919027227 */ /* 0x000fc800078e00ff */
[----:B------:R-:W-:Y:S02]  /*22a0*/  IMAD.MOV R8, RZ, RZ, -R16 ;  /* 0x000000ffff087224 */ /* 0x000fe400078e0a10 */
[C---:B------:R-:W-:Y:S02]  /*22b0*/  IMAD R14, R24.reuse, R15, R14 ;  /* 0x0000000f180e7224 */ /* 0x040fe400078e020e */
[----:B------:R-:W-:Y:S01]  /*22c0*/  @!P5 IMAD.MOV R17, RZ, RZ, -R17 ;  /* 0x000000ffff11d224 */ /* 0x000fe200078e0a11 */
[C---:B------:R-:W-:Y:S01]  /*22d0*/  ISETP.GT.U32.AND P5, PT, R24.reuse, R10, PT ;  /* 0x0000000a1800720c */ /* 0x040fe20003fa4070 */
[----:B------:R-:W-:Y:S02]  /*22e0*/  IMAD.MOV R2, RZ, RZ, -R2 ;  /* 0x000000ffff027224 */ /* 0x000fe400078e0a02 */
[C---:B------:R-:W-:Y:S02]  /*22f0*/  IMAD R11, R24.reuse, R8, R11 ;  /* 0x00000008180b7224 */ /* 0x040fe400078e020b */
[----:B------:R-:W-:Y:S01]  /*2300*/  @!P4 IMAD.MOV R12, RZ, RZ, -R12 ;  /* 0x000000ffff0cc224 */ /* 0x000fe200078e0a0c */
[C---:B------:R-:W-:Y:S01]  /*2310*/  ISETP.GT.U32.AND P4, PT, R24.reuse, R14, PT ;  /* 0x0000000e1800720c */ /* 0x040fe20003f84070 */
[----:B------:R-:W-:-:S02]  /*2320*/  IMAD R9, R24, R2, R9 ;  /* 0x0000000218097224 */ /* 0x000fc400078e0209 */
[----:B------:R-:W-:Y:S01]  /*2330*/  @!P3 IMAD.MOV R3, RZ, RZ, -R3 ;  /* 0x000000ffff03b224 */ /* 0x000fe200078e0a03 */
[C---:B------:R-:W-:Y:S01]  /*2340*/  ISETP.GT.U32.AND P3, PT, R24.reuse, R11, PT ;  /* 0x0000000b1800720c */ /* 0x040fe20003f64070 */
[--C-:B------:R-:W-:Y:S01]  /*2350*/  @!P6 IMAD.IADD R13, R13, 0x1, -R24.reuse ;  /* 0x000000010d0de824 */ /* 0x100fe200078e0a18 */
[----:B------:R-:W-:Y:S02]  /*2360*/  ISETP.GT.U32.AND P6, PT, R24, R9, PT ;  /* 0x000000091800720c */ /* 0x000fe40003fc4070 */
[----:B------:R-:W-:Y:S01]  /*2370*/  IADD3 R15, R28, 0xdc, RZ ;  /* 0x000000dc1c0f7810 */ /* 0x000fe20007ffe0ff */
[--C-:B------:R-:W-:Y:S01]  /*2380*/  @!P5 IMAD.IADD R10, R10, 0x1, -R24.reuse ;  /* 0x000000010a0ad824 */ /* 0x100fe200078e0a18 */
[----:B------:R-:W-:Y:S01]  /*2390*/  ISETP.GE.AND P5, PT, R0, RZ, PT ;  /* 0x000000ff0000720c */ /* 0x000fe20003fa6270 */
[----:B------:R-:W-:Y:S01]  /*23a0*/  STL [R1+0x380], R17 ;  /* 0x0003801101007387 */ /* 0x000fe20000100800 */
[----:B------:R-:W-:Y:S01]  /*23b0*/  IABS R2, R15 ;  /* 0x0000000f00027213 */ /* 0x000fe20000000000 */
[--C-:B------:R-:W-:Y:S01]  /*23c0*/  @!P4 IMAD.IADD R14, R14, 0x1, -R24.reuse ;  /* 0x000000010e0ec824 */ /* 0x100fe200078e0a18 */
[----:B------:R-:W-:Y:S01]  /*23d0*/  IADD3 R0, R28, 0xdb, RZ ;  /* 0x000000db1c007810 */ /* 0x000fe20007ffe0ff */
[----:B------:R-:W-:Y:S02]  /*23e0*/  STL [R1+0x370], R12 ;  /* 0x0003700c01007387 */ /* 0x000fe40000100800 */
[----:B------:R-:W-:Y:S01]  /*23f0*/  @!P3 IMAD.IADD R11, R11, 0x1, -R24 ;  /* 0x000000010b0bb824 */ /* 0x000fe200078e0a18 */
[----:B------:R-:W-:Y:S01]  /*2400*/  ISETP.GT.U32.AND P3, PT, R24, R14, PT ;  /* 0x0000000e1800720c */ /* 0x000fe20003f64070 */
[----:B------:R0:W-:Y:S01]  /*2410*/  STL [R1+0x374], R3 ;  /* 0x0003740301007387 */ /* 0x0001e20000100800 */
[----:B------:R-:W-:-:S04]  /*2420*/  IMAD.HI.U32 R8, R25, R2, RZ ;  /* 0x0000000219087227 */ /* 0x000fc800078e00ff */
[----:B------:R-:W-:Y:S01]  /*2430*/  @!P6 IMAD.IADD R9, R9, 0x1, -R24 ;  /* 0x000000010909e824 */ /* 0x000fe200078e0a18 */
[----:B------:R-:W-:Y:S02]  /*2440*/  ISETP.GT.U32.AND P6, PT, R24, R11, PT ;  /* 0x0000000b1800720c */ /* 0x000fe40003fc4070 */
[----:B0-----:R-:W-:Y:S01]  /*2450*/  IABS R3, R0 ;  /* 0x0000000000037213 */ /* 0x001fe20000000000 */
[----:B------:R-:W-:Y:S02]  /*2460*/  IMAD.MOV.U32 R12, RZ, RZ, R10 ;  /* 0x000000ffff0c7224 */ /* 0x000fe400078e000a */
[----:B------:R-:W-:Y:S02]  /*2470*/  IMAD.MOV R8, RZ, RZ, -R8 ;  /* 0x000000ffff087224 */ /* 0x000fe400078e0a08 */
[----:B------:R-:W-:-:S04]  /*2480*/  IMAD.HI.U32 R10, R25, R3, RZ ;  /* 0x00000003190a7227 */ /* 0x000fc800078e00ff */
[----:B------:R-:W-:Y:S02]  /*2490*/  IMAD R2, R24, R8, R2 ;  /* 0x0000000818027224 */ /* 0x000fe400078e0202 */
[----:B------:R-:W-:Y:S02]  /*24a0*/  IMAD.MOV R10, RZ, RZ, -R10 ;  /* 0x000000ffff0a7224 */ /* 0x000fe400078e0a0a */
[--C-:B------:R-:W-:Y:S01]  /*24b0*/  @!P3 IMAD.IADD R14, R14, 0x1, -R24.reuse ;  /* 0x000000010e0eb824 */ /* 0x100fe200078e0a18 */
[C---:B------:R-:W-:Y:S01]  /*24c0*/  ISETP.GT.U32.AND P3, PT, R24.reuse, R2, PT ;  /* 0x000000021800720c */ /* 0x040fe20003f64070 */
[C---:B------:R-:W-:Y:S02]  /*24d0*/  IMAD R3, R24.reuse, R10, R3 ;  /* 0x0000000a18037224 */ /* 0x040fe400078e0203 */
[----:B------:R-:W-:Y:S01]  /*24e0*/  @!P6 IMAD.IADD R11, R11, 0x1, -R24 ;  /* 0x000000010b0be824 */ /* 0x000fe200078e0a18 */
[----:B------:R-:W-:Y:S02]  /*24f0*/  ISETP.GE.AND P4, PT, R7, RZ, PT ;  /* 0x000000ff0700720c */ /* 0x000fe40003f86270 */
[----:B------:R-:W-:-:S02]  /*2500*/  ISETP.GT.U32.AND P6, PT, R24, R3, PT ;  /* 0x000000031800720c */ /* 0x000fc40003fc4070 */
[C---:B------:R-:W-:Y:S02]  /*2510*/  IADD3 R7, R28.reuse, 0xda, RZ ;  /* 0x000000da1c077810 */ /* 0x040fe40007ffe0ff */
[----:B------:R-:W-:Y:S02]  /*2520*/  IADD3 R8, R28, 0xd9, RZ ;  /* 0x000000d91c087810 */ /* 0x000fe40007ffe0ff */
[----:B------:R-:W-:Y:S01]  /*2530*/  IABS R17, R7 ;  /* 0x0000000700117213 */ /* 0x000fe20000000000 */
[----:B------:R-:W-:Y:S01]  /*2540*/  @!P3 IMAD.IADD R2, R2, 0x1, -R24 ;  /* 0x000000010202b824 */ /* 0x000fe200078e0a18 */
[----:B------:R-:W-:Y:S01]  /*2550*/  IABS R10, R8 ;  /* 0x00000008000a7213 */ /* 0x000fe20000000000 */
[----:B------:R-:W-:Y:S02]  /*2560*/  @!P0 IMAD.MOV R12, RZ, RZ, -R12 ;  /* 0x000000ffff0c8224 */ /* 0x000fe400078e0a0c */
[----:B------:R-:W-:Y:S01]  /*2570*/  IMAD.HI.U32 R18, R25, R17, RZ ;  /* 0x0000001119127227 */ /* 0x000fe200078e00ff */
[----:B------:R-:W-:-:S03]  /*2580*/  ISETP.GT.U32.AND P0, PT, R24, R9, PT ;  /* 0x000000091800720c */ /* 0x000fc60003f04070 */
[----:B------:R-:W-:Y:S01]  /*2590*/  @!P6 IMAD.IADD R3, R3, 0x1, -R24 ;  /* 0x000000010303e824 */ /* 0x000fe200078e0a18 */
[----:B------:R-:W-:Y:S01]  /*25a0*/  ISETP.GT.U32.AND P6, PT, R24, R2, PT ;  /* 0x000000021800720c */ /* 0x000fe20003fc4070 */
[----:B------:R-:W-:Y:S02]  /*25b0*/  IMAD.MOV R18, RZ, RZ, -R18 ;  /* 0x000000ffff127224 */ /* 0x000fe400078e0a12 */
[----:B------:R-:W-:Y:S01]  /*25c0*/  IMAD.HI.U32 R16, R25, R10, RZ ;  /* 0x0000000a19107227 */ /* 0x000fe200078e00ff */
[----:B------:R-:W-:-:S03]  /*25d0*/  ISETP.GE.AND P3, PT, R0, RZ, PT ;  /* 0x000000ff0000720c */ /* 0x000fc60003f66270 */
[C---:B------:R-:W-:Y:S02]  /*25e0*/  IMAD R0, R24.reuse, R18, R17 ;  /* 0x0000001218007224 */ /* 0x040fe400078e0211 */
[----:B------:R-:W-:Y:S02]  /*25f0*/  IMAD.MOV R16, RZ, RZ, -R16 ;  /* 0x000000ffff107224 */ /* 0x000fe400078e0a10 */
[----:B------:R-:W-:Y:S01]  /*2600*/  IMAD.MOV.U32 R19, RZ, RZ, R14 ;  /* 0x000000ffff137224 */ /* 0x000fe200078e000e */
[----:B------:R0:W-:Y:S01]  /*2610*/  STL [R1+0x378], R12 ;  /* 0x0003780c01007387 */ /* 0x0001e20000100800 */
[----:B------:R-:W-:Y:S01]  /*2620*/  @!P2 IMAD.MOV R13, RZ, RZ, -R13 ;  /* 0x000000ffff0da224 */ /* 0x000fe200078e0a0d */
[C---:B------:R-:W-:Y:S01]  /*2630*/  ISETP.GT.U32.AND P2, PT, R24.reuse, R0, PT ;  /* 0x000000001800720c */ /* 0x040fe20003f44070 */
[----:B------:R-:W-:Y:S01]  /*2640*/  @!P1 IMAD.MOV R19, RZ, RZ, -R19 ;  /* 0x000000ffff139224 */ /* 0x000fe200078e0a13 */
[C---:B------:R-:W-:Y:S01]  /*2650*/  ISETP.GT.U32.AND P1, PT, R24.reuse, R3, PT ;  /* 0x000000031800720c */ /* 0x040fe20003f24070 */
[----:B------:R-:W-:-:S02]  /*2660*/  IMAD R10, R24, R16, R10 ;  /* 0x00000010180a7224 */ /* 0x000fc400078e020a */
[--C-:B------:R-:W-:Y:S01]  /*2670*/  @!P0 IMAD.IADD R9, R9, 0x1, -R24.reuse ;  /* 0x0000000109098824 */ /* 0x100fe200078e0a18 */
[----:B0-----:R-:W-:Y:S01]  /*2680*/  IADD3 R12, R28, 0xd8, RZ ;  /* 0x000000d81c0c7810 */ /* 0x001fe20007ffe0ff */
[----:B------:R-:W-:Y:S01]  /*2690*/  @!P6 IMAD.IADD R2, R2, 0x1, -R24 ;  /* 0x000000010202e824 */ /* 0x000fe200078e0a18 */
[----:B------:R-:W-:Y:S02]  /*26a0*/  ISETP.GE.AND P0, PT, R15, RZ, PT ;  /* 0x000000ff0f00720c */ /* 0x000fe40003f06270 */
[----:B------:R-:W-:Y:S02]  /*26b0*/  IABS R15, R12 ;  /* 0x0000000c000f7213 */ /* 0x000fe40000000000 */
[----:B------:R-:W-:Y:S01]  /*26c0*/  ISETP.GT.U32.AND P6, PT, R24, R10, PT ;  /* 0x0000000a1800720c */ /* 0x000fe20003fc4070 */
[----:B------:R-:W-:Y:S01]  /*26d0*/  @!P5 IMAD.MOV R11, RZ, RZ, -R11 ;  /* 0x000000ffff0bd224 */ /* 0x000fe200078e0a0b */
[----:B------:R-:W-:Y:S01]  /*26e0*/  ISETP.GE.AND P5, PT, R7, RZ, PT ;  /* 0x000000ff0700720c */ /* 0x000fe20003fa6270 */
[----:B------:R-:W-:-:S04]  /*26f0*/  IMAD.HI.U32 R7, R25, R15, RZ ;  /* 0x0000000f19077227 */ /* 0x000fc800078e00ff */
[----:B------:R-:W-:Y:S01]  /*2700*/  @!P4 IMAD.MOV R9, RZ, RZ, -R9 ;  /* 0x000000ffff09c224 */ /* 0x000fe200078e0a09 */
[----:B------:R-:W-:Y:S02]  /*2710*/  ISETP.GE.AND P4, PT, R8, RZ, PT ;  /* 0x000000ff0800720c */ /* 0x000fe40003f86270 */
[----:B------:R-:W-:Y:S01]  /*2720*/  IADD3 R8, R28, 0xd7, RZ ;  /* 0x000000d71c087810 */ /* 0x000fe20007ffe0ff */
[----:B------:R-:W-:Y:S02]  /*2730*/  IMAD.MOV R7, RZ, RZ, -R7 ;  /* 0x000000ffff077224 */ /* 0x000fe400078e0a07 */
[--C-:B------:R-:W-:Y:S01]  /*2740*/  @!P1 IMAD.IADD R3, R3, 0x1, -R24.reuse ;  /* 0x0000000103039824 */ /* 0x100fe200078e0a18 */
[----:B------:R-:W-:Y:S01]  /*2750*/  ISETP.GE.AND P1, PT, R12, RZ, PT ;  /* 0x000000ff0c00720c */ /* 0x000fe20003f26270 */
[----:B------:R-:W-:Y:S01]  /*2760*/  @!P2 IMAD.IADD R0, R0, 0x1, -R24 ;  /* 0x000000010000a824 */ /* 0x000fe200078e0a18 */
[----:B------:R-:W-:Y:S01]  /*2770*/  IABS R12, R8 ;  /* 0x00000008000c7213 */ /* 0x000fe20000000000 */
[----:B------:R-:W-:Y:S01]  /*2780*/  STL [R1+0x36c], R13 ;  /* 0x00036c0d01007387 */ /* 0x000fe20000100800 */
[----:B------:R-:W-:-:S02]  /*2790*/  IMAD R17, R24, R7, R15 ;  /* 0x0000000718117224 */ /* 0x000fc400078e020f */
[----:B------:R-:W-:Y:S01]  /*27a0*/  @!P6 IMAD.IADD R10, R10, 0x1, -R24 ;  /* 0x000000010a0ae824 */ /* 0x000fe200078e0a18 */
[----:B------:R-:W-:Y:S01]  /*27b0*/  STL [R1+0x368], R19 ;  /* 0x0003681301007387 */ /* 0x000fe20000100800 */
[----:B------:R-:W-:-:S03]  /*27c0*/  ISETP.GT.U32.AND P6, PT, R24, R0, PT ;  /* 0x000000001800720c */ /* 0x000fc60003fc4070 */
[----:B------:R0:W-:Y:S01]  /*27d0*/  STL [R1+0x364], R11 ;  /* 0x0003640b01007387 */ /* 0x0001e20000100800 */
[----:B------:R-:W-:Y:S01]  /*27e0*/  @!P3 IMAD.MOV R3, RZ, RZ, -R3 ;  /* 0x000000ffff03b224 */ /* 0x000fe200078e0a03 */
[----:B------:R-:W-:Y:S01]  /*27f0*/  ISETP.GT.U32.AND P3, PT, R24, R17, PT ;  /* 0x000000111800720c */ /* 0x000fe20003f64070 */
[----:B0-----:R-:W-:Y:S02]  /*2800*/  IMAD.MOV.U32 R11, RZ, RZ, R2 ;  /* 0x000000ffff0b7224 */ /* 0x001fe400078e0002 */
[----:B------:R-:W-:Y:S01]  /*2810*/  IMAD.HI.U32 R2, R25, R12, RZ ;  /* 0x0000000c19027227 */ /* 0x000fe200078e00ff */
[----:B------:R-:W-:-:S03]  /*2820*/  ISETP.GE.AND P2, PT, R8, RZ, PT ;  /* 0x000000ff0800720c */ /* 0x000fc60003f46270 */
[----:B------:R-:W-:Y:S02]  /*2830*/  IMAD.MOV R2, RZ, RZ, -R2 ;  /* 0x000000ffff027224 */ /* 0x000fe400078e0a02 */
[----:B------:R-:W-:Y:S01]  /*2840*/  @!P0 IMAD.MOV R11, RZ, RZ, -R11 ;  /* 0x000000ffff0b8224 */ /* 0x000fe200078e0a0b */
[C---:B------:R-:W-:Y:S01]  /*2850*/  ISETP.GT.U32.AND P0, PT, R24.reuse, R10, PT ;  /* 0x0000000a1800720c */ /* 0x040fe20003f04070 */
[----:B------:R-:W-:Y:S01]  /*2860*/  IMAD R12, R24, R2, R12 ;  /* 0x00000002180c7224 */ /* 0x000fe200078e020c */
[C---:B------:R-:W-:Y:S02]  /*2870*/  IADD3 R7, R28.reuse, 0xd5, RZ ;  /* 0x000000d51c077810 */ /* 0x040fe40007ffe0ff */
[----:B------:R-:W-:Y:S01]  /*2880*/  IADD3 R8, R28, 0xd6, RZ ;  /* 0x000000d61c087810 */ /* 0x000fe20007ffe0ff */
[----:B------:R-:W-:Y:S01]  /*2890*/  @!P6 IMAD.IADD R0, R0, 0x1, -R24 ;  /* 0x000000010000e824 */ /* 0x000fe200078e0a18 */
[----:B------:R-:W-:Y:S01]  /*28a0*/  IABS R15, R7 ;  /* 0x00000007000f7213 */ /* 0x000fe20000000000 */
[----:B------:R-:W-:Y:S01]  /*28b0*/  STL [R1+0x360], R9 ;  /* 0x0003600901007387 */ /* 0x000fe20000100800 */
[----:B------:R-:W-:-:S02]  /*28c0*/  IABS R13, R8 ;  /* 0x00000008000d7213 */ /* 0x000fc40000000000 */
[----:B------:R-:W-:Y:S01]  /*28d0*/  ISETP.GT.U32.AND P6, PT, R24, R12, PT ;  /* 0x0000000c1800720c */ /* 0x000fe20003fc4070 */
[----:B------:R0:W-:Y:S01]  /*28e0*/  STL [R1+0x35c], R11 ;  /* 0x00035c0b01007387 */ /* 0x0001e20000100800 */
[----:B------:R-:W-:-:S03]  /*28f0*/  @!P3 IMAD.IADD R17, R17, 0x1, -R24 ;  /* 0x000000011111b824 */ /* 0x000fc600078e0a18 */
[----:B------:R1:W-:Y:S01]  /*2900*/  STL [R1+0x358], R3 ;  /* 0x0003580301007387 */ /* 0x0003e20000100800 */
[----:B------:R-:W-:-:S04]  /*2910*/  IMAD.HI.U32 R2, R25, R13, RZ ;  /* 0x0000000d19027227 */ /* 0x000fc800078e00ff */
[----:B0-----:R-:W-:Y:S02]  /*2920*/  IMAD.MOV.U32 R11, RZ, RZ, R0 ;  /* 0x000000ffff0b7224 */ /* 0x001fe400078e0000 */
[----:B-1----:R-:W-:Y:S01]  /*2930*/  IMAD.HI.U32 R3, R25, R15, RZ ;  /* 0x0000000f19037227 */ /* 0x002fe200078e00ff */
[----:B------:R-:W-:-:S03]  /*2940*/  IADD3 R9, R28, 0xd4, RZ ;  /* 0x000000d41c097810 */ /* 0x000fc60007ffe0ff */
[----:B------:R-:W-:Y:S01]  /*2950*/  @!P0 IMAD.IADD R10, R10, 0x1, -R24 ;  /* 0x000000010a0a8824 */ /* 0x000fe200078e0a18 */
[----:B------:R-:W-:Y:S01]  /*2960*/  ISETP.GE.AND P0, PT, R8, RZ, PT ;  /* 0x000000ff0800720c */ /* 0x000fe20003f06270 */
[----:B------:R-:W-:Y:S01]  /*2970*/  @!P5 IMAD.MOV R11, RZ, RZ, -R11 ;  /* 0x000000ffff0bd224 */ /* 0x000fe200078e0a0b */
[C---:B------:R-:W-:Y:S01]  /*2980*/  ISETP.GT.U32.AND P5, PT, R24.reuse, R17, PT ;  /* 0x000000111800720c */ /* 0x040fe20003fa4070 */
[----:B------:R-:W-:Y:S02]  /*2990*/  IMAD.MOV R3, RZ, RZ, -R3 ;  /* 0x000000ffff037224 */ /* 0x000fe400078e0a03 */
[----:B------:R-:W-:Y:S02]  /*29a0*/  IMAD.MOV R8, RZ, RZ, -R2 ;  /* 0x000000ffff087224 */ /* 0x000fe400078e0a02 */
[C---:B------:R-:W-:Y:S01]  /*29b0*/  IMAD R15, R24.reuse, R3, R15 ;  /* 0x00000003180f7224 */ /* 0x040fe200078e020f */
[----:B------:R-:W-:Y:S01]  /*29c0*/  IABS R14, R9 ;  /* 0x00000009000e7213 */ /* 0x000fe20000000000 */
[----:B------:R-:W-:-:S02]  /*29d0*/  IMAD R13, R24, R8, R13 ;  /* 0x00000008180d7224 */ /* 0x000fc400078e020d */
[----:B------:R-:W-:Y:S02]  /*29e0*/  IMAD.MOV.U32 R3, RZ, RZ, R10 ;  /* 0x000000ffff037224 */ /* 0x000fe400078e000a */
[----:B------:R-:W-:Y:S02]  /*29f0*/  @!P6 IMAD.IADD R12, R12, 0x1, -R24 ;  /* 0x000000010c0ce824 */ /* 0x000fe400078e0a18 */
[----:B------:R-:W-:Y:S01]  /*2a00*/  @!P4 IMAD.MOV R3, RZ, RZ, -R3 ;  /* 0x000000ffff03c224 */ /* 0x000fe200078e0a03 */
[C---:B------:R-:W-:Y:S01]  /*2a10*/  ISETP.GT.U32.AND P4, PT, R24.reuse, R13, PT ;  /* 0x0000000d1800720c */ /* 0x040fe20003f84070 */
[----:B------:R-:W-:Y:S01]  /*2a20*/  IMAD.HI.U32 R2, R25, R14, RZ ;  /* 0x0000000e19027227 */ /* 0x000fe200078e00ff */
[----:B------:R-:W-:-:S03]  /*2a30*/  ISETP.GT.U32.AND P6, PT, R24, R12, PT ;  /* 0x0000000c1800720c */ /* 0x000fc60003fc4070 */
[----:B------:R-:W-:Y:S01]  /*2a40*/  @!P5 IMAD.IADD R17, R17, 0x1, -R24 ;  /* 0x000000011111d824 */ /* 0x000fe200078e0a18 */
[----:B------:R-:W-:Y:S01]  /*2a50*/  ISETP.GT.U32.AND P5, PT, R24, R15, PT ;  /* 0x0000000f1800720c */ /* 0x000fe20003fa4070 */
[----:B------:R-:W-:Y:S01]  /*2a60*/  IMAD.MOV R2, RZ, RZ, -R2 ;  /* 0x000000ffff027224 */ /* 0x000fe200078e0a02 */
[----:B------:R-:W-:-:S03]  /*2a70*/  ISETP.GE.AND P3, PT, R7, RZ, PT ;  /* 0x000000ff0700720c */ /* 0x000fc60003f66270 */
[----:B------:R-:W-:Y:S01]  /*2a80*/  IMAD R14, R24, R2, R14 ;  /* 0x00000002180e7224 */ /* 0x000fe200078e020e */
[C---:B------:R-:W-:Y:S01]  /*2a90*/  IADD3 R2, R28.reuse, 0xd3, RZ ;  /* 0x000000d31c027810 */ /* 0x040fe20007ffe0ff */
[--C-:B------:R-:W-:Y:S01]  /*2aa0*/  @!P4 IMAD.IADD R13, R13, 0x1, -R24.reuse ;  /* 0x000000010d0dc824 */ /* 0x100fe200078e0a18 */
[----:B------:R-:W-:Y:S01]  /*2ab0*/  IADD3 R0, R28, 0xd1, RZ ;  /* 0x000000d11c007810 */ /* 0x000fe20007ffe0ff */
[--C-:B------:R-:W-:Y:S01]  /*2ac0*/  @!P6 IMAD.IADD R12, R12, 0x1, -R24.reuse ;  /* 0x000000010c0ce824 */ /* 0x100fe200078e0a18 */
[----:B------:R-:W-:Y:S02]  /*2ad0*/  IADD3 R7, R28, 0xd2, RZ ;  /* 0x000000d21c077810 */ /* 0x000fe40007ffe0ff */
[----:B------:R-:W-:Y:S02]  /*2ae0*/  IABS R16, R2 ;  /* 0x0000000200107213 */ /* 0x000fe40000000000 */
[----:B------:R-:W-:Y:S01]  /*2af0*/  ISETP.GT.U32.AND P6, PT, R24, R14, PT ;  /* 0x0000000e1800720c */ /* 0x000fe20003fc4070 */
[----:B------:R-:W-:Y:S01]  /*2b00*/  @!P5 IMAD.IADD R15, R15, 0x1, -R24 ;  /* 0x000000010f0fd824 */ /* 0x000fe200078e0a18 */
[----:B------:R-:W-:-:S02]  /*2b10*/  IABS R10, R0 ;  /* 0x00000000000a7213 */ /* 0x000fc40000000000 */
[----:B------:R-:W-:Y:S01]  /*2b20*/  IABS R8, R7 ;  /* 0x0000000700087213 */ /* 0x000fe20000000000 */
[----:B------:R-:W-:Y:S01]  /*2b30*/  IMAD.HI.U32 R18, R25, R16, RZ ;  /* 0x0000001019127227 */ /* 0x000fe200078e00ff */
[----:B------:R-:W-:Y:S02]  /*2b40*/  ISETP.GT.U32.AND P5, PT, R24, R13, PT ;  /* 0x0000000d1800720c */ /* 0x000fe40003fa4070 */
[----:B------:R-:W-:Y:S01]  /*2b50*/  ISETP.GE.AND P4, PT, R9, RZ, PT ;  /* 0x000000ff0900720c */ /* 0x000fe20003f86270 */
[----:B------:R-:W-:Y:S02]  /*2b60*/  IMAD.MOV.U32 R9, RZ, RZ, R10 ;  /* 0x000000ffff097224 */ /* 0x000fe400078e000a */
[----:B------:R-:W-:-:S04]  /*2b70*/  IMAD.HI.U32 R10, R25, R8, RZ ;  /* 0x00000008190a7227 */ /* 0x000fc800078e00ff */
[----:B------:R-:W-:Y:S02]  /*2b80*/  IMAD.MOV R18, RZ, RZ, -R18 ;  /* 0x000000ffff127224 */ /* 0x000fe400078e0a12 */
[----:B------:R-:W-:Y:S02]  /*2b90*/  IMAD.MOV.U32 R20, RZ, RZ, R17 ;  /* 0x000000ffff147224 */ /* 0x000fe400078e0011 */
[----:B------:R-:W-:Y:S02]  /*2ba0*/  IMAD.MOV R17, RZ, RZ, -R10 ;  /* 0x000000ffff117224 */ /* 0x000fe400078e0a0a */
[----:B------:R-:W-:Y:S02]  /*2bb0*/  IMAD R10, R24, R18, R16 ;  /* 0x00000012180a7224 */ /* 0x000fe400078e0210 */
[--C-:B------:R-:W-:Y:S01]  /*2bc0*/  @!P6 IMAD.IADD R14, R14, 0x1, -R24.reuse ;  /* 0x000000010e0ee824 */ /* 0x100fe200078e0a18 */
[----:B------:R0:W-:Y:S01]  /*2bd0*/  STL [R1+0x354], R11 ;  /* 0x0003540b01007387 */ /* 0x0001e20000100800 */
[----:B------:R-:W-:Y:S01]  /*2be0*/  @!P5 IMAD.IADD R13, R13, 0x1, -R24 ;  /* 0x000000010d0dd824 */ /* 0x000fe200078e0a18 */
[C---:B------:R-:W-:Y:S01]  /*2bf0*/  ISETP.GT.U32.AND P6, PT, R24.reuse, R15, PT ;  /* 0x0000000f1800720c */ /* 0x040fe20003fc4070 */
[----:B------:R-:W-:Y:S01]  /*2c00*/  @!P1 IMAD.MOV R20, RZ, RZ, -R20 ;  /* 0x000000ffff149224 */ /* 0x000fe200078e0a14 */
[----:B------:R-:W-:-:S02]  /*2c10*/  ISETP.GT.U32.AND P5, PT, R24, R10, PT ;  /* 0x0000000a1800720c */ /* 0x000fc40003fa4070 */
[----:B------:R-:W-:Y:S01]  /*2c20*/  ISETP.GT.U32.AND P1, PT, R24, R14, PT ;  /* 0x0000000e1800720c */ /* 0x000fe20003f24070 */
[----:B------:R1:W-:Y:S01]  /*2c30*/  STL [R1+0x350], R3 ;  /* 0x0003500301007387 */ /* 0x0003e20000100800 */
[----:B0-----:R-:W-:Y:S01]  /*2c40*/  IADD3 R11, R28, 0xd0, RZ ;  /* 0x000000d01c0b7810 */ /* 0x001fe20007ffe0ff */
[----:B------:R-:W-:Y:S02]  /*2c50*/  IMAD.MOV.U32 R19, RZ, RZ, R12 ;  /* 0x000000ffff137224 */ /* 0x000fe400078e000c */
[----:B------:R-:W-:Y:S01]  /*2c60*/  IMAD R8, R24, R17, R8 ;  /* 0x0000001118087224 */ /* 0x000fe200078e0208 */
[----:B-1----:R-:W-:Y:S01]  /*2c70*/  IABS R3, R11 ;  /* 0x0000000b00037213 */ /* 0x002fe20000000000 */
[----:B------:R-:W-:Y:S02]  /*2c80*/  @!P2 IMAD.MOV R19, RZ, RZ, -R19 ;  /* 0x000000ffff13a224 */ /* 0x000fe400078e0a13 */
[C---:B------:R-:W-:Y:S01]  /*2c90*/  IMAD.HI.U32 R17, R25.reuse, R9, RZ ;  /* 0x0000000919117227 */ /* 0x040fe200078e00ff */
[----:B------:R-:W-:Y:S03]  /*2ca0*/  STL [R1+0x348], R20 ;  /* 0x0003481401007387 */ /* 0x000fe60000100800 */
[----:B------:R-:W-:Y:S01]  /*2cb0*/  IMAD.HI.U32 R16, R25, R3, RZ ;  /* 0x0000000319107227 */ /* 0x000fe200078e00ff */
[----:B------:R0:W-:Y:S03]  /*2cc0*/  STL [R1+0x344], R19 ;  /* 0x0003441301007387 */ /* 0x0001e60000100800 */
[----:B------:R-:W-:-:S02]  /*2cd0*/  IMAD.MOV R17, RZ, RZ, -R17 ;  /* 0x000000ffff117224 */ /* 0x000fc400078e0a11 */
[----:B------:R-:W-:Y:S02]  /*2ce0*/  IMAD.MOV R16, RZ, RZ, -R16 ;  /* 0x000000ffff107224 */ /* 0x000fe400078e0a10 */
[--C-:B------:R-:W-:Y:S01]  /*2cf0*/  @!P6 IMAD.IADD R15, R15, 0x1, -R24.reuse ;  /* 0x000000010f0fe824 */ /* 0x100fe200078e0a18 */
[----:B------:R-:W-:Y:S01]  /*2d00*/  ISETP.GT.U32.AND P6, PT, R24, R8, PT ;  /* 0x000000081800720c */ /* 0x000fe20003fc4070 */
[--C-:B------:R-:W-:Y:S02]  /*2d10*/  @!P5 IMAD.IADD R10, R10, 0x1, -R24.reuse ;  /* 0x000000010a0ad824 */ /* 0x100fe400078e0a18 */
[----:B0-----:R-:W-:Y:S02]  /*2d20*/  IMAD.MOV.U32 R19, RZ, RZ, R13 ;  /* 0x000000ffff137224 */ /* 0x001fe400078e000d */
[----:B------:R-:W-:Y:S01]  /*2d30*/  @!P1 IMAD.IADD R14, R14, 0x1, -R24 ;  /* 0x000000010e0e9824 */ /* 0x000fe200078e0a18 */
[----:B------:R-:W-:Y:S01]  /*2d40*/  ISETP.GE.AND P1, PT, R7, RZ, PT ;  /* 0x000000ff0700720c */ /* 0x000fe20003f26270 */
[----:B------:R-:W-:-:S02]  /*2d50*/  IMAD R7, R24, R17, R9 ;  /* 0x0000001118077224 */ /* 0x000fc400078e0209 */
[C---:B------:R-:W-:Y:S02]  /*2d60*/  IMAD R3, R24.reuse, R16, R3 ;  /* 0x0000001018037224 */ /* 0x040fe400078e0203 */
[----:B------:R-:W-:Y:S01]  /*2d70*/  @!P0 IMAD.MOV R19, RZ, RZ, -R19 ;  /* 0x000000ffff138224 */ /* 0x000fe200078e0a13 */
[----:B------:R-:W-:Y:S01]  /*2d80*/  ISETP.GT.U32.AND P0, PT, R24, R10, PT ;  /* 0x0000000a1800720c */ /* 0x000fe20003f04070 */
[----:B------:R-:W-:Y:S01]  /*2d90*/  IMAD.MOV.U32 R17, RZ, RZ, R15 ;  /* 0x000000ffff117224 */ /* 0x000fe200078e000f */
[----:B------:R-:W-:-:S03]  /*2da0*/  ISETP.GE.AND P2, PT, R2, RZ, PT ;  /* 0x000000ff0200720c */ /* 0x000fc60003f46270 */
[----:B------:R-:W-:Y:S01]  /*2db0*/  @!P3 IMAD.MOV R17, RZ, RZ, -R17 ;  /* 0x000000ffff11b224 */ /* 0x000fe200078e0a11 */
[----:B------:R-:W-:Y:S02]  /*2dc0*/  ISETP.GT.U32.AND P3, PT, R24, R3, PT ;  /* 0x000000031800720c */ /* 0x000fe40003f64070 */
[----:B------:R-:W-:Y:S01]  /*2dd0*/  IADD3 R2, R28, 0xcf, RZ ;  /* 0x000000cf1c027810 */ /* 0x000fe20007ffe0ff */
[----:B------:R-:W-:Y:S02]  /*2de0*/  @!P6 IMAD.IADD R8, R8, 0x1, -R24 ;  /* 0x000000010808e824 */ /* 0x000fe400078e0a18 */
[----:B------:R-:W-:Y:S01]  /*2df0*/  @!P4 IMAD.MOV R14, RZ, RZ, -R14 ;  /* 0x000000ffff0ec224 */ /* 0x000fe200078e0a0e */
[----:B------:R-:W-:Y:S01]  /*2e00*/  IABS R12, R2 ;  /* 0x00000002000c7213 */ /* 0x000fe20000000000 */
[--C-:B------:R-:W-:Y:S01]  /*2e10*/  @!P0 IMAD.IADD R10, R10, 0x1, -R24.reuse ;  /* 0x000000010a0a8824 */ /* 0x100fe200078e0a18 */
[----:B------:R-:W-:Y:S01]  /*2e20*/  ISETP.GT.U32.AND P5, PT, R24, R7, PT ;  /* 0x000000071800720c */ /* 0x000fe20003fa4070 */
[----:B------:R-:W-:Y:S01]  /*2e30*/  STL [R1+0x314], R19 ;  /* 0x0003141301007387 */ /* 0x000fe20000100800 */
[----:B------:R-:W-:Y:S01]  /*2e40*/  IADD3 R9, R28, 0xce, RZ ;  /* 0x000000ce1c097810 */ /* 0x000fe20007ffe0ff */
[----:B------:R-:W-:Y:S01]  /*2e50*/  IMAD.HI.U32 R16, R25, R12, RZ ;  /* 0x0000000c19107227 */ /* 0x000fe200078e00ff */
[----:B------:R-:W-:Y:S01]  /*2e60*/  ISETP.GT.U32.AND P6, PT, R24, R8, PT ;  /* 0x000000081800720c */ /* 0x000fe20003fc4070 */
[----:B------:R-:W-:Y:S01]  /*2e70*/  STL [R1+0x320], R17 ;  /* 0x0003201101007387 */ /* 0x000fe20000100800 */
[----:B------:R-:W-:Y:S01]  /*2e80*/  IABS R13, R9 ;  /* 0x00000009000d7213 */ /* 0x000fe20000000000 */
[----:B------:R-:W-:-:S02]  /*2e90*/  @!P3 IMAD.IADD R3, R3, 0x1, -R24 ;  /* 0x000000010303b824 */ /* 0x000fc400078e0a18 */
[----:B------:R0:W-:Y:S01]  /*2ea0*/  STL [R1+0x324], R14 ;  /* 0x0003240e01007387 */ /* 0x0001e20000100800 */
[----:B------:R-:W-:Y:S01]  /*2eb0*/  IMAD.MOV R15, RZ, RZ, -R16 ;  /* 0x000000ffff0f7224 */ /* 0x000fe200078e0a10 */
[----:B------:R-:W-:Y:S02]  /*2ec0*/  ISETP.GE.AND P4, PT, R0, RZ, PT ;  /* 0x000000ff0000720c */ /* 0x000fe40003f86270 */
[----:B------:R-:W-:Y:S01]  /*2ed0*/  ISETP.GE.AND P0, PT, R11, RZ, PT ;  /* 0x000000ff0b00720c */ /* 0x000fe20003f06270 */
[----:B0-----:R-:W-:Y:S02]  /*2ee0*/  IMAD.MOV.U32 R14, RZ, RZ, R10 ;  /* 0x000000ffff0e7224 */ /* 0x001fe400078e000a */
[C---:B------:R-:W-:Y:S02]  /*2ef0*/  IMAD R0, R24.reuse, R15, R12 ;  /* 0x0000000f18007224 */ /* 0x040fe400078e020c */
[----:B------:R-:W-:Y:S01]  /*2f00*/  @!P2 IMAD.MOV R14, RZ, RZ, -R14 ;  /* 0x000000ffff0ea224 */ /* 0x000fe200078e0a0e */
[----:B------:R-:W-:Y:S01]  /*2f10*/  ISETP.GT.U32.AND P2, PT, R24, R3, PT ;  /* 0x000000031800720c */ /* 0x000fe20003f44070 */
[----:B------:R-:W-:-:S04]  /*2f20*/  IMAD.HI.U32 R11, R25, R13, RZ ;  /* 0x0000000d190b7227 */ /* 0x000fc800078e00ff */
[--C-:B------:R-:W-:Y:S02]  /*2f30*/  @!P5 IMAD.IADD R7, R7, 0x1, -R24.reuse ;  /* 0x000000010707d824 */ /* 0x100fe400078e0a18 */
[--C-:B------:R-:W-:Y:S01]  /*2f40*/  @!P6 IMAD.IADD R8, R8, 0x1, -R24.reuse ;  /* 0x000000010808e824 */ /* 0x100fe200078e0a18 */
[----:B------:R-:W-:Y:S01]  /*2f50*/  ISETP.GT.U32.AND P6, PT, R24, R0, PT ;  /* 0x000000001800720c */ /* 0x000fe20003fc4070 */
[----:B------:R-:W-:Y:S01]  /*2f60*/  IMAD.MOV R11, RZ, RZ, -R11 ;  /* 0x000000ffff0b7224 */ /* 0x000fe200078e0a0b */
[----:B------:R-:W-:Y:S02]  /*2f70*/  ISETP.GE.AND P3, PT, R2, RZ, PT ;  /* 0x000000ff0200720c */ /* 0x000fe40003f66270 */
[C---:B------:R-:W-:Y:S01]  /*2f80*/  ISETP.GT.U32.AND P5, PT, R24.reuse, R7, PT ;  /* 0x000000071800720c */ /* 0x040fe20003fa4070 */
[----:B------:R-:W-:Y:S02]  /*2f90*/  IMAD R2, R24, R11, R13 ;  /* 0x0000000b18027224 */ /* 0x000fe400078e020d */
[----:B------:R-:W-:-:S03]  /*2fa0*/  @!P2 IMAD.IADD R3, R3, 0x1, -R24 ;  /* 0x000000010303a824 */ /* 0x000fc600078e0a18 */
[----:B------:R-:W-:Y:S01]  /*2fb0*/  ISETP.GT.U32.AND P2, PT, R24, R2, PT ;  /* 0x000000021800720c */ /* 0x000fe20003f44070 */
[----:B------:R-:W-:Y:S02]  /*2fc0*/  @!P1 IMAD.MOV R8, RZ, RZ, -R8 ;  /* 0x000000ffff089224 */ /* 0x000fe400078e0a08 */
[--C-:B------:R-:W-:Y:S01]  /*2fd0*/  @!P6 IMAD.IADD R0, R0, 0x1, -R24.reuse ;  /* 0x000000010000e824 */ /* 0x100fe200078e0a18 */
[----:B------:R-:W-:Y:S01]  /*2fe0*/  STL [R1+0x328], R14 ;  /* 0x0003280e01007387 */ /* 0x000fe20000100800 */
[----:B------:R-:W-:Y:S02]  /*2ff0*/  IADD3 R12, R28, 0xcd, RZ ;  /* 0x000000cd1c0c7810 */ /* 0x000fe40007ffe0ff */
[--C-:B------:R-:W-:Y:S01]  /*3000*/  @!P5 IMAD.IADD R7, R7, 0x1, -R24.reuse ;  /* 0x000000010707d824 */ /* 0x100fe200078e0a18 */
[----:B------:R0:W-:Y:S01]  /*3010*/  STL [R1+0x32c], R8 ;  /* 0x00032c0801007387 */ /* 0x0001e20000100800 */
[----:B------:R-:W-:Y:S02]  /*3020*/  ISETP.GT.U32.AND P6, PT, R24, R0, PT ;  /* 0x000000001800720c */ /* 0x000fe40003fc4070 */
[----:B------:R-:W-:Y:S01]  /*3030*/  @!P4 IMAD.MOV R7, RZ, RZ, -R7 ;  /* 0x000000ffff07c224 */ /* 0x000fe200078e0a07 */
[----:B------:R-:W-:Y:S01]  /*3040*/  IABS R17, R12 ;  /* 0x0000000c00117213 */ /* 0x000fe20000000000 */
[----:B------:R-:W-:-:S02]  /*3050*/  @!P2 IMAD.IADD R2, R2, 0x1, -R24 ;  /* 0x000000010202a824 */ /* 0x000fc400078e0a18 */
[----:B0-----:R-:W-:-:S04]  /*3060*/  IMAD.MOV.U32 R8, RZ, RZ, R3 ;  /* 0x000000ffff087224 */ /* 0x001fc800078e0003 */
[----:B------:R-:W-:Y:S01]  /*3070*/  @!P0 IMAD.MOV R8, RZ, RZ, -R8 ;  /* 0x000000ffff088224 */ /* 0x000fe200078e0a08 */
[C---:B------:R-:W-:Y:S01]  /*3080*/  IADD3 R11, R28.reuse, 0xcc, RZ ;  /* 0x000000cc1c0b7810 */ /* 0x040fe20007ffe0ff */
[----:B------:R-:W-:Y:S01]  /*3090*/  STL [R1+0x330], R7 ;  /* 0x0003300701007387 */ /* 0x000fe20000100800 */
[----:B------:R-:W-:Y:S02]  /*30a0*/  IADD3 R10, R28, 0xcb, RZ ;  /* 0x000000cb1c0a7810 */ /* 0x000fe40007ffe0ff */
[----:B------:R-:W-:Y:S01]  /*30b0*/  ISETP.GT.U32.AND P2, PT, R24, R2, PT ;  /* 0x000000021800720c */ /* 0x000fe20003f44070 */
[----:B------:R0:W-:Y:S01]  /*30c0*/  STL [R1+0x33c], R8 ;  /* 0x00033c0801007387 */ /* 0x0001e20000100800 */
[----:B------:R-:W-:Y:S02]  /*30d0*/  ISETP.GE.AND P4, PT, R11, RZ, PT ;  /* 0x000000ff0b00720c */ /* 0x000fe40003f86270 */
[----:B------:R-:W-:Y:S01]  /*30e0*/  ISETP.GE.AND P0, PT, R10, RZ, PT ;  /* 0x000000ff0a00720c */ /* 0x000fe20003f06270 */
[----:B------:R-:W-:Y:S01]  /*30f0*/  @!P6 IMAD.IADD R0, R0, 0x1, -R24 ;  /* 0x000000010000e824 */ /* 0x000fe200078e0a18 */
[----:B------:R-:W-:-:S02]  /*3100*/  IABS R11, R11 ;  /* 0x0000000b000b7213 */ /* 0x000fc40000000000 */
[----:B------:R-:W-:Y:S01]  /*3110*/  IABS R10, R10 ;  /* 0x0000000a000a7213 */ /* 0x000fe20000000000 */
[----:B0-----:R-:W-:Y:S01]  /*3120*/  IMAD.HI.U32 R8, R25, R17, RZ ;  /* 0x0000001119087227 */ /* 0x001fe200078e00ff */
[----:B------:R-:W-:-:S03]  /*3130*/  ISETP.GE.AND P5, PT, R9, RZ, PT ;  /* 0x000000ff0900720c */ /* 0x000fc60003fa6270 */
[----:B------:R-:W-:Y:S01]  /*3140*/  IMAD.MOV R8, RZ, RZ, -R8 ;  /* 0x000000ffff087224 */ /* 0x000fe200078e0a08 */
[----:B------:R-:W-:Y:S01]  /*3150*/  ISETP.GE.AND P1, PT, R12, RZ, PT ;  /* 0x000000ff0c00720c */ /* 0x000fe20003f26270 */
[----:B------:R-:W-:-:S04]  /*3160*/  IMAD.HI.U32 R7, R25, R11, RZ ;  /* 0x0000000b19077227 */ /* 0x000fc800078e00ff */
[----:B------:R-:W-:-:S04]  /*3170*/  IMAD.HI.U32 R3, R25, R10, RZ ;  /* 0x0000000a19037227 */ /* 0x000fc800078e00ff */
[C---:B------:R-:W-:Y:S02]  /*3180*/  IMAD R17, R24.reuse, R8, R17 ;  /* 0x0000000818117224 */ /* 0x040fe400078e0211 */
[----:B------:R-:W-:Y:S02]  /*3190*/  IMAD.MOV.U32 R12, RZ, RZ, R0 ;  /* 0x000000ffff0c7224 */ /* 0x000fe400078e0000 */
[----:B------:R-:W-:Y:S02]  /*31a0*/  IMAD.MOV R7, RZ, RZ, -R7 ;  /* 0x000000ffff077224 */ /* 0x000fe400078e0a07 */
[----:B------:R-:W-:Y:S02]  /*31b0*/  IMAD.MOV R3, RZ, RZ, -R3 ;  /* 0x000000ffff037224 */ /* 0x000fe400078e0a03 */
[----:B------:R-:W-:Y:S01]  /*31c0*/  @!P3 IMAD.MOV R12, RZ, RZ, -R12 ;  /* 0x000000ffff0cb224 */ /* 0x000fe200078e0a0c */
[----:B------:R-:W-:Y:S01]  /*31d0*/  ISETP.GT.U32.AND P3, PT, R24, R17, PT ;  /* 0x000000111800720c */ /* 0x000fe20003f64070 */
[----:B------:R-:W-:-:S02]  /*31e0*/  @!P2 IMAD.IADD R2, R2, 0x1, -R24 ;  /* 0x000000010202a824 */ /* 0x000fc400078e0a18 */
[C---:B------:R-:W-:Y:S02]  /*31f0*/  IMAD R11, R24.reuse, R7, R11 ;  /* 0x00000007180b7224 */ /* 0x040fe400078e020b */
[C---:B------:R-:W-:Y:S02]  /*3200*/  IMAD R10, R24.reuse, R3, R10 ;  /* 0x00000003180a7224 */ /* 0x040fe400078e020a */
[----:B------:R-:W-:Y:S01]  /*3210*/  IMAD.MOV.U32 R8, RZ, RZ, R2 ;  /* 0x000000ffff087224 */ /* 0x000fe200078e0002 */
[----:B------:R-:W-:-:S03]  /*3220*/  ISETP.GT.U32.AND P2, PT, R24, R11, PT ;  /* 0x0000000b1800720c */ /* 0x000fc60003f44070 */
[----:B------:R-:W-:Y:S01]  /*3230*/  @!P5 IMAD.MOV R8, RZ, RZ, -R8 ;  /* 0x000000ffff08d224 */ /* 0x000fe200078e0a08 */
[----:B------:R-:W-:Y:S02]  /*3240*/  ISETP.GT.U32.AND P5, PT, R24, R10, PT ;  /* 0x0000000a1800720c */ /* 0x000fe40003fa4070 */
[----:B------:R-:W-:Y:S01]  /*3250*/  IADD3 R9, R28, 0xca, RZ ;  /* 0x000000ca1c097810 */ /* 0x000fe20007ffe0ff */
[----:B------:R-:W-:-:S03]  /*3260*/  @!P3 IMAD.IADD R17, R17, 0x1, -R24 ;  /* 0x000000011111b824 */ /* 0x000fc600078e0a18 */
[----:B------:R-:W-:Y:S02]  /*3270*/  ISETP.GE.AND P6, PT, R9, RZ, PT ;  /* 0x000000ff0900720c */ /* 0x000fe40003fc6270 */
[----:B------:R-:W-:Y:S02]  /*3280*/  IABS R9, R9 ;  /* 0x0000000900097213 */ /* 0x000fe40000000000 */
[C---:B------:R-:W-:Y:S02]  /*3290*/  IADD3 R18, R28.reuse, 0xc9, RZ ;  /* 0x000000c91c127810 */ /* 0x040fe40007ffe0ff */
[----:B------:R-:W-:Y:S01]  /*32a0*/  IADD3 R14, R28, 0xc8, RZ ;  /* 0x000000c81c0e7810 */ /* 0x000fe20007ffe0ff */
[----:B------:R-:W-:Y:S01]  /*32b0*/  IMAD.HI.U32 R0, R25, R9, RZ ;  /* 0x0000000919007227 */ /* 0x000fe200078e00ff */
[----:B------:R-:W-:Y:S02]  /*32c0*/  ISETP.GT.U32.AND P3, PT, R24, R17, PT ;  /* 0x000000111800720c */ /* 0x000fe40003f64070 */
[----:B------:R-:W-:Y:S01]  /*32d0*/  IABS R2, R18 ;  /* 0x0000001200027213 */ /* 0x000fe20000000000 */
[--C-:B------:R-:W-:Y:S01]  /*32e0*/  @!P2 IMAD.IADD R11, R11, 0x1, -R24.reuse ;  /* 0x000000010b0ba824 */ /* 0x100fe200078e0a18 */
[----:B------:R-:W-:Y:S01]  /*32f0*/  IABS R16, R14 ;  /* 0x0000000e00107213 */ /* 0x000fe20000000000 */
[----:B------:R-:W-:-:S02]  /*3300*/  @!P5 IMAD.IADD R10, R10, 0x1, -R24 ;  /* 0x000000010a0ad824 */ /* 0x000fc400078e0a18 */
[----:B------:R-:W-:Y:S01]  /*3310*/  IMAD.MOV R0, RZ, RZ, -R0 ;  /* 0x000000ffff007224 */ /* 0x000fe200078e0a00 */
[----:B------:R0:W-:Y:S01]  /*3320*/  STL [R1+0x334], R12 ;  /* 0x0003340c01007387 */ /* 0x0001e20000100800 */
[C---:B------:R-:W-:Y:S01]  /*3330*/  ISETP.GT.U32.AND P2, PT, R24.reuse, R11, PT ;  /* 0x0000000b1800720c */ /* 0x040fe20003f44070 */
[----:B------:R-:W-:Y:S01]  /*3340*/  IMAD.HI.U32 R3, R25, R16, RZ ;  /* 0x0000001019037227 */ /* 0x000fe200078e00ff */
[----:B------:R-:W-:-:S03]  /*3350*/  ISETP.GT.U32.AND P5, PT, R24, R10, PT ;  /* 0x0000000a1800720c */ /* 0x000fc60003fa4070 */
[----:B------:R-:W-:Y:S02]  /*3360*/  IMAD R9, R24, R0, R9 ;  /* 0x0000000018097224 */ /* 0x000fe400078e0209 */
[----:B0-----:R-:W-:-:S04]  /*3370*/  IMAD.HI.U32 R12, R25, R2, RZ ;  /* 0x00000002190c7227 */ /* 0x001fc800078e00ff */
[----:B------:R-:W-:Y:S02]  /*3380*/  IMAD.MOV R12, RZ, RZ, -R12 ;  /* 0x000000ffff0c7224 */ /* 0x000fe400078e0a0c */
[----:B------:R-:W-:Y:S02]  /*3390*/  IMAD.MOV R3, RZ, RZ, -R3 ;  /* 0x000000ffff037224 */ /* 0x000fe400078e0a03 */
[----:B------:R-:W-:Y:S01]  /*33a0*/  @!P3 IMAD.IADD R17, R17, 0x1, -R24 ;  /* 0x000000011111b824 */ /* 0x000fe200078e0a18 */
[C---:B------:R-:W-:Y:S01]  /*33b0*/  ISETP.GT.U32.AND P3, PT, R24.reuse, R9, PT ;  /* 0x000000091800720c */ /* 0x040fe20003f64070 */
[C---:B------:R-:W-:Y:S02]  /*33c0*/  IMAD R2, R24.reuse, R12, R2 ;  /* 0x0000000c18027224 */ /* 0x040fe400078e0202 */
[C---:B------:R-:W-:Y:S02]  /*33d0*/  IMAD R16, R24.reuse, R3, R16 ;  /* 0x0000000318107224 */ /* 0x040fe400078e0210 */
[--C-:B------:R-:W-:Y:S01]  /*33e0*/  @!P2 IMAD.IADD R11, R11, 0x1, -R24.reuse ;  /* 0x000000010b0ba824 */ /* 0x100fe200078e0a18 */
[----:B------:R-:W-:Y:S01]  /*33f0*/  ISETP.GT.U32.AND P2, PT, R24, R2, PT ;  /* 0x000000021800720c */ /* 0x000fe20003f44070 */
[----:B------:R-:W-:Y:S01]  /*3400*/  @!P5 IMAD.IADD R10, R10, 0x1, -R24 ;  /* 0x000000010a0ad824 */ /* 0x000fe200078e0a18 */
[----:B------:R-:W-:Y:S01]  /*3410*/  ISETP.GT.U32.AND P5, PT, R24, R16, PT ;  /* 0x000000101800720c */ /* 0x000fe20003fa4070 */
[----:B------:R-:W-:Y:S01]  /*3420*/  IMAD.MOV.U32 R19, RZ, RZ, R17 ;  /* 0x000000ffff137224 */ /* 0x000fe200078e0011 */
[----:B------:R-:W-:-:S02]  /*3430*/  IADD3 R0, R28, 0xc7, RZ ;  /* 0x000000c71c007810 */ /* 0x000fc40007ffe0ff */
[C---:B------:R-:W-:Y:S01]  /*3440*/  IADD3 R3, R28.reuse, 0xc5, RZ ;  /* 0x000000c51c037810 */ /* 0x040fe20007ffe0ff */
[--C-:B------:R-:W-:Y:S01]  /*3450*/  @!P3 IMAD.IADD R9, R9, 0x1, -R24.reuse ;  /* 0x000000010909b824 */ /* 0x100fe200078e0a18 */
[----:B------:R0:W-:Y:S01]  /*3460*/  STL [R1+0x338], R8 ;  /* 0x0003380801007387 */ /* 0x0001e20000100800 */
[----:B------:R-:W-:Y:S01]  /*3470*/  IADD3 R7, R28, 0xc6, RZ ;  /* 0x000000c61c077810 */ /* 0x000fe20007ffe0ff */
[----:B------:R-:W-:Y:S01]  /*3480*/  @!P1 IMAD.MOV R19, RZ, RZ, -R19 ;  /* 0x000000ffff139224 */ /* 0x000fe200078e0a13 */
[----:B------:R-:W-:Y:S02]  /*3490*/  IABS R17, R3 ;  /* 0x0000000300117213 */ /* 0x000fe40000000000 */
[----:B------:R-:W-:Y:S01]  /*34a0*/  ISETP.GT.U32.AND P1, PT, R24, R9, PT ;  /* 0x000000091800720c */ /* 0x000fe20003f24070 */
[--C-:B------:R-:W-:Y:S01]  /*34b0*/  @!P2 IMAD.IADD R2, R2, 0x1, -R24.reuse ;  /* 0x000000010202a824 */ /* 0x100fe200078e0a18 */
[----:B------:R-:W-:Y:S02]  /*34c0*/  IABS R15, R7 ;  /* 0x00000007000f7213 */ /* 0x000fe40000000000 */
[----:B0-----:R-:W-:Y:S01]  /*34d0*/  IABS R8, R0 ;  /* 0x0000000000087213 */ /* 0x001fe20000000000 */
[----:B------:R-:W-:Y:S01]  /*34e0*/  @!P5 IMAD.IADD R16, R16, 0x1, -R24 ;  /* 0x000000011010d824 */ /* 0x000fe200078e0a18 */
[----:B------:R-:W-:Y:S01]  /*34f0*/  ISETP.GE.AND P2, PT, R14, RZ, PT ;  /* 0x000000ff0e00720c */ /* 0x000fe20003f46270 */
[----:B------:R-:W-:-:S02]  /*3500*/  IMAD.MOV.U32 R14, RZ, RZ, R17 ;  /* 0x000000ffff0e7224 */ /* 0x000fc400078e0011 */
[C---:B------:R-:W-:Y:S01]  /*3510*/  IMAD.HI.U32 R13, R25.reuse, R8, RZ ;  /* 0x00000008190d7227 */ /* 0x040fe200078e00ff */
[----:B------:R0:W-:Y:S01]  /*3520*/  STL [R1+0x31c], R19 ;  /* 0x00031c1301007387 */ /* 0x0001e20000100800 */
[----:B------:R-:W-:Y:S02]  /*3530*/  ISETP.GT.U32.AND P5, PT, R24, R16, PT ;  /* 0x000000101800720c */ /* 0x000fe40003fa4070 */
[----:B------:R-:W-:-:S04]  /*3540*/  IMAD.HI.U32 R12, R25, R15, RZ ;  /* 0x0000000f190c7227 */ /* 0x000fc800078e00ff */
[----:B------:R-:W-:Y:S02]  /*3550*/  IMAD.MOV R13, RZ, RZ, -R13 ;  /* 0x000000ffff0d7224 */ /* 0x000fe400078e0a0d */
[----:B0-----:R-:W-:Y:S02]  /*3560*/  IMAD.MOV.U32 R19, RZ, RZ, R11 ;  /* 0x000000ffff137224 */ /* 0x001fe400078e000b */
[----:B------:R-:W-:-:S04]  /*3570*/  IMAD.HI.U32 R11, R25, R14, RZ ;  /* 0x0000000e190b7227 */ /* 0x000fc800078e00ff */
[----:B------:R-:W-:Y:S02]  /*3580*/  IMAD.MOV R12, RZ, RZ, -R12 ;  /* 0x000000ffff0c7224 */ /* 0x000fe400078e0a0c */
[C---:B------:R-:W-:Y:S02]  /*3590*/  IMAD R8, R24.reuse, R13, R8 ;  /* 0x0000000d18087224 */ /* 0x040fe400078e0208 */
[----:B------:R-:W-:Y:S02]  /*35a0*/  @!P1 IMAD.IADD R9, R9, 0x1, -R24 ;  /* 0x0000000109099824 */ /* 0x000fe400078e0a18 */
[----:B------:R-:W-:Y:S02]  /*35b0*/  IMAD.MOV R11, RZ, RZ, -R11 ;  /* 0x000000ffff0b7224 */ /* 0x000fe400078e0a0b */
[C---:B------:R-:W-:Y:S01]  /*35c0*/  IMAD R15, R24.reuse, R12, R15 ;  /* 0x0000000c180f7224 */ /* 0x040fe200078e020f */
[C---:B------:R-:W-:Y:S01]  /*35d0*/  ISETP.GT.U32.AND P1, PT, R24.reuse, R8, PT ;  /* 0x000000081800720c */ /* 0x040fe20003f24070 */
[----:B------:R-:W-:Y:S01]  /*35e0*/  @!P4 IMAD.MOV R19, RZ, RZ, -R19 ;  /* 0x000000ffff13c224 */ /* 0x000fe200078e0a13 */
[----:B------:R-:W-:Y:S01]  /*35f0*/  ISETP.GT.U32.AND P4, PT, R24, R2, PT ;  /* 0x000000021800720c */ /* 0x000fe20003f84070 */
[----:B------:R-:W-:-:S02]  /*3600*/  IMAD.MOV.U32 R12, RZ, RZ, R9 ;  /* 0x000000ffff0c7224 */ /* 0x000fc400078e0009 */
[C---:B------:R-:W-:Y:S02]  /*3610*/  IMAD R14, R24.reuse, R11, R14 ;  /* 0x0000000b180e7224 */ /* 0x040fe400078e020e */
[----:B------:R-:W-:Y:S01]  /*3620*/  @!P6 IMAD.MOV R12, RZ, RZ, -R12 ;  /* 0x000000ffff0ce224 */ /* 0x000fe200078e0a0c */
[----:B------:R-:W-:Y:S01]  /*3630*/  ISETP.GT.U32.AND P6, PT, R24, R15, PT ;  /* 0x0000000f1800720c */ /* 0x000fe20003fc4070 */
[----:B------:R-:W-:Y:S01]  /*3640*/  @!P5 IMAD.IADD R16, R16, 0x1, -R24 ;  /* 0x000000011010d824 */ /* 0x000fe200078e0a18 */
[----:B------:R-:W-:Y:S01]  /*3650*/  ISETP.GT.U32.AND P5, PT, R24, R14, PT ;  /* 0x0000000e1800720c */ /* 0x000fe20003fa4070 */
[----:B------:R-:W-:Y:S01]  /*3660*/  @!P0 IMAD.MOV R10, RZ, RZ, -R10 ;  /* 0x000000ffff0a8224 */ /* 0x000fe200078e0a0a */
[----:B------:R-:W-:Y:S02]  /*3670*/  ISETP.GE.AND P3, PT, R18, RZ, PT ;  /* 0x000000ff1200720c */ /* 0x000fe40003f66270 */
[----:B------:R-:W-:Y:S02]  /*3680*/  ISETP.GE.AND P0, PT, R0, RZ, PT ;  /* 0x000000ff0000720c */ /* 0x000fe40003f06270 */
[----:B------:R-:W-:Y:S01]  /*3690*/  IADD3 R0, R28, 0xc4, RZ ;  /* 0x000000c41c007810 */ /* 0x000fe20007ffe0ff */
[----:B------:R-:W-:Y:S01]  /*36a0*/  STL [R1+0x318], R19 ;  /* 0x0003181301007387 */ /* 0x000fe20000100800 */
[--C-:B------:R-:W-:Y:S01]  /*36b0*/  @!P4 IMAD.IADD R2, R2, 0x1, -R24.reuse ;  /* 0x000000010202c824 */ /* 0x100fe200078e0a18 */
[----:B------:R-:W-:Y:S01]  /*36c0*/  IADD3 R9, R28, 0xc3, RZ ;  /* 0x000000c31c097810 */ /* 0x000fe20007ffe0ff */
[--C-:B------:R-:W-:Y:S01]  /*36d0*/  @!P1 IMAD.IADD R8, R8, 0x1, -R24.reuse ;  /* 0x0000000108089824 */ /* 0x100fe200078e0a18 */
[----:B------:R0:W-:Y:S01]  /*36e0*/  STL [R1+0x2e0], R10 ;  /* 0x0002e00a01007387 */ /* 0x0001e20000100800 */
[----:B------:R-:W-:Y:S01]  /*36f0*/  ISETP.GE.AND P4, PT, R7, RZ, PT ;  /* 0x000000ff0700720c */ /* 0x000fe20003f86270 */
[----:B------:R-:W-:Y:S01]  /*3700*/  @!P6 IMAD.IADD R15, R15, 0x1, -R24 ;  /* 0x000000010f0fe824 */ /* 0x000fe200078e0a18 */
[----:B------:R-:W-:Y:S01]  /*3710*/  ISETP.GE.AND P1, PT, R3, RZ, PT ;  /* 0x000000ff0300720c */ /* 0x000fe20003f26270 */
[----:B------:R-:W-:Y:S01]  /*3720*/  IMAD.MOV.U32 R11, RZ, RZ, R2 ;  /* 0x000000ffff0b7224 */ /* 0x000fe200078e0002 */
[----:B------:R-:W-:Y:S01]  /*3730*/  IABS R7, R9 ;  /* 0x0000000900077213 */ /* 0x000fe20000000000 */
[----:B------:R-:W-:Y:S01]  /*3740*/  @!P5 IMAD.IADD R14, R14, 0x1, -R24 ;  /* 0x000000010e0ed824 */ /* 0x000fe200078e0a18 */
[----:B0-----:R-:W-:-:S02]  /*3750*/  IABS R10, R0 ;  /* 0x00000000000a7213 */ /* 0x001fc40000000000 */
[C---:B------:R-:W-:Y:S01]  /*3760*/  ISETP.GT.U32.AND P6, PT, R24.reuse, R8, PT ;  /* 0x000000081800720c */ /* 0x040fe20003fc4070 */
[----:B------:R-:W-:Y:S02]  /*3770*/  @!P3 IMAD.MOV R11, RZ, RZ, -R11 ;  /* 0x000000ffff0bb224 */ /* 0x000fe400078e0a0b */
[----:B------:R-:W-:Y:S01]  /*3780*/  IMAD.HI.U32 R3, R25, R10, RZ ;  /* 0x0000000a19037227 */ /* 0x000fe200078e00ff */
[----:B------:R-:W-:-:S03]  /*3790*/  ISETP.GT.U32.AND P3, PT, R24, R14, PT ;  /* 0x0000000e1800720c */ /* 0x000fc60003f64070 */
[----:B------:R-:W-:Y:S02]  /*37a0*/  IMAD.MOV R3, RZ, RZ, -R3 ;  /* 0x000000ffff037224 */ /* 0x000fe400078e0a03 */
[----:B------:R-:W-:-:S04]  /*37b0*/  IMAD.HI.U32 R2, R25, R7, RZ ;  /* 0x0000000719027227 */ /* 0x000fc800078e00ff */
[----:B------:R-:W-:Y:S02]  /*37c0*/  IMAD R10, R24, R3, R10 ;  /* 0x00000003180a7224 */ /* 0x000fe400078e020a */
[----:B------:R-:W-:Y:S02]  /*37d0*/  IMAD.MOV R2, RZ, RZ, -R2 ;  /* 0x000000ffff027224 */ /* 0x000fe400078e0a02 */
[--C-:B------:R-:W-:Y:S01]  /*37e0*/  @!P6 IMAD.IADD R8, R8, 0x1, -R24.reuse ;  /* 0x000000010808e824 */ /* 0x100fe200078e0a18 */
[C---:B------:R-:W-:Y:S01]  /*37f0*/  ISETP.GT.U32.AND P6, PT, R24.reuse, R10, PT ;  /* 0x0000000a1800720c */ /* 0x040fe20003fc4070 */
[C---:B------:R-:W-:Y:S01]  /*3800*/  IMAD R7, R24.reuse, R2, R7 ;  /* 0x0000000218077224 */ /* 0x040fe200078e0207 */
[----:B------:R-:W-:Y:S01]  /*3810*/  ISETP.GT.U32.AND P5, PT, R24, R15, PT ;  /* 0x0000000f1800720c */ /* 0x000fe20003fa4070 */
[----:B------:R-:W-:Y:S01]  /*3820*/  @!P3 IMAD.IADD R14, R14, 0x1, -R24 ;  /* 0x000000010e0eb824 */ /* 0x000fe200078e0a18 */
[----:B------:R-:W-:Y:S02]  /*3830*/  IADD3 R13, R28, 0xc2, RZ ;  /* 0x000000c21c0d7810 */ /* 0x000fe40007ffe0ff */
[----:B------:R-:W-:Y:S01]  /*3840*/  ISETP.GT.U32.AND P3, PT, R24, R7, PT ;  /* 0x000000071800720c */ /* 0x000fe20003f64070 */
[----:B------:R0:W-:Y:S04]  /*3850*/  STL [R1+0x30c], R12 ;  /* 0x00030c0c01007387 */ /* 0x0001e80000100800 */
[----:B------:R1:W-:Y:S01]  /*3860*/  STL [R1+0x310], R11 ;  /* 0x0003100b01007387 */ /* 0x0003e20000100800 */
[----:B0-----:R-:W-:-:S02]  /*3870*/  IABS R12, R13 ;  /* 0x0000000d000c7213 */ /* 0x001fc40000000000 */
[----:B-1----:R-:W-:-:S03]  /*3880*/  IADD3 R11, R28, 0xc1, RZ ;  /* 0x000000c11c0b7810 */ /* 0x002fc60007ffe0ff */
[----:B------:R-:W-:Y:S01]  /*3890*/  IMAD.HI.U32 R2, R25, R12, RZ ;  /* 0x0000000c19027227 */ /* 0x000fe200078e00ff */
[----:B------:R-:W-:-:S03]  /*38a0*/  IABS R18, R11 ;  /* 0x0000000b00127213 */ /* 0x000fc60000000000 */
[--C-:B------:R-:W-:Y:S02]  /*38b0*/  @!P6 IMAD.IADD R10, R10, 0x1, -R24.reuse ;  /* 0x000000010a0ae824 */ /* 0x100fe400078e0a18 */
[----:B------:R-:W-:Y:S01]  /*38c0*/  @!P5 IMAD.IADD R15, R15, 0x1, -R24 ;  /* 0x000000010f0fd824 */ /* 0x000fe200078e0a18 */
[----:B------:R-:W-:Y:S01]  /*38d0*/  ISETP.GE.AND P5, PT, R0, RZ, PT ;  /* 0x000000ff0000720c */ /* 0x000fe20003fa6270 */
[----:B------:R-:W-:Y:S01]  /*38e0*/  IMAD.HI.U32 R3, R25, R18, RZ ;  /* 0x0000001219037227 */ /* 0x000fe200078e00ff */
[----:B------:R-:W-:-:S03]  /*38f0*/  IADD3 R0, R28, 0xc0, RZ ;  /* 0x000000c01c007810 */ /* 0x000fc60007ffe0ff */
[----:B------:R-:W-:Y:S02]  /*3900*/  IMAD.MOV R2, RZ, RZ, -R2 ;  /* 0x000000ffff027224 */ /* 0x000fe400078e0a02 */
[----:B------:R-:W-:Y:S01]  /*3910*/  @!P3 IMAD.IADD R7, R7, 0x1, -R24 ;  /* 0x000000010707b824 */ /* 0x000fe200078e0a18 */
[----:B------:R-:W-:Y:S01]  /*3920*/  ISETP.GT.U32.AND P3, PT, R24, R10, PT ;  /* 0x0000000a1800720c */ /* 0x000fe20003f64070 */
[----:B------:R-:W-:Y:S01]  /*3930*/  @!P2 IMAD.MOV R16, RZ, RZ, -R16 ;  /* 0x000000ffff10a224 */ /* 0x000fe200078e0a10 */
[----:B------:R-:W-:Y:S01]  /*3940*/  ISETP.GE.AND P6, PT, R9, RZ, PT ;  /* 0x000000ff0900720c */ /* 0x000fe20003fc6270 */
[----:B------:R-:W-:Y:S01]  /*3950*/  IMAD.MOV R3, RZ, RZ, -R3 ;  /* 0x000000ffff037224 */ /* 0x000fe200078e0a03 */
[----:B------:R-:W-:Y:S01]  /*3960*/  IADD3 R9, R28, 0xbf, RZ ;  /* 0x000000bf1c097810 */ /* 0x000fe20007ffe0ff */
[C---:B------:R-:W-:Y:S01]  /*3970*/  IMAD R12, R24.reuse, R2, R12 ;  /* 0x00000002180c7224 */ /* 0x040fe200078e020c */
[----:B------:R-:W-:Y:S01]  /*3980*/  IABS R2, R0 ;  /* 0x0000000000027213 */ /* 0x000fe20000000000 */
[----:B------:R-:W-:Y:S01]  /*3990*/  IMAD.MOV.U32 R17, RZ, RZ, R8 ;  /* 0x000000ffff117224 */ /* 0x000fe200078e0008 */
[C---:B------:R-:W-:Y:S01]  /*39a0*/  ISETP.GT.U32.AND P2, PT, R24.reuse, R7, PT ;  /* 0x000000071800720c */ /* 0x040fe20003f44070 */
[----:B------:R0:W-:Y:S01]  /*39b0*/  STL [R1+0x2e8], R16 ;  /* 0x0002e81001007387 */ /* 0x0001e20000100800 */
[C---:B------:R-:W-:Y:S01]  /*39c0*/  IMAD R18, R24.reuse, R3, R18 ;  /* 0x0000000318127224 */ /* 0x040fe200078e0212 */
[----:B------:R-:W-:Y:S01]  /*39d0*/  IABS R3, R9 ;  /* 0x0000000900037213 */ /* 0x000fe20000000000 */
[----:B------:R-:W-:Y:S01]  /*39e0*/  @!P0 IMAD.MOV R17, RZ, RZ, -R17 ;  /* 0x000000ffff118224 */ /* 0x000fe200078e0a11 */
[----:B------:R-:W-:Y:S01]  /*39f0*/  ISETP.GT.U32.AND P0, PT, R24, R12, PT ;  /* 0x0000000c1800720c */ /* 0x000fe20003f04070 */
[----:B------:R-:W-:-:S04]  /*3a00*/  IMAD.HI.U32 R8, R25, R2, RZ ;  /* 0x0000000219087227 */ /* 0x000fc800078e00ff */
[----:B0-----:R-:W-:Y:S02]  /*3a10*/  IMAD.MOV.U32 R16, RZ, RZ, R14 ;  /* 0x000000ffff107224 */ /* 0x001fe400078e000e */
[----:B------:R-:W-:Y:S01]  /*3a20*/  @!P4 IMAD.MOV R15, RZ, RZ, -R15 ;  /* 0x000000ffff0fc224 */ /* 0x000fe200078e0a0f */
[----:B------:R-:W-:Y:S01]  /*3a30*/  ISETP.GT.U32.AND P4, PT, R24, R18, PT ;  /* 0x000000121800720c */ /* 0x000fe20003f84070 */
[----:B------:R-:W-:Y:S01]  /*3a40*/  @!P1 IMAD.MOV R16, RZ, RZ, -R16 ;  /* 0x000000ffff109224 */ /* 0x000fe200078e0a10 */
[----:B------:R-:W-:Y:S01]  /*3a50*/  STL [R1+0x308], R17 ;  /* 0x0003081101007387 */ /* 0x000fe20000100800 */
[----:B------:R-:W-:-:S04]  /*3a60*/  IMAD.HI.U32 R14, R25, R3, RZ ;  /* 0x00000003190e7227 */ /* 0x000fc800078e00ff */
[----:B------:R-:W-:Y:S02]  /*3a70*/  @!P3 IMAD.IADD R10, R10, 0x1, -R24 ;  /* 0x000000010a0ab824 */ /* 0x000fe400078e0a18 */
[----:B------:R-:W-:Y:S01]  /*3a80*/  IMAD.MOV R8, RZ, RZ, -R8 ;  /* 0x000000ffff087224 */ /* 0x000fe200078e0a08 */
[----:B------:R-:W-:Y:S01]  /*3a90*/  STL [R1+0x2f0], R15 ;  /* 0x0002f00f01007387 */ /* 0x000fe20000100800 */
[----:B------:R-:W-:Y:S02]  /*3aa0*/  IMAD.MOV R14, RZ, RZ, -R14 ;  /* 0x000000ffff0e7224 */ /* 0x000fe400078e0a0e */
[----:B------:R-:W-:Y:S01]  /*3ab0*/  @!P2 IMAD.IADD R7, R7, 0x1, -R24 ;  /* 0x000000010707a824 */ /* 0x000fe200078e0a18 */
[----:B------:R0:W-:Y:S01]  /*3ac0*/  STL [R1+0x304], R16 ;  /* 0x0003041001007387 */ /* 0x0001e20000100800 */
[----:B------:R-:W-:Y:S02]  /*3ad0*/  IMAD R2, R24, R8, R2 ;  /* 0x0000000818027224 */ /* 0x000fe400078e0202 */
[----:B------:R-:W-:-:S02]  /*3ae0*/  @!P0 IMAD.IADD R12, R12, 0x1, -R24 ;  /* 0x000000010c0c8824 */ /* 0x000fc400078e0a18 */
[C---:B------:R-:W-:Y:S02]  /*3af0*/  IMAD R3, R24.reuse, R14, R3 ;  /* 0x0000000e18037224 */ /* 0x040fe400078e0203 */
[----:B0-----:R-:W-:Y:S02]  /*3b00*/  IMAD.MOV.U32 R16, RZ, RZ, R10 ;  /* 0x000000ffff107224 */ /* 0x001fe400078e000a */
[----:B------:R-:W-:Y:S02]  /*3b10*/  IMAD.MOV.U32 R15, RZ, RZ, R7 ;  /* 0x000000ffff0f7224 */ /* 0x000fe400078e0007 */
[----:B------:R-:W-:Y:S01]  /*3b20*/  @!P5 IMAD.MOV R16, RZ, RZ, -R16 ;  /* 0x000000ffff10d224 */ /* 0x000fe200078e0a10 */
[----:B------:R-:W-:Y:S01]  /*3b30*/  ISETP.GT.U32.AND P5, PT, R24, R2, PT ;  /* 0x000000021800720c */ /* 0x000fe20003fa4070 */
[----:B------:R-:W-:Y:S01]  /*3b40*/  @!P4 IMAD.IADD R18, R18, 0x1, -R24 ;  /* 0x000000011212c824 */ /* 0x000fe200078e0a18 */
[C---:B------:R-:W-:Y:S01]  /*3b50*/  ISETP.GT.U32.AND P0, PT, R24.reuse, R12, PT ;  /* 0x0000000c1800720c */ /* 0x040fe20003f04070 */
[----:B------:R-:W-:Y:S01]  /*3b60*/  @!P6 IMAD.MOV R15, RZ, RZ, -R15 ;  /* 0x000000ffff0fe224 */ /* 0x000fe200078e0a0f */
[----:B------:R-:W-:-:S02]  /*3b70*/  ISETP.GT.U32.AND P6, PT, R24, R3, PT ;  /* 0x000000031800720c */ /* 0x000fc40003fc4070 */
[----:B------:R-:W-:Y:S02]  /*3b80*/  ISETP.GT.U32.AND P4, PT, R24, R18, PT ;  /* 0x000000121800720c */ /* 0x000fe40003f84070 */
[----:B------:R-:W-:Y:S02]  /*3b90*/  ISETP.GE.AND P2, PT, R0, RZ, PT ;  /* 0x000000ff0000720c */ /* 0x000fe40003f46270 */
[----:B------:R-:W-:Y:S02]  /*3ba0*/  IADD3 R0, R28, 0xbe, RZ ;  /* 0x000000be1c007810 */ /* 0x000fe40007ffe0ff */
[----:B------:R-:W-:Y:S01]  /*3bb0*/  ISETP.GE.AND P1, PT, R13, RZ, PT ;  /* 0x000000ff0d00720c */ /* 0x000fe20003f26270 */
[--C-:B------:R-:W-:Y:S01]  /*3bc0*/  @!P5 IMAD.IADD R2, R2, 0x1, -R24.reuse ;  /* 0x000000010202d824 */ /* 0x100fe200078e0a18 */
[----:B------:R-:W-:Y:S02]  /*3bd0*/  IADD3 R8, R28, 0xbd, RZ ;  /* 0x000000bd1c087810 */ /* 0x000fe40007ffe0ff */
[----:B------:R-:W-:Y:S01]  /*3be0*/  IABS R10, R0 ;  /* 0x00000000000a7213 */ /* 0x000fe20000000000 */
[--C-:B------:R-:W-:Y:S01]  /*3bf0*/  @!P0 IMAD.IADD R12, R12, 0x1, -R24.reuse ;  /* 0x000000010c0c8824 */ /* 0x100fe200078e0a18 */
[----:B------:R-:W-:Y:S01]  /*3c00*/  ISETP.GE.AND P3, PT, R11, RZ, PT ;  /* 0x000000ff0b00720c */ /* 0x000fe20003f66270 */
[----:B------:R-:W-:Y:S01]  /*3c10*/  @!P6 IMAD.IADD R3, R3, 0x1, -R24 ;  /* 0x000000010303e824 */ /* 0x000fe200078e0a18 */
[----:B------:R-:W-:Y:S01]  /*3c20*/  IABS R7, R8 ;  /* 0x0000000800077213 */ /* 0x000fe20000000000 */
[----:B------:R-:W-:Y:S01]  /*3c30*/  IMAD.HI.U32 R11, R25, R10, RZ ;  /* 0x0000000a190b7227 */ /* 0x000fe200078e00ff */
[----:B------:R-:W-:-:S02]  /*3c40*/  ISETP.GT.U32.AND P5, PT, R24, R2, PT ;  /* 0x000000021800720c */ /* 0x000fc40003fa4070 */
[----:B------:R-:W-:Y:S01]  /*3c50*/  ISETP.GT.U32.AND P6, PT, R24, R3, PT ;  /* 0x000000031800720c */ /* 0x000fe20003fc4070 */
[----:B------:R-:W-:Y:S01]  /*3c60*/  @!P4 IMAD.IADD R18, R18, 0x1, -R24 ;  /* 0x000000011212c824 */ /* 0x000fe200078e0a18 */
[----:B------:R-:W-:Y:S01]  /*3c70*/  ISETP.GE.AND P4, PT, R0, RZ, PT ;  /* 0x000000ff0000720c */ /* 0x000fe20003f86270 */
[----:B------:R-:W-:Y:S02]  /*3c80*/  IMAD.MOV.U32 R13, RZ, RZ, R12 ;  /* 0x000000ffff0d7224 */ /* 0x000fe400078e000c */
[----:B------:R-:W-:-:S04]  /*3c90*/  IMAD.HI.U32 R0, R25, R7, RZ ;  /* 0x0000000719007227 */ /* 0x000fc800078e00ff */
[----:B------:R-:W-:Y:S02]  /*3ca0*/  IMAD.MOV R11, RZ, RZ, -R11 ;  /* 0x000000ffff0b7224 */ /* 0x000fe400078e0a0b */
[----:B------:R-:W-:Y:S01]  /*3cb0*/  @!P1 IMAD.MOV R13, RZ, RZ, -R13 ;  /* 0x000000ffff0d9224 */ /* 0x000fe200078e0a0d */
[----:B------:R-:W-:Y:S01]  /*3cc0*/  ISETP.GE.AND P1, PT, R8, RZ, PT ;  /* 0x000000ff0800720c */ /* 0x000fe20003f26270 */
[----:B------:R-:W-:Y:S02]  /*3cd0*/  IMAD.MOV R0, RZ, RZ, -R0 ;  /* 0x000000ffff007224 */ /* 0x000fe400078e0a00 */
[C---:B------:R-:W-:Y:S02]  /*3ce0*/  IMAD R8, R24.reuse, R11, R10 ;  /* 0x0000000b18087224 */ /* 0x040fe400078e020a */
[----:B------:R-:W-:Y:S02]  /*3cf0*/  IMAD R7, R24, R0, R7 ;  /* 0x0000000018077224 */ /* 0x000fe400078e0207 */
[--C-:B------:R-:W-:Y:S01]  /*3d00*/  @!P5 IMAD.IADD R2, R2, 0x1, -R24.reuse ;  /* 0x000000010202d824 */ /* 0x100fe200078e0a18 */
[----:B------:R-:W-:Y:S01]  /*3d10*/  ISETP.GT.U32.AND P5, PT, R24, R8, PT ;  /* 0x000000081800720c */ /* 0x000fe20003fa4070 */
[----:B------:R-:W-:Y:S01]  /*3d20*/  @!P6 IMAD.IADD R3, R3, 0x1, -R24 ;  /* 0x000000010303e824 */ /* 0x000fe200078e0a18 */
[----:B------:R-:W-:-:S02]  /*3d30*/  ISETP.GE.AND P0, PT, R9, RZ, PT ;  /* 0x000000ff0900720c */ /* 0x000fc40003f06270 */
[----:B------:R-:W-:Y:S02]  /*3d40*/  IADD3 R9, R28, 0xbc, RZ ;  /* 0x000000bc1c097810 */ /* 0x000fe40007ffe0ff */
[----:B------:R-:W-:Y:S02]  /*3d50*/  ISETP.GT.U32.AND P6, PT, R24, R7, PT ;  /* 0x000000071800720c */ /* 0x000fe40003fc4070 */
[----:B------:R-:W-:Y:S02]  /*3d60*/  IABS R14, R9 ;  /* 0x00000009000e7213 */ /* 0x000fe40000000000 */
[----:B------:R-:W-:Y:S01]  /*3d70*/  IADD3 R11, R28, 0xbb, RZ ;  /* 0x000000bb1c0b7810 */ /* 0x000fe20007ffe0ff */
[----:B------:R0:W-:Y:S02]  /*3d80*/  STL [R1+0x2f4], R16 ;  /* 0x0002f41001007387 */ /* 0x0001e40000100800 */
[----:B------:R-:W-:-:S04]  /*3d90*/  IMAD.HI.U32 R10, R25, R14, RZ ;  /* 0x0000000e190a7227 */ /* 0x000fc800078e00ff */
[----:B------:R-:W-:Y:S01]  /*3da0*/  @!P5 IMAD.IADD R8, R8, 0x1, -R24 ;  /* 0x000000010808d824 */ /* 0x000fe200078e0a18 */
[----:B------:R-:W-:Y:S02]  /*3db0*/  IADD3 R12, R28, 0xba, RZ ;  /* 0x000000ba1c0c7810 */ /* 0x000fe40007ffe0ff */
[----:B0-----:R-:W-:Y:S01]  /*3dc0*/  IABS R16, R11 ;  /* 0x0000000b00107213 */ /* 0x001fe20000000000 */
[----:B------:R-:W-:Y:S02]  /*3dd0*/  IMAD.MOV R10, RZ, RZ, -R10 ;  /* 0x000000ffff0a7224 */ /* 0x000fe400078e0a0a */
[----:B------:R-:W-:Y:S01]  /*3de0*/  @!P6 IMAD.IADD R7, R7, 0x1, -R24 ;  /* 0x000000010707e824 */ /* 0x000fe200078e0a18 */
[----:B------:R-:W-:Y:S01]  /*3df0*/  ISETP.GT.U32.AND P6, PT, R24, R8, PT ;  /* 0x000000081800720c */ /* 0x000fe20003fc4070 */
[----:B------:R-:W-:Y:S01]  /*3e00*/  IMAD.HI.U32 R19, R25, R16, RZ ;  /* 0x0000001019137227 */ /* 0x000fe200078e00ff */
[----:B------:R0:W-:Y:S01]  /*3e10*/  STL [R1+0x300], R15 ;  /* 0x0003000f01007387 */ /* 0x0001e20000100800 */
[----:B------:R-:W-:-:S02]  /*3e20*/  IADD3 R0, R28, 0xb9, RZ ;  /* 0x000000b91c007810 */ /* 0x000fc40007ffe0ff */
[C---:B------:R-:W-:Y:S01]  /*3e30*/  IMAD R14, R24.reuse, R10, R14 ;  /* 0x0000000a180e7224 */ /* 0x040fe200078e020e */
[----:B------:R1:W-:Y:S01]  /*3e40*/  STL [R1+0x2fc], R13 ;  /* 0x0002fc0d01007387 */ /* 0x0003e20000100800 */
[----:B------:R-:W-:Y:S02]  /*3e50*/  IMAD.MOV R19, RZ, RZ, -R19 ;  /* 0x000000ffff137224 */ /* 0x000fe400078e0a13 */
[----:B------:R-:W-:Y:S01]  /*3e60*/  @!P3 IMAD.MOV R18, RZ, RZ, -R18 ;  /* 0x000000ffff12b224 */ /* 0x000fe200078e0a12 */
[----:B0-----:R-:W-:Y:S02]  /*3e70*/  IABS R15, R12 ;  /* 0x0000000c000f7213 */ /* 0x001fe40000000000 */
[----:B------:R-:W-:Y:S02]  /*3e80*/  ISETP.GT.U32.AND P5, PT, R24, R14, PT ;  /* 0x0000000e1800720c */ /* 0x000fe40003fa4070 */
[----:B-1----:R-:W-:Y:S01]  /*3e90*/  IABS R13, R0 ;  /* 0x00000000000d7213 */ /* 0x002fe20000000000 */
[----:B------:R-:W-:Y:S01]  /*3ea0*/  IMAD.HI.U32 R17, R25, R15, RZ ;  /* 0x0000000f19117227 */ /* 0x000fe200078e00ff */
[----:B------:R-:W-:Y:S01]  /*3eb0*/  ISETP.GE.AND P3, PT, R9, RZ, PT ;  /* 0x000000ff0900720c */ /* 0x000fe20003f66270 */
[----:B------:R0:W-:Y:S01]  /*3ec0*/  STL [R1+0x2ec], R18 ;  /* 0x0002ec1201007387 */ /* 0x0001e20000100800 */
[----:B------:R-:W-:Y:S01]  /*3ed0*/  IADD3 R10, R28, 0xb8, RZ ;  /* 0x000000b81c0a7810 */ /* 0x000fe20007ffe0ff */
[----:B------:R-:W-:-:S02]  /*3ee0*/  IMAD R9, R24, R19, R16 ;  /* 0x0000001318097224 */ /* 0x000fc400078e0210 */
[----:B------:R-:W-:Y:S01]  /*3ef0*/  IMAD.MOV R17, RZ, RZ, -R17 ;  /* 0x000000ffff117224 */ /* 0x000fe200078e0a11 */
[----:B------:R-:W-:Y:S01]  /*3f00*/  IABS R16, R10 ;  /* 0x0000000a00107213 */ /* 0x000fe20000000000 */
[----:B------:R-:W-:Y:S02]  /*3f10*/  IMAD.MOV.U32 R20, RZ, RZ, R2 ;  /* 0x000000ffff147224 */ /* 0x000fe400078e0002 */
[----:B------:R-:W-:Y:S02]  /*3f20*/  @!P6 IMAD.IADD R8, R8, 0x1, -R24 ;  /* 0x000000010808e824 */ /* 0x000fe400078e0a18 */
[----:B0-----:R-:W-:Y:S01]  /*3f30*/  IMAD.MOV.U32 R18, RZ, RZ, R13 ;  /* 0x000000ffff127224 */ /* 0x001fe200078e000d */
[C---:B------:R-:W-:Y:S01]  /*3f40*/  ISETP.GT.U32.AND P6, PT, R24.reuse, R9, PT ;  /* 0x000000091800720c */ /* 0x040fe20003fc4070 */
[----:B------:R-:W-:Y:S02]  /*3f50*/  IMAD R13, R24, R17, R15 ;  /* 0x00000011180d7224 */ /* 0x000fe400078e020f */
[----:B------:R-:W-:-:S04]  /*3f60*/  IMAD.HI.U32 R2, R25, R18, RZ ;  /* 0x0000001219027227 */ /* 0x000fc800078e00ff */
[----:B------:R-:W-:Y:S01]  /*3f70*/  @!P2 IMAD.MOV R20, RZ, RZ, -R20 ;  /* 0x000000ffff14a224 */ /* 0x000fe200078e0a14 */
[----:B------:R-:W-:Y:S01]  /*3f80*/  ISETP.GT.U32.AND P2, PT, R24, R7, PT ;  /* 0x000000071800720c */ /* 0x000fe20003f44070 */
[----:B------:R-:W-:Y:S02]  /*3f90*/  IMAD.MOV.U32 R17, RZ, RZ, R3 ;  /* 0x000000ffff117224 */ /* 0x000fe400078e0003 */
[----:B------:R-:W-:Y:S02]  /*3fa0*/  IMAD.MOV.U32 R15, RZ, RZ, R8 ;  /* 0x000000ffff0f7224 */ /* 0x000fe400078e0008 */
[----:B------:R-:W-:-:S04]  /*3fb0*/  IMAD.HI.U32 R3, R25, R16, RZ ;  /* 0x0000001019037227 */ /* 0x000fc800078e00ff */
[----:B------:R-:W-:Y:S02]  /*3fc0*/  IMAD.MOV R2, RZ, RZ, -R2 ;  /* 0x000000ffff027224 */ /* 0x000fe400078e0a02 */
[----:B------:R-:W-:Y:S02]  /*3fd0*/  @!P5 IMAD.IADD R14, R14, 0x1, -R24 ;  /* 0x000000010e0ed824 */ /* 0x000fe400078e0a18 */
[----:B------:R-:W-:Y:S01]  /*3fe0*/  @!P4 IMAD.MOV R15, RZ, RZ, -R15 ;  /* 0x000000ffff0fc224 */ /* 0x000fe200078e0a0f */
[C---:B------:R-:W-:Y:S01]  /*3ff0*/  ISETP.GT.U32.AND P4, PT, R24.reuse, R13, PT ;  /* 0x0000000d1800720c */ /* 0x040fe20003f84070 */
[----:B------:R-:W-:Y:S02]  /*4000*/  IMAD.MOV R8, RZ, RZ, -R3 ;  /* 0x000000ffff087224 */ /* 0x000fe400078e0a03 */
[C---:B------:R-:W-:Y:S01]  /*4010*/  IMAD R3, R24.reuse, R2, R18 ;  /* 0x0000000218037224 */ /* 0x040fe200078e0212 */
[----:B------:R-:W-:Y:S01]  /*4020*/  ISETP.GT.U32.AND P5, PT, R24, R14, PT ;  /* 0x0000000e1800720c */ /* 0x000fe20003fa4070 */
[----:B------:R-:W-:-:S03]  /*4030*/  @!P6 IMAD.IADD R9, R9, 0x1, -R24 ;  /* 0x000000010909e824 */ /* 0x000fc600078e0a18 */
[----:B------:R-:W-:Y:S01]  /*4040*/  ISETP.GT.U32.AND P6, PT, R24, R3, PT ;  /* 0x000000031800720c */ /* 0x000fe20003fc4070 */
[--C-:B------:R-:W-:Y:S02]  /*4050*/  @!P2 IMAD.IADD R7, R7, 0x1, -R24.reuse ;  /* 0x000000010707a824 */ /* 0x100fe400078e0a18 */
[----:B------:R-:W-:Y:S01]  /*4060*/  @!P0 IMAD.MOV R17, RZ, RZ, -R17 ;  /* 0x000000ffff118224 */ /* 0x000fe200078e0a11 */
[----:B------:R-:W-:Y:S01]  /*4070*/  ISETP.GE.AND P0, PT, R11, RZ, PT ;  /* 0x000000ff0b00720c */ /* 0x000fe20003f06270 */
[----:B------:R-:W-:Y:S02]  /*4080*/  IMAD.MOV.U32 R11, RZ, RZ, R7 ;  /* 0x000000ffff0b7224 */ /* 0x000fe400078e0007 */
[--C-:B------:R-:W-:Y:S01]  /*4090*/  @!P4 IMAD.IADD R13, R13, 0x1, -R24.reuse ;  /* 0x000000010d0dc824 */ /* 0x100fe200078e0a18 */
[----:B------:R-:W-:Y:S01]  /*40a0*/  IADD3 R2, R28, 0xb7, RZ ;  /* 0x000000b71c027810 */ /* 0x000fe20007ffe0ff */
[----:B------:R-:W-:Y:S01]  /*40b0*/  @!P5 IMAD.IADD R14, R14, 0x1, -R24 ;  /* 0x000000010e0ed824 */ /* 0x000fe200078e0a18 */
[----:B------:R-:W-:Y:S01]  /*40c0*/  ISETP.GE.AND P5, PT, R0, RZ, PT ;  /* 0x000000ff0000720c */ /* 0x000fe20003fa6270 */
[----:B------:R-:W-:Y:S01]  /*40d0*/  @!P1 IMAD.MOV R11, RZ, RZ, -R11 ;  /* 0x000000ffff0b9224 */ /* 0x000fe200078e0a0b */
[C---:B------:R-:W-:Y:S01]  /*40e0*/  ISETP.GT.U32.AND P4, PT, R24.reuse, R9, PT ;  /* 0x000000091800720c */ /* 0x040fe20003f84070 */
[C---:B------:R-:W-:Y:S01]  /*40f0*/  IMAD R0, R24.reuse, R8, R16 ;  /* 0x0000000818007224 */ /* 0x040fe200078e0210 */
[----:B------:R-:W-:Y:S01]  /*4100*/  ISETP.GT.U32.AND P1, PT, R24, R13, PT ;  /* 0x0000000d1800720c */ /* 0x000fe20003f24070 */
[----:B------:R-:W-:Y:S01]  /*4110*/  @!P6 IMAD.IADD R3, R3, 0x1, -R24 ;  /* 0x000000010303e824 */ /* 0x000fe200078e0a18 */
[----:B------:R-:W-:-:S04]  /*4120*/  IABS R16, R2 ;  /* 0x0000000200107213 */ /* 0x000fc80000000000 */
[----:B------:R-:W-:Y:S01]  /*4130*/  ISETP.GT.U32.AND P6, PT, R24, R3, PT ;  /* 0x000000031800720c */ /* 0x000fe20003fc4070 */
[----:B------:R-:W-:-:S04]  /*4140*/  IMAD.HI.U32 R18, R25, R16, RZ ;  /* 0x0000001019127227 */ /* 0x000fc800078e00ff */
[----:B------:R-:W-:Y:S02]  /*4150*/  IMAD.MOV R18, RZ, RZ, -R18 ;  /* 0x000000ffff127224 */ /* 0x000fe400078e0a12 */
[--C-:B------:R-:W-:Y:S01]  /*4160*/  @!P4 IMAD.IADD R9, R9, 0x1, -R24.reuse ;  /* 0x000000010909c824 */ /* 0x100fe200078e0a18 */
[----:B------:R-:W-:Y:S01]  /*4170*/  ISETP.GT.U32.AND P4, PT, R24, R0, PT ;  /* 0x000000001800720c */ /* 0x000fe20003f84070 */
[----:B------:R-:W-:Y:S01]  /*4180*/  @!P1 IMAD.IADD R13, R13, 0x1, -R24 ;  /* 0x000000010d0d9824 */ /* 0x000fe200078e0a18 */
[----:B------:R-:W-:Y:S01]  /*4190*/  ISETP.GE.AND P1, PT, R10, RZ, PT ;  /* 0x000000ff0a00720c */ /* 0x000fe20003f26270 */
[----:B------:R-:W-:Y:S01]  /*41a0*/  STL [R1+0x2e4], R20 ;  /* 0x0002e41401007387 */ /* 0x000fe20000100800 */
[----:B------:R-:W-:Y:S01]  /*41b0*/  IADD3 R7, R28, 0xb4, RZ ;  /* 0x000000b41c077810 */ /* 0x000fe20007ffe0ff */
[----:B------:R-:W-:Y:S02]  /*41c0*/  IMAD R10, R24, R18, R16 ;  /* 0x00000012180a7224 */ /* 0x000fe400078e0210 */
[----:B------:R-:W-:Y:S01]  /*41d0*/  STL [R1+0x2dc], R17 ;  /* 0x0002dc1101007387 */ /* 0x000fe20000100800 */
[----:B------:R-:W-:-:S03]  /*41e0*/  @!P6 IMAD.IADD R3, R3, 0x1, -R24 ;  /* 0x000000010303e824 */ /* 0x000fc600078e0a18 */
[----:B------:R-:W-:Y:S01]  /*41f0*/  STL [R1+0x2d8], R15 ;  /* 0x0002d80f01007387 */ /* 0x000fe20000100800 */
[----:B------:R-:W-:-:S03]  /*4200*/  IADD3 R8, R28, 0xb6, RZ ;  /* 0x000000b61c087810 */ /* 0x000fc60007ffe0ff */
[----:B------:R0:W-:Y:S01]  /*4210*/  STL [R1+0x2d4], R11 ;  /* 0x0002d40b01007387 */ /* 0x0001e20000100800 */
[----:B------:R-:W-:Y:S02]  /*4220*/  ISETP.GT.U32.AND P6, PT, R24, R10, PT ;  /* 0x0000000a1800720c */ /* 0x000fe40003fc4070 */
[----:B------:R-:W-:Y:S02]  /*4230*/  ISETP.GE.AND P2, PT, R12, RZ, PT ;  /* 0x000000ff0c00720c */ /* 0x000fe40003f46270 */
[----:B------:R-:W-:Y:S02]  /*4240*/  IADD3 R12, R28, 0xb5, RZ ;  /* 0x000000b51c0c7810 */ /* 0x000fe40007ffe0ff */
[----:B0-----:R-:W-:Y:S02]  /*4250*/  IABS R11, R7 ;  /* 0x00000007000b7213 */ /* 0x001fe40000000000 */
[----:B------:R-:W-:-:S03]  /*4260*/  IABS R17, R8 ;  /* 0x0000000800117213 */ /* 0x000fc60000000000 */
[----:B------:R-:W-:Y:S01]  /*4270*/  IMAD.HI.U32 R18, R25, R11, RZ ;  /* 0x0000000b19127227 */ /* 0x000fe200078e00ff */
[----:B------:R-:W-:-:S03]  /*4280*/  IABS R15, R12 ;  /* 0x0000000c000f7213 */ /* 0x000fc60000000000 */
[----:B------:R-:W-:Y:S01]  /*4290*/  @!P4 IMAD.IADD R0, R0, 0x1, -R24 ;  /* 0x000000010000c824 */ /* 0x000fe200078e0a18 */
[----:B------:R-:W-:Y:S01]  /*42a0*/  ISETP.GE.AND P4, PT, R2, RZ, PT ;  /* 0x000000ff0200720c */ /* 0x000fe20003f86270 */
[----:B------:R-:W-:Y:S01]  /*42b0*/  IMAD.MOV R18, RZ, RZ, -R18 ;  /* 0x000000ffff127224 */ /* 0x000fe200078e0a12 */
[----:B------:R-:W-:Y:S01]  /*42c0*/  IADD3 R2, R28, 0xb3, RZ ;  /* 0x000000b31c027810 */ /* 0x000fe20007ffe0ff */
[----:B------:R-:W-:-:S04]  /*42d0*/  IMAD.HI.U32 R16, R25, R17, RZ ;  /* 0x0000001119107227 */ /* 0x000fc800078e00ff */
[----:B------:R-:W-:-:S04]  /*42e0*/  IMAD.HI.U32 R19, R25, R15, RZ ;  /* 0x0000000f19137227 */ /* 0x000fc800078e00ff */
[----:B------:R-:W-:Y:S01]  /*42f0*/  IMAD R11, R24, R18, R11 ;  /* 0x00000012180b7224 */ /* 0x000fe200078e020b */
[----:B------:R-:W-:Y:S01]  /*4300*/  IABS R18, R2 ;  /* 0x0000000200127213 */ /* 0x000fe20000000000 */
[----:B------:R-:W-:Y:S02]  /*4310*/  IMAD.MOV R16, RZ, RZ, -R16 ;  /* 0x000000ffff107224 */ /* 0x000fe400078e0a10 */
[----:B------:R-:W-:Y:S01]  /*4320*/  @!P6 IMAD.IADD R10, R10, 0x1, -R24 ;  /* 0x000000010a0ae824 */ /* 0x000fe200078e0a18 */
[C---:B------:R-:W-:Y:S01]  /*4330*/  ISETP.GT.U32.AND P6, PT, R24.reuse, R0, PT ;  /* 0x000000001800720c */ /* 0x040fe20003fc4070 */
[----:B------:R-:W-:Y:S02]  /*4340*/  IMAD.MOV R19, RZ, RZ, -R19 ;  /* 0x000000ffff137224 */ /* 0x000fe400078e0a13 */
[----:B------:R-:W-:Y:S02]  /*4350*/  IMAD R16, R24, R16, R17 ;  /* 0x0000001018107224 */ /* 0x000fe400078e0211 */
[----:B------:R-:W-:-:S02]  /*4360*/  IMAD.MOV.U32 R20, RZ, RZ, R9 ;  /* 0x000000ffff147224 */ /* 0x000fc400078e0009 */
[----:B------:R-:W-:Y:S02]  /*4370*/  IMAD.MOV.U32 R9, RZ, RZ, R18 ;  /* 0x000000ffff097224 */ /* 0x000fe400078e0012 */
[C---:B------:R-:W-:Y:S02]  /*4380*/  IMAD R15, R24.reuse, R19, R15 ;  /* 0x00000013180f7224 */ /* 0x040fe400078e020f */
[----:B------:R-:W-:Y:S02]  /*4390*/  IMAD.MOV.U32 R18, RZ, RZ, R13 ;  /* 0x000000ffff127224 */ /* 0x000fe400078e000d */
[----:B------:R-:W-:Y:S01]  /*43a0*/  @!P3 IMAD.MOV R14, RZ, RZ, -R14 ;  /* 0x000000ffff0eb224 */ /* 0x000fe200078e0a0e */
[C---:B------:R-:W-:Y:S01]  /*43b0*/  ISETP.GT.U32.AND P3, PT, R24.reuse, R16, PT ;  /* 0x000000101800720c */ /* 0x040fe20003f64070 */
[----:B------:R-:W-:Y:S01]  /*43c0*/  @!P2 IMAD.MOV R18, RZ, RZ, -R18 ;  /* 0x000000ffff12a224 */ /* 0x000fe200078e0a12 */
[C---:B------:R-:W-:Y:S01]  /*43d0*/  ISETP.GT.U32.AND P2, PT, R24.reuse, R15, PT ;  /* 0x0000000f1800720c */ /* 0x040fe20003f44070 */
[----:B------:R-:W-:Y:S01]  /*43e0*/  @!P0 IMAD.MOV R20, RZ, RZ, -R20 ;  /* 0x000000ffff148224 */ /* 0x000fe200078e0a14 */
[----:B------:R-:W-:Y:S01]  /*43f0*/  ISETP.GT.U32.AND P0, PT, R24, R10, PT ;  /* 0x0000000a1800720c */ /* 0x000fe20003f04070 */
[----:B------:R-:W-:Y:S01]  /*4400*/  @!P6 IMAD.IADD R0, R0, 0x1, -R24 ;  /* 0x000000010000e824 */ /* 0x000fe200078e0a18 */
[----:B------:R-:W-:Y:S01]  /*4410*/  ISETP.GT.U32.AND P6, PT, R24, R11, PT ;  /* 0x0000000b1800720c */ /* 0x000fe20003fc4070 */
[----:B------:R-:W-:Y:S01]  /*4420*/  IMAD.HI.U32 R13, R25, R9, RZ ;  /* 0x00000009190d7227 */ /* 0x000fe200078e00ff */
[----:B------:R-:W-:Y:S01]  /*4430*/  IADD3 R17, R28, 0xb2, RZ ;  /* 0x000000b21c117810 */ /* 0x000fe20007ffe0ff */
[----:B------:R0:W-:Y:S02]  /*4440*/  STL [R1+0x2d0], R14 ;  /* 0x0002d00e01007387 */ /* 0x0001e40000100800 */
[----:B------:R-:W-:-:S02]  /*4450*/  @!P5 IMAD.MOV R3, RZ, RZ, -R3 ;  /* 0x000000ffff03d224 */ /* 0x000fc400078e0a03 */
[----:B------:R-:W-:Y:S01]  /*4460*/  IMAD.MOV R13, RZ, RZ, -R13 ;  /* 0x000000ffff0d7224 */ /* 0x000fe200078e0a0d */
[----:B------:R-:W-:Y:S01]  /*4470*/  STL [R1+0x2cc], R20 ;  /* 0x0002cc1401007387 */ /* 0x000fe20000100800 */
[--C-:B------:R-:W-:Y:S01]  /*4480*/  @!P3 IMAD.IADD R16, R16, 0x1, -R24.reuse ;  /* 0x000000011010b824 */ /* 0x100fe200078e0a18 */
[----:B0-----:R-:W-:Y:S02]  /*4490*/  IABS R14, R17 ;  /* 0x00000011000e7213 */ /* 0x001fe40000000000 */
[----:B------:R-:W-:Y:S01]  /*44a0*/  STL [R1+0x2c8], R18 ;  /* 0x0002c81201007387 */ /* 0x000fe20000100800 */
[--C-:B------:R-:W-:Y:S01]  /*44b0*/  @!P2 IMAD.IADD R15, R15, 0x1, -R24.reuse ;  /* 0x000000010f0fa824 */ /* 0x100fe200078e0a18 */
[----:B------:R-:W-:Y:S01]  /*44c0*/  ISETP.GE.AND P3, PT, R7, RZ, PT ;  /* 0x000000ff0700720c */ /* 0x000fe20003f66270 */
[--C-:B------:R-:W-:Y:S01]  /*44d0*/  @!P0 IMAD.IADD R10, R10, 0x1, -R24.reuse ;  /* 0x000000010a0a8824 */ /* 0x100fe200078e0a18 */
[----:B------:R0:W-:Y:S01]  /*44e0*/  STL [R1+0x2c4], R3 ;  /* 0x0002c40301007387 */ /* 0x0001e20000100800 */
[C---:B------:R-:W-:Y:S01]  /*44f0*/  IMAD R7, R24.reuse, R13, R9 ;  /* 0x0000000d18077224 */ /* 0x040fe200078e0209 */
[----:B------:R-:W-:Y:S01]  /*4500*/  ISETP.GT.U32.AND P2, PT, R24, R16, PT ;  /* 0x000000101800720c */ /* 0x000fe20003f44070 */
[----:B------:R-:W-:Y:S01]  /*4510*/  @!P6 IMAD.IADD R11, R11, 0x1, -R24 ;  /* 0x000000010b0be824 */ /* 0x000fe200078e0a18 */
[----:B------:R-:W-:Y:S01]  /*4520*/  ISETP.GE.AND P5, PT, R8, RZ, PT ;  /* 0x000000ff0800720c */ /* 0x000fe20003fa6270 */
[----:B------:R-:W-:Y:S01]  /*4530*/  @!P4 IMAD.MOV R10, RZ, RZ, -R10 ;  /* 0x000000ffff0ac224 */ /* 0x000fe200078e0a0a */
[C---:B------:R-:W-:Y:S01]  /*4540*/  ISETP.GT.U32.AND P6, PT, R24.reuse, R15, PT ;  /* 0x0000000f1800720c */ /* 0x040fe20003fc4070 */
[----:B0-----:R-:W-:Y:S01]  /*4550*/  IMAD.MOV.U32 R3, RZ, RZ, R14 ;  /* 0x000000ffff037224 */ /* 0x001fe200078e000e */
[----:B------:R-:W-:-:S03]  /*4560*/  ISETP.GT.U32.AND P4, PT, R24, R7, PT ;  /* 0x000000071800720c */ /* 0x000fc60003f84070 */
[----:B------:R-:W-:Y:S01]  /*4570*/  IMAD.HI.U32 R8, R25, R3, RZ ;  /* 0x0000000319087227 */ /* 0x000fe200078e00ff */
[----:B------:R-:W-:-:S03]  /*4580*/  IADD3 R9, R28, 0xb1, RZ ;  /* 0x000000b11c097810 */ /* 0x000fc60007ffe0ff */
[----:B------:R-:W-:Y:S02]  /*4590*/  IMAD.MOV.U32 R18, RZ, RZ, R0 ;  /* 0x000000ffff127224 */ /* 0x000fe400078e0000 */
[----:B------:R-:W-:Y:S02]  /*45a0*/  IMAD.MOV R8, RZ, RZ, -R8 ;  /* 0x000000ffff087224 */ /* 0x000fe400078e0a08 */
[----:B------:R-:W-:Y:S01]  /*45b0*/  @!P1 IMAD.MOV R18, RZ, RZ, -R18 ;  /* 0x000000ffff129224 */ /* 0x000fe200078e0a12 */
[C---:B------:R-:W-:Y:S01]  /*45c0*/  ISETP.GT.U32.AND P1, PT, R24.reuse, R11, PT ;  /* 0x0000000b1800720c */ /* 0x040fe20003f24070 */
[----:B------:R-:W-:Y:S01]  /*45d0*/  IMAD R0, R24, R8, R3 ;  /* 0x0000000818007224 */ /* 0x000fe200078e0203 */
[----:B------:R-:W-:Y:S01]  /*45e0*/  IABS R3, R9 ;  /* 0x0000000900037213 */ /* 0x000fe20000000000 */
[--C-:B------:R-:W-:Y:S01]  /*45f0*/  @!P2 IMAD.IADD R16, R16, 0x1, -R24.reuse ;  /* 0x000000011010a824 */ /* 0x100fe200078e0a18 */
[----:B------:R-:W-:Y:S01]  /*4600*/  ISETP.GE.AND P0, PT, R12, RZ, PT ;  /* 0x000000ff0c00720c */ /* 0x000fe20003f06270 */
[--C-:B------:R-:W-:Y:S01]  /*4610*/  @!P6 IMAD.IADD R15, R15, 0x1, -R24.reuse ;  /* 0x000000010f0fe824 */ /* 0x100fe200078e0a18 */
[----:B------:R-:W-:Y:S01]  /*4620*/  ISETP.GT.U32.AND P6, PT, R24, R0, PT ;  /* 0x000000001800720c */ /* 0x000fe20003fc4070 */
[----:B------:R-:W-:Y:S01]  /*4630*/  IMAD.HI.U32 R13, R25, R3, RZ ;  /* 0x00000003190d7227 */ /* 0x000fe200078e00ff */
[----:B------:R-:W-:Y:S03]  /*4640*/  STL [R1+0x2c0], R18 ;  /* 0x0002c01201007387 */ /* 0x000fe60000100800 */
[----:B------:R-:W-:-:S02]  /*4650*/  @!P4 IMAD.IADD R7, R7, 0x1, -R24 ;  /* 0x000000010707c824 */ /* 0x000fc400078e0a18 */
[----:B------:R-:W-:Y:S01]  /*4660*/  IMAD.MOV.U32 R14, RZ, RZ, R16 ;  /* 0x000000ffff0e7224 */ /* 0x000fe200078e0010 */
[----:B------:R0:W-:Y:S01]  /*4670*/  STL [R1+0x2bc], R10 ;  /* 0x0002bc0a01007387 */ /* 0x0001e20000100800 */
[----:B------:R-:W-:Y:S02]  /*4680*/  IMAD.MOV R13, RZ, RZ, -R13 ;  /* 0x000000ffff0d7224 */ /* 0x000fe400078e0a0d */
[----:B------:R-:W-:Y:S01]  /*4690*/  @!P5 IMAD.MOV R14, RZ, RZ, -R14 ;  /* 0x000000ffff0ed224 */ /* 0x000fe200078e0a0e */
[C---:B------:R-:W-:Y:S01]  /*46a0*/  ISETP.GT.U32.AND P5, PT, R24.reuse, R7, PT ;  /* 0x000000071800720c */ /* 0x040fe20003fa4070 */
[----:B------:R-:W-:Y:S01]  /*46b0*/  @!P1 IMAD.IADD R11, R11, 0x1, -R24 ;  /* 0x000000010b0b9824 */ /* 0x000fe200078e0a18 */
[----:B------:R-:W-:Y:S01]  /*46c0*/  ISETP.GE.AND P4, PT, R9, RZ, PT ;  /* 0x000000ff0900720c */ /* 0x000fe20003f86270 */
[----:B------:R-:W-:Y:S01]  /*46d0*/  IMAD R3, R24, R13, R3 ;  /* 0x0000000d18037224 */ /* 0x000fe200078e0203 */
[C---:B0-----:R-:W-:Y:S01]  /*46e0*/  IADD3 R10, R28.reuse, 0xaf, RZ ;  /* 0x000000af1c0a7810 */ /* 0x041fe20007ffe0ff */
[----:B------:R0:W-:Y:S01]  /*46f0*/  STL [R1+0x2b8], R14 ;  /* 0x0002b80e01007387 */ /* 0x0001e20000100800 */
[----:B------:R-:W-:-:S02]  /*4700*/  IADD3 R8, R28, 0xb0, RZ ;  /* 0x000000b01c087810 */ /* 0x000fc40007ffe0ff */
[----:B------:R-:W-:Y:S01]  /*4710*/  IABS R9, R10 ;  /* 0x0000000a00097213 */ /* 0x000fe20000000000 */
[----:B------:R-:W-:Y:S01]  /*4720*/  @!P6 IMAD.IADD R0, R0, 0x1, -R24 ;  /* 0x000000010000e824 */ /* 0x000fe200078e0a18 */
[----:B------:R-:W-:Y:S01]  /*4730*/  ISETP.GE.AND P2, PT, R2, RZ, PT ;  /* 0x000000ff0200720c */ /* 0x000fe20003f46270 */
[----:B------:R-:W-:Y:S01]  /*4740*/  @!P0 IMAD.MOV R15, RZ, RZ, -R15 ;  /* 0x000000ffff0f8224 */ /* 0x000fe200078e0a0f */
[C---:B------:R-:W-:Y:S01]  /*4750*/  ISETP.GT.U32.AND P0, PT, R24.reuse, R3, PT ;  /* 0x000000031800720c */ /* 0x040fe20003f04070 */
[----:B0-----:R-:W-:Y:S01]  /*4760*/  IMAD.MOV.U32 R14, RZ, RZ, R11 ;  /* 0x000000ffff0e7224 */ /* 0x001fe200078e000b */
[----:B------:R-:W-:Y:S01]  /*4770*/  IABS R2, R8 ;  /* 0x0000000800027213 */ /* 0x000fe20000000000 */
[----:B------:R-:W-:Y:S01]  /*4780*/  IMAD.HI.U32 R11, R25, R9, RZ ;  /* 0x00000009190b7227 */ /* 0x000fe200078e00ff */
[----:B------:R-:W-:-:S03]  /*4790*/  ISETP.GT.U32.AND P6, PT, R24, R0, PT ;  /* 0x000000001800720c */ /* 0x000fc60003fc4070 */
[----:B------:R-:W-:Y:S01]  /*47a0*/  @!P3 IMAD.MOV R14, RZ, RZ, -R14 ;  /* 0x000000ffff0eb224 */ /* 0x000fe200078e0a0e */
[----:B------:R-:W-:Y:S01]  /*47b0*/  ISETP.GE.AND P3, PT, R8, RZ, PT ;  /* 0x000000ff0800720c */ /* 0x000fe20003f66270 */
[----:B------:R-:W-:Y:S02]  /*47c0*/  IMAD.MOV R8, RZ, RZ, -R11 ;  /* 0x000000ffff087224 */ /* 0x000fe400078e0a0b */
[----:B------:R-:W-:Y:S01]  /*47d0*/  @!P5 IMAD.IADD R7, R7, 0x1, -R24 ;  /* 0x000000010707d824 */ /* 0x000fe200078e0a18 */
[----:B------:R-:W-:Y:S01]  /*47e0*/  STL [R1+0x29c], R15 ;  /* 0x00029c0f01007387 */ /* 0x000fe20000100800 */
[----:B------:R-:W-:-:S03]  /*47f0*/  IMAD.HI.U32 R12, R25, R2, RZ ;  /* 0x00000002190c7227 */ /* 0x000fc600078e00ff */
[----:B------:R0:W-:Y:S01]  /*4800*/  STL [R1+0x2a0], R14 ;  /* 0x0002a00e01007387 */ /* 0x0001e20000100800 */
[C---:B------:R-:W-:Y:S02]  /*4810*/  IMAD R9, R24.reuse, R8, R9 ;  /* 0x0000000818097224 */ /* 0x040fe400078e0209 */
[----:B------:R-:W-:Y:S01]  /*4820*/  IMAD.MOV R12, RZ, RZ, -R12 ;  /* 0x000000ffff0c7224 */ /* 0x000fe200078e0a0c */
[----:B------:R-:W-:Y:S01]  /*4830*/  ISETP.GE.AND P1, PT, R17, RZ, PT ;  /* 0x000000ff1100720c */ /* 0x000fe20003f26270 */
[----:B------:R-:W-:Y:S02]  /*4840*/  @!P0 IMAD.IADD R3, R3, 0x1, -R24 ;  /* 0x0000000103038824 */ /* 0x000fe400078e0a18 */
[----:B0-----:R-:W-:Y:S02]  /*4850*/  IMAD.MOV.U32 R14, RZ, RZ, R7 ;  /* 0x000000ffff0e7224 */ /* 0x001fe400078e0007 */
[C---:B------:R-:W-:Y:S02]  /*4860*/  IMAD R2, R24.reuse, R12, R2 ;  /* 0x0000000c18027224 */ /* 0x040fe400078e0202 */
[----:B------:R-:W-:Y:S01]  /*4870*/  @!P2 IMAD.MOV R14, RZ, RZ, -R14 ;  /* 0x000000ffff0ea224 */ /* 0x000fe200078e0a0e */
[----:B------:R-:W-:Y:S01]  /*4880*/  ISETP.GT.U32.AND P2, PT, R24, R9, PT ;  /* 0x000000091800720c */ /* 0x000fe20003f44070 */
[----:B------:R-:W-:Y:S01]  /*4890*/  @!P6 IMAD.IADD R0, R0, 0x1, -R24 ;  /* 0x000000010000e824 */ /* 0x000fe200078e0a18 */
[----:B------:R-:W-:-:S02]  /*48a0*/  IADD3 R11, R28, 0xae, RZ ;  /* 0x000000ae1c0b7810 */ /* 0x000fc40007ffe0ff */
[C---:B------:R-:W-:Y:S02]  /*48b0*/  ISETP.GT.U32.AND P0, PT, R24.reuse, R3, PT ;  /* 0x000000031800720c */ /* 0x040fe40003f04070 */
[----:B------:R-:W-:Y:S01]  /*48c0*/  ISETP.GT.U32.AND P5, PT, R24, R2, PT ;  /* 0x000000021800720c */ /* 0x000fe20003fa4070 */
[----:B------:R-:W-:Y:S01]  /*48d0*/  IMAD.MOV.U32 R13, RZ, RZ, R0 ;  /* 0x000000ffff0d7224 */ /* 0x000fe200078e0000 */
[----:B------:R-:W-:Y:S02]  /*48e0*/  IABS R19, R11 ;  /* 0x0000000b00137213 */ /* 0x000fe40000000000 */
[----:B------:R-:W-:Y:S02]  /*48f0*/  ISETP.GE.AND P6, PT, R10, RZ, PT ;  /* 0x000000ff0a00720c */ /* 0x000fe40003fc6270 */
[C---:B------:R-:W-:Y:S01]  /*4900*/  IADD3 R8, R28.reuse, 0xac, RZ ;  /* 0x000000ac1c087810 */ /* 0x040fe20007ffe0ff */
[----:B------:R-:W-:Y:S01]  /*4910*/  @!P1 IMAD.MOV R13, RZ, RZ, -R13 ;  /* 0x000000ffff0d9224 */ /* 0x000fe200078e0a0d */
[----:B------:R-:W-:Y:S01]  /*4920*/  IADD3 R10, R28, 0xad, RZ ;  /* 0x000000ad1c0a7810 */ /* 0x000fe20007ffe0ff */
[----:B------:R-:W-:Y:S01]  /*4930*/  @!P2 IMAD.IADD R9, R9, 0x1, -R24 ;  /* 0x000000010909a824 */ /* 0x000fe200078e0a18 */
[----:B------:R-:W-:Y:S01]  /*4940*/  ISETP.GE.AND P1, PT, R11, RZ, PT ;  /* 0x000000ff0b00720c */ /* 0x000fe20003f26270 */
[----:B------:R-:W-:Y:S01]  /*4950*/  IMAD.HI.U32 R11, R25, R19, RZ ;  /* 0x00000013190b7227 */ /* 0x000fe200078e00ff */
[----:B------:R-:W-:-:S02]  /*4960*/  IABS R12, R8 ;  /* 0x00000008000c7213 */ /* 0x000fc40000000000 */
[----:B------:R-:W-:Y:S01]  /*4970*/  IABS R20, R10 ;  /* 0x0000000a00147213 */ /* 0x000fe20000000000 */
[--C-:B------:R-:W-:Y:S01]  /*4980*/  @!P0 IMAD.IADD R3, R3, 0x1, -R24.reuse ;  /* 0x0000000103038824 */ /* 0x100fe200078e0a18 */
[----:B------:R-:W-:Y:S01]  /*4990*/  ISETP.GT.U32.AND P2, PT, R24, R9, PT ;  /* 0x000000091800720c */ /* 0x000fe20003f44070 */
[----:B------:R-:W-:Y:S02]  /*49a0*/  IMAD.MOV R11, RZ, RZ, -R11 ;  /* 0x000000ffff0b7224 */ /* 0x000fe400078e0a0b */
[----:B------:R-:W-:Y:S02]  /*49b0*/  @!P5 IMAD.IADD R2, R2, 0x1, -R24 ;  /* 0x000000010202d824 */ /* 0x000fe400078e0a18 */
[----:B------:R-:W-:Y:S01]  /*49c0*/  IMAD.MOV.U32 R7, RZ, RZ, R12 ;  /* 0x000000ffff077224 */ /* 0x000fe200078e000c */
[----:B------:R0:W-:Y:S01]  /*49d0*/  STL [R1+0x2a4], R14 ;  /* 0x0002a40e01007387 */ /* 0x0001e20000100800 */
[----:B------:R-:W-:Y:S01]  /*49e0*/  IMAD.HI.U32 R12, R25, R20, RZ ;  /* 0x00000014190c7227 */ /* 0x000fe200078e00ff */
[----:B------:R-:W-:-:S03]  /*49f0*/  ISETP.GE.AND P0, PT, R10, RZ, PT ;  /* 0x000000ff0a00720c */ /* 0x000fc60003f06270 */
[C---:B------:R-:W-:Y:S01]  /*4a00*/  IMAD R19, R24.reuse, R11, R19 ;  /* 0x0000000b18137224 */ /* 0x040fe200078e0213 */
[C---:B------:R-:W-:Y:S01]  /*4a10*/  ISETP.GT.U32.AND P5, PT, R24.reuse, R2, PT ;  /* 0x000000021800720c */ /* 0x040fe20003fa4070 */
[----:B------:R-:W-:Y:S02]  /*4a20*/  IMAD.MOV R10, RZ, RZ, -R12 ;  /* 0x000000ffff0a7224 */ /* 0x000fe400078e0a0c */
[----:B0-----:R-:W-:Y:S02]  /*4a30*/  IMAD.MOV.U32 R14, RZ, RZ, R3 ;  /* 0x000000ffff0e7224 */ /* 0x001fe400078e0003 */
[C---:B------:R-:W-:Y:S02]  /*4a40*/  IMAD R20, R24.reuse, R10, R20 ;  /* 0x0000000a18147224 */ /* 0x040fe400078e0214 */
[----:B------:R-:W-:Y:S01]  /*4a50*/  @!P4 IMAD.MOV R14, RZ, RZ, -R14 ;  /* 0x000000ffff0ec224 */ /* 0x000fe200078e0a0e */
[C---:B------:R-:W-:Y:S01]  /*4a60*/  ISETP.GT.U32.AND P4, PT, R24.reuse, R19, PT ;  /* 0x000000131800720c */ /* 0x040fe20003f84070 */
[----:B------:R-:W-:Y:S01]  /*4a70*/  @!P2 IMAD.IADD R9, R9, 0x1, -R24 ;  /* 0x000000010909a824 */ /* 0x000fe200078e0a18 */
[----:B------:R-:W-:-:S03]  /*4a80*/  ISETP.GT.U32.AND P2, PT, R24, R20, PT ;  /* 0x000000141800720c */ /* 0x000fc60003f44070 */
[----:B------:R-:W-:Y:S01]  /*4a90*/  @!P5 IMAD.IADD R2, R2, 0x1, -R24 ;  /* 0x000000010202d824 */ /* 0x000fe200078e0a18 */
[----:B------:R0:W-:Y:S01]  /*4aa0*/  STL [R1+0x2ac], R13 ;  /* 0x0002ac0d01007387 */ /* 0x0001e20000100800 */
[----:B------:R-:W-:Y:S01]  /*4ab0*/  IMAD.HI.U32 R0, R25, R7, RZ ;  /* 0x0000000719007227 */ /* 0x000fe200078e00ff */
[----:B------:R-:W-:-:S05]  /*4ac0*/  IADD3 R11, R28, 0xab, RZ ;  /* 0x000000ab1c0b7810 */ /* 0x000fca0007ffe0ff */
[----:B------:R-:W-:Y:S02]  /*4ad0*/  @!P4 IMAD.IADD R19, R19, 0x1, -R24 ;  /* 0x000000011313c824 */ /* 0x000fe400078e0a18 */
[----:B0-----:R-:W-:Y:S01]  /*4ae0*/  IMAD.MOV.U32 R13, RZ, RZ, R2 ;  /* 0x000000ffff0d7224 */ /* 0x001fe200078e0002 */
[----:B------:R-:W-:Y:S01]  /*4af0*/  ISETP.GE.AND P5, PT, R8, RZ, PT ;  /* 0x000000ff0800720c */ /* 0x000fe20003fa6270 */
[----:B------:R-:W-:Y:S01]  /*4b00*/  IMAD.MOV R0, RZ, RZ, -R0 ;  /* 0x000000ffff007224 */ /* 0x000fe200078e0a00 */
[----:B------:R-:W-:Y:S01]  /*4b10*/  ISETP.GT.U32.AND P4, PT, R24, R19, PT ;  /* 0x000000131800720c */ /* 0x000fe20003f84070 */
[----:B------:R-:W-:Y:S01]  /*4b20*/  @!P3 IMAD.MOV R13, RZ, RZ, -R13 ;  /* 0x000000ffff0db224 */ /* 0x000fe200078e0a0d */
[----:B------:R-:W-:Y:S01]  /*4b30*/  IADD3 R8, R28, 0xaa, RZ ;  /* 0x000000aa1c087810 */ /* 0x000fe20007ffe0ff */
[----:B------:R-:W-:Y:S01]  /*4b40*/  @!P2 IMAD.IADD R20, R20, 0x1, -R24 ;  /* 0x000000011414a824 */ /* 0x000fe200078e0a18 */
[----:B------:R-:W-:Y:S02]  /*4b50*/  ISETP.GE.AND P3, PT, R11, RZ, PT ;  /* 0x000000ff0b00720c */ /* 0x000fe40003f66270 */
[----:B------:R-:W-:Y:S01]  /*4b60*/  IABS R11, R11 ;  /* 0x0000000b000b7213 */ /* 0x000fe20000000000 */
[C---:B------:R-:W-:Y:S01]  /*4b70*/  IMAD R0, R24.reuse, R0, R7 ;  /* 0x0000000018007224 */ /* 0x040fe200078e0207 */
[----:B------:R-:W-:Y:S01]  /*4b80*/  IABS R3, R8 ;  /* 0x0000000800037213 */ /* 0x000fe20000000000 */
[----:B------:R-:W-:Y:S01]  /*4b90*/  IMAD.MOV.U32 R17, RZ, RZ, R9 ;  /* 0x000000ffff117224 */ /* 0x000fe200078e0009 */
[----:B------:R-:W-:Y:S01]  /*4ba0*/  ISETP.GT.U32.AND P2, PT, R24, R20, PT ;  /* 0x000000141800720c */ /* 0x000fe20003f44070 */
[----:B------:R-:W-:-:S04]  /*4bb0*/  IMAD.HI.U32 R12, R25, R11, RZ ;  /* 0x0000000b190c7227 */ /* 0x000fc800078e00ff */
[----:B------:R-:W-:Y:S01]  /*4bc0*/  @!P6 IMAD.MOV R17, RZ, RZ, -R17 ;  /* 0x000000ffff11e224 */ /* 0x000fe200078e0a11 */
[----:B------:R-:W-:Y:S01]  /*4bd0*/  ISETP.GT.U32.AND P6, PT, R24, R0, PT ;  /* 0x000000001800720c */ /* 0x000fe20003fc4070 */
[----:B------:R-:W-:-:S04]  /*4be0*/  IMAD.HI.U32 R10, R25, R3, RZ ;  /* 0x00000003190a7227 */ /* 0x000fc800078e00ff */
[----:B------:R-:W-:Y:S02]  /*4bf0*/  IMAD.MOV R12, RZ, RZ, -R12 ;  /* 0x000000ffff0c7224 */ /* 0x000fe400078e0a0c */
[----:B------:R-:W-:Y:S01]  /*4c00*/  @!P4 IMAD.IADD R19, R19, 0x1, -R24 ;  /* 0x000000011313c824 */ /* 0x000fe200078e0a18 */
[----:B------:R-:W-:Y:S01]  /*4c10*/  ISETP.GE.AND P4, PT, R8, RZ, PT ;  /* 0x000000ff0800720c */ /* 0x000fe20003f86270 */
[----:B------:R-:W-:Y:S01]  /*4c20*/  IMAD.MOV R10, RZ, RZ, -R10 ;  /* 0x000000ffff0a7224 */ /* 0x000fe200078e0a0a */
[----:B------:R-:W-:Y:S01]  /*4c30*/  IADD3 R16, R28, 0xa9, RZ ;  /* 0x000000a91c107810 */ /* 0x000fe20007ffe0ff */
[C---:B------:R-:W-:Y:S01]  /*4c40*/  IMAD R8, R24.reuse, R12, R11 ;  /* 0x0000000c18087224 */ /* 0x040fe200078e020b */
[----:B------:R0:W-:Y:S01]  /*4c50*/  STL [R1+0x2b0], R14 ;  /* 0x0002b00e01007387 */ /* 0x0001e20000100800 */
[----:B------:R-:W-:Y:S02]  /*4c60*/  IMAD R3, R24, R10, R3 ;  /* 0x0000000a18037224 */ /* 0x000fe400078e0203 */
[--C-:B------:R-:W-:Y:S01]  /*4c70*/  @!P2 IMAD.IADD R20, R20, 0x1, -R24.reuse ;  /* 0x000000011414a824 */ /* 0x100fe200078e0a18 */
[----:B------:R-:W-:Y:S01]  /*4c80*/  ISETP.GT.U32.AND P2, PT, R24, R8, PT ;  /* 0x000000081800720c */ /* 0x000fe20003f44070 */
[----:B------:R-:W-:Y:S01]  /*4c90*/  @!P6 IMAD.IADD R0, R0, 0x1, -R24 ;  /* 0x000000010000e824 */ /* 0x000fe200078e0a18 */
[----:B------:R1:W-:Y:S01]  /*4ca0*/  STL [R1+0x2b4], R13 ;  /* 0x0002b40d01007387 */ /* 0x0003e20000100800 */
[----:B0-----:R-:W-:-:S02]  /*4cb0*/  IABS R14, R16 ;  /* 0x00000010000e7213 */ /* 0x001fc40000000000 */
[----:B------:R-:W-:-:S03]  /*4cc0*/  ISETP.GT.U32.AND P6, PT, R24, R3, PT ;  /* 0x000000031800720c */ /* 0x000fc60003fc4070 */
[----:B-1----:R-:W-:Y:S01]  /*4cd0*/  IMAD.HI.U32 R13, R25, R14, RZ ;  /* 0x0000000e190d7227 */ /* 0x002fe200078e00ff */
[----:B------:R-:W-:-:S03]  /*4ce0*/  IADD3 R7, R28, 0xa8, RZ ;  /* 0x000000a81c077810 */ /* 0x000fc60007ffe0ff */
[----:B------:R-:W-:Y:S01]  /*4cf0*/  IMAD.MOV R9, RZ, RZ, -R13 ;  /* 0x000000ffff097224 */ /* 0x000fe200078e0a0d */
[----:B------:R-:W-:Y:S01]  /*4d00*/  IADD3 R13, R28, 0xa7, RZ ;  /* 0x000000a71c0d7810 */ /* 0x000fe20007ffe0ff */
[----:B------:R-:W-:Y:S01]  /*4d10*/  @!P2 IMAD.IADD R8, R8, 0x1, -R24 ;  /* 0x000000010808a824 */ /* 0x000fe200078e0a18 */
[----:B------:R-:W-:Y:S01]  /*4d20*/  IABS R15, R7 ;  /* 0x00000007000f7213 */ /* 0x000fe20000000000 */
[----:B------:R-:W-:Y:S01]  /*4d30*/  IMAD R14, R24, R9, R14 ;  /* 0x00000009180e7224 */ /* 0x000fe200078e020e */
[----:B------:R-:W-:Y:S01]  /*4d40*/  IADD3 R9, R28, 0xa6, RZ ;  /* 0x000000a61c097810 */ /* 0x000fe20007ffe0ff */
[----:B------:R-:W-:Y:S01]  /*4d50*/  IMAD.MOV.U32 R22, RZ, RZ, R19 ;  /* 0x000000ffff167224 */ /* 0x000fe200078e0013 */
[----:B------:R-:W-:Y:S01]  /*4d60*/  IABS R10, R13 ;  /* 0x0000000d000a7213 */ /* 0x000fe20000000000 */
[----:B------:R0:W-:Y:S01]  /*4d70*/  STL [R1+0x2a8], R17 ;  /* 0x0002a81101007387 */ /* 0x0001e20000100800 */
[----:B------:R-:W-:Y:S01]  /*4d80*/  @!P6 IMAD.IADD R3, R3, 0x1, -R24 ;  /* 0x000000010303e824 */ /* 0x000fe200078e0a18 */
[C---:B------:R-:W-:Y:S01]  /*4d90*/  ISETP.GT.U32.AND P2, PT, R24.reuse, R0, PT ;  /* 0x000000001800720c */ /* 0x040fe20003f44070 */
[----:B------:R-:W-:Y:S01]  /*4da0*/  @!P1 IMAD.MOV R22, RZ, RZ, -R22 ;  /* 0x000000ffff169224 */ /* 0x000fe200078e0a16 */
[C---:B------:R-:W-:Y:S01]  /*4db0*/  ISETP.GT.U32.AND P1, PT, R24.reuse, R8, PT ;  /* 0x000000081800720c */ /* 0x040fe20003f24070 */
[----:B------:R-:W-:Y:S01]  /*4dc0*/  IMAD.HI.U32 R2, R25, R15, RZ ;  /* 0x0000000f19027227 */ /* 0x000fe200078e00ff */
[----:B------:R-:W-:-:S02]  /*4dd0*/  ISETP.GT.U32.AND P6, PT, R24, R3, PT ;  /* 0x000000031800720c */ /* 0x000fc40003fc4070 */
[----:B0-----:R-:W-:Y:S01]  /*4de0*/  IABS R17, R9 ;  /* 0x0000000900117213 */ /* 0x001fe20000000000 */
[----:B------:R-:W-:-:S04]  /*4df0*/  IMAD.HI.U32 R21, R25, R10, RZ ;  /* 0x0000000a19157227 */ /* 0x000fc800078e00ff */
[----:B------:R-:W-:Y:S02]  /*4e00*/  IMAD.MOV R2, RZ, RZ, -R2 ;  /* 0x000000ffff027224 */ /* 0x000fe400078e0a02 */
[----:B------:R-:W-:-:S04]  /*4e10*/  IMAD.HI.U32 R19, R25, R17, RZ ;  /* 0x0000001119137227 */ /* 0x000fc800078e00ff */
[----:B------:R-:W-:Y:S02]  /*4e20*/  IMAD.MOV R21, RZ, RZ, -R21 ;  /* 0x000000ffff157224 */ /* 0x000fe400078e0a15 */
[C---:B------:R-:W-:Y:S02]  /*4e30*/  IMAD R15, R24.reuse, R2, R15 ;  /* 0x00000002180f7224 */ /* 0x040fe400078e020f */
[----:B------:R-:W-:Y:S02]  /*4e40*/  IMAD.MOV R19, RZ, RZ, -R19 ;  /* 0x000000ffff137224 */ /* 0x000fe400078e0a13 */
[----:B------:R-:W-:Y:S02]  /*4e50*/  IMAD R10, R24, R21, R10 ;  /* 0x00000015180a7224 */ /* 0x000fe400078e020a */
[----:B------:R-:W-:Y:S01]  /*4e60*/  @!P2 IMAD.IADD R0, R0, 0x1, -R24 ;  /* 0x000000010000a824 */ /* 0x000fe200078e0a18 */
[C---:B------:R-:W-:Y:S01]  /*4e70*/  ISETP.GT.U32.AND P2, PT, R24.reuse, R15, PT ;  /* 0x0000000f1800720c */ /* 0x040fe20003f44070 */
[----:B------:R-:W-:-:S02]  /*4e80*/  IMAD R17, R24, R19, R17 ;  /* 0x0000001318117224 */ /* 0x000fc400078e0211 */
[----:B------:R-:W-:Y:S01]  /*4e90*/  @!P0 IMAD.MOV R20, RZ, RZ, -R20 ;  /* 0x000000ffff148224 */ /* 0x000fe200078e0a14 */
[----:B------:R-:W-:Y:S01]  /*4ea0*/  ISETP.GT.U32.AND P0, PT, R24, R14, PT ;  /* 0x0000000e1800720c */ /* 0x000fe20003f04070 */
[--C-:B------:R-:W-:Y:S01]  /*4eb0*/  @!P1 IMAD.IADD R8, R8, 0x1, -R24.reuse ;  /* 0x0000000108089824 */ /* 0x100fe200078e0a18 */
[----:B------:R-:W-:Y:S01]  /*4ec0*/  ISETP.GT.U32.AND P1, PT, R24, R10, PT ;  /* 0x0000000a1800720c */ /* 0x000fe20003f24070 */
[----:B------:R-:W-:Y:S01]  /*4ed0*/  @!P6 IMAD.IADD R3, R3, 0x1, -R24 ;  /* 0x000000010303e824 */ /* 0x000fe200078e0a18 */
[----:B------:R-:W-:Y:S02]  /*4ee0*/  IADD3 R12, R28, 0xa5, RZ ;  /* 0x000000a51c0c7810 */ /* 0x000fe40007ffe0ff */
[----:B------:R-:W-:Y:S02]  /*4ef0*/  ISETP.GT.U32.AND P6, PT, R24, R17, PT ;  /* 0x000000111800720c */ /* 0x000fe40003fc4070 */
[----:B------:R-:W-:Y:S01]  /*4f00*/  IABS R18, R12 ;  /* 0x0000000c00127213 */ /* 0x000fe20000000000 */
[----:B------:R-:W-:Y:S01]  /*4f10*/  STL [R1+0x298], R22 ;  /* 0x0002981601007387 */ /* 0x000fe20000100800 */
[----:B------:R-:W-:-:S03]  /*4f20*/  IADD3 R11, R28, 0xa4, RZ ;  /* 0x000000a41c0b7810 */ /* 0x000fc60007ffe0ff */
[----:B------:R0:W-:Y:S01]  /*4f30*/  STL [R1+0x294], R20 ;  /* 0x0002941401007387 */ /* 0x0001e20000100800 */
[--C-:B------:R-:W-:Y:S01]  /*4f40*/  @!P2 IMAD.IADD R15, R15, 0x1, -R24.reuse ;  /* 0x000000010f0fa824 */ /* 0x100fe200078e0a18 */
[----:B------:R-:W-:Y:S01]  /*4f50*/  IABS R2, R11 ;  /* 0x0000000b00027213 */ /* 0x000fe20000000000 */
[--C-:B------:R-:W-:Y:S02]  /*4f60*/  @!P0 IMAD.IADD R14, R14, 0x1, -R24.reuse ;  /* 0x000000010e0e8824 */ /* 0x100fe400078e0a18 */
[----:B------:R-:W-:Y:S02]  /*4f70*/  @!P1 IMAD.IADD R10, R10, 0x1, -R24 ;  /* 0x000000010a0a9824 */ /* 0x000fe400078e0a18 */
[----:B------:R-:W-:Y:S02]  /*4f80*/  IMAD.MOV.U32 R23, RZ, RZ, R0 ;  /* 0x000000ffff177224 */ /* 0x000fe400078e0000 */
[----:B0-----:R-:W-:-:S04]  /*4f90*/  IMAD.HI.U32 R20, R25, R18, RZ ;  /* 0x0000001219147227 */ /* 0x001fc800078e00ff */
[----:B------:R-:W-:Y:S02]  /*4fa0*/  IMAD.MOV R20, RZ, RZ, -R20 ;  /* 0x000000ffff147224 */ /* 0x000fe400078e0a14 */
[----:B------:R-:W-:Y:S01]  /*4fb0*/  @!P6 IMAD.IADD R17, R17, 0x1, -R24 ;  /* 0x000000011111e824 */ /* 0x000fe200078e0a18 */
[C---:B------:R-:W-:Y:S01]  /*4fc0*/  ISETP.GT.U32.AND P6, PT, R24.reuse, R15, PT ;  /* 0x0000000f1800720c */ /* 0x040fe20003fc4070 */
[----:B------:R-:W-:Y:S01]  /*4fd0*/  @!P5 IMAD.MOV R23, RZ, RZ, -R23 ;  /* 0x000000ffff17d224 */ /* 0x000fe200078e0a17 */
[C---:B------:R-:W-:Y:S01]  /*4fe0*/  ISETP.GT.U32.AND P1, PT, R24.reuse, R14, PT ;  /* 0x0000000e1800720c */ /* 0x040fe20003f24070 */
[----:B------:R-:W-:Y:S01]  /*4ff0*/  IMAD.HI.U32 R21, R25, R2, RZ ;  /* 0x0000000219157227 */ /* 0x000fe200078e00ff */
[----:B------:R-:W-:-:S03]  /*5000*/  ISETP.GT.U32.AND P5, PT, R24, R10, PT ;  /* 0x0000000a1800720c */ /* 0x000fc60003fa4070 */
[----:B------:R-:W-:Y:S01]  /*5010*/  IMAD R18, R24, R20, R18 ;  /* 0x0000001418127224 */ /* 0x000fe200078e0212 */
[----:B------:R-:W-:Y:S01]  /*5020*/  ISETP.GE.AND P0, PT, R16, RZ, PT ;  /* 0x000000ff1000720c */ /* 0x000fe20003f06270 */
[----:B------:R-:W-:Y:S02]  /*5030*/  IMAD.MOV R21, RZ, RZ, -R21 ;  /* 0x000000ffff157224 */ /* 0x000fe400078e0a15 */
[----:B------:R-:W-:Y:S01]  /*5040*/  @!P4 IMAD.MOV R3, RZ, RZ, -R3 ;  /* 0x000000ffff03c224 */ /* 0x000fe200078e0a03 */
[----:B------:R-:W-:Y:S01]  /*5050*/  ISETP.GT.U32.AND P4, PT, R24, R18, PT ;  /* 0x000000121800720c */ /* 0x000fe20003f84070 */
[----:B------:R-:W-:Y:S01]  /*5060*/  IMAD.MOV.U32 R22, RZ, RZ, R8 ;  /* 0x000000ffff167224 */ /* 0x000fe200078e0008 */
[----:B------:R-:W-:Y:S01]  /*5070*/  IADD3 R16, R28, 0xa3, RZ ;  /* 0x000000a31c107810 */ /* 0x000fe20007ffe0ff */
[----:B------:R-:W-:Y:S01]  /*5080*/  IMAD R2, R24, R21, R2 ;  /* 0x0000001518027224 */ /* 0x000fe200078e0202 */
[----:B------:R-:W-:Y:S01]  /*5090*/  ISETP.GE.AND P2, PT, R7, RZ, PT ;  /* 0x000000ff0700720c */ /* 0x000fe20003f46270 */
[----:B------:R-:W-:Y:S01]  /*50a0*/  @!P3 IMAD.MOV R22, RZ, RZ, -R22 ;  /* 0x000000ffff16b224 */ /* 0x000fe200078e0a16 */
[----:B------:R-:W-:-:S02]  /*50b0*/  IADD3 R7, R28, 0xa2, RZ ;  /* 0x000000a21c077810 */ /* 0x000fc40007ffe0ff */
[----:B------:R-:W-:Y:S02]  /*50c0*/  IABS R0, R16 ;  /* 0x0000001000007213 */ /* 0x000fe40000000000 */
[C---:B------:R-:W-:Y:S01]  /*50d0*/  ISETP.GT.U32.AND P3, PT, R24.reuse, R17, PT ;  /* 0x000000111800720c */ /* 0x040fe20003f64070 */
[--C-:B------:R-:W-:Y:S01]  /*50e0*/  @!P6 IMAD.IADD R15, R15, 0x1, -R24.reuse ;  /* 0x000000010f0fe824 */ /* 0x100fe200078e0a18 */
[----:B------:R-:W-:Y:S01]  /*50f0*/  ISETP.GT.U32.AND P6, PT, R24, R2, PT ;  /* 0x000000021800720c */ /* 0x000fe20003fc4070 */
[--C-:B------:R-:W-:Y:S01]  /*5100*/  @!P1 IMAD.IADD R14, R14, 0x1, -R24.reuse ;  /* 0x000000010e0e9824 */ /* 0x100fe200078e0a18 */
[----:B------:R-:W-:Y:S01]  /*5110*/  IABS R8, R7 ;  /* 0x0000000700087213 */ /* 0x000fe20000000000 */
[--C-:B------:R-:W-:Y:S01]  /*5120*/  @!P5 IMAD.IADD R10, R10, 0x1, -R24.reuse ;  /* 0x000000010a0ad824 */ /* 0x100fe200078e0a18 */
[----:B------:R-:W-:Y:S02]  /*5130*/  ISETP.GE.AND P1, PT, R13, RZ, PT ;  /* 0x000000ff0d00720c */ /* 0x000fe40003f26270 */
[----:B------:R-:W-:Y:S01]  /*5140*/  ISETP.GE.AND P5, PT, R9, RZ, PT ;  /* 0x000000ff0900720c */ /* 0x000fe20003fa6270 */
[----:B------:R-:W-:Y:S01]  /*5150*/  IMAD.HI.U32 R9, R25, R0, RZ ;  /* 0x0000000019097227 */ /* 0x000fe200078e00ff */
[----:B------:R-:W-:Y:S03]  /*5160*/  STL [R1+0x290], R23 ;  /* 0x0002901701007387 */ /* 0x000fe60000100800 */
[----:B------:R-:W-:Y:S01]  /*5170*/  @!P4 IMAD.IADD R18, R18, 0x1, -R24 ;  /* 0x000000011212c824 */ /* 0x000fe200078e0a18 */
[----:B------:R-:W-:Y:S01]  /*5180*/  STL [R1+0x28c], R22 ;  /* 0x00028c1601007387 */ /* 0x000fe20000100800 */
[----:B------:R-:W-:-:S02]  /*5190*/  IMAD.MOV.U32 R20, RZ, RZ, R14 ;  /* 0x000000ffff147224 */ /* 0x000fc400078e000e */
[----:B------:R-:W-:Y:S01]  /*51a0*/  IMAD.MOV R9, RZ, RZ, -R9 ;  /* 0x000000ffff097224 */ /* 0x000fe200078e0a09 */
[----:B------:R0:W-:Y:S01]  /*51b0*/  STL [R1+0x288], R3 ;  /* 0x0002880301007387 */ /* 0x0001e20000100800 */
[----:B------:R-:W-:Y:S01]  /*51c0*/  @!P0 IMAD.MOV R20, RZ, RZ, -R20 ;  /* 0x000000ffff148224 */ /* 0x000fe200078e0a14 */
[C---:B------:R-:W-:Y:S01]  /*51d0*/  ISETP.GT.U32.AND P0, PT, R24.reuse, R18, PT ;  /* 0x000000121800720c */ /* 0x040fe20003f04070 */
[----:B------:R-:W-:Y:S02]  /*51e0*/  @!P3 IMAD.IADD R17, R17, 0x1, -R24 ;  /* 0x000000011111b824 */ /* 0x000fe400078e0a18 */
[----:B------:R-:W-:Y:S02]  /*51f0*/  IMAD R9, R24, R9, R0 ;  /* 0x0000000918097224 */ /* 0x000fe400078e0200 */
[----:B0-----:R-:W-:Y:S01]  /*5200*/  IMAD.HI.U32 R3, R25, R8, RZ ;  /* 0x0000000819037227 */ /* 0x001fe200078e00ff */
[----:B------:R-:W-:-:S03]  /*5210*/  ISETP.GE.AND P4, PT, R11, RZ, PT ;  /* 0x000000ff0b00720c */ /* 0x000fc60003f86270 */
[----:B------:R-:W-:Y:S02]  /*5220*/  IMAD.MOV R3, RZ, RZ, -R3 ;  /* 0x000000ffff037224 */ /* 0x000fe400078e0a03 */
[----:B------:R-:W-:Y:S02]  /*5230*/  IMAD.MOV.U32 R19, RZ, RZ, R15 ;  /* 0x000000ffff137224 */ /* 0x000fe400078e000f */
[----:B------:R-:W-:Y:S02]  /*5240*/  @!P6 IMAD.IADD R2, R2, 0x1, -R24 ;  /* 0x000000010202e824 */ /* 0x000fe400078e0a18 */
[C---:B------:R-:W-:Y:S02]  /*5250*/  IMAD R8, R24.reuse, R3, R8 ;  /* 0x0000000318087224 */ /* 0x040fe400078e0208 */
[----:B------:R-:W-:Y:S02]  /*5260*/  IMAD.MOV.U32 R11, RZ, RZ, R17 ;  /* 0x000000ffff0b7224 */ /* 0x000fe400078e0011 */
[----:B------:R-:W-:Y:S01]  /*5270*/  @!P1 IMAD.MOV R10, RZ, RZ, -R10 ;  /* 0x000000ffff0a9224 */ /* 0x000fe200078e0a0a */
[----:B------:R-:W-:Y:S01]  /*5280*/  ISETP.GT.U32.AND P1, PT, R24, R9, PT ;  /* 0x000000091800720c */ /* 0x000fe20003f24070 */
[----:B------:R-:W-:Y:S01]  /*5290*/  @!P2 IMAD.MOV R19, RZ, RZ, -R19 ;  /* 0x000000ffff13a224 */ /* 0x000fe200078e0a13 */
[----:B------:R-:W-:Y:S01]  /*52a0*/  ISETP.GE.AND P3, PT, R12, RZ, PT ;  /* 0x000000ff0c00720c */ /* 0x000fe20003f66270 */
[----:B------:R-:W-:Y:S01]  /*52b0*/  @!P5 IMAD.MOV R11, RZ, RZ, -R11 ;  /* 0x000000ffff0bd224 */ /* 0x000fe200078e0a0b */
[----:B------:R-:W-:-:S02]  /*52c0*/  ISETP.GT.U32.AND P2, PT, R24, R2, PT ;  /* 0x000000021800720c */ /* 0x000fc40003f44070 */
[----:B------:R-:W-:Y:S01]  /*52d0*/  ISETP.GT.U32.AND P5, PT, R24, R8, PT ;  /* 0x000000081800720c */ /* 0x000fe20003fa4070 */
[--C-:B------:R-:W-:Y:S01]  /*52e0*/  @!P0 IMAD.IADD R18, R18, 0x1, -R24.reuse ;  /* 0x0000000112128824 */ /* 0x100fe200078e0a18 */
[----:B------:R-:W-:Y:S01]  /*52f0*/  STL [R1+0x284], R20 ;  /* 0x0002841401007387 */ /* 0x000fe20000100800 */
[C---:B------:R-:W-:Y:S02]  /*5300*/  IADD3 R0, R28.reuse, 0xa0, RZ ;  /* 0x000000a01c007810 */ /* 0x040fe40007ffe0ff */
[----:B------:R-:W-:Y:S01]  /*5310*/  IADD3 R3, R28, 0xa1, RZ ;  /* 0x000000a11c037810 */ /* 0x000fe20007ffe0ff */
[----:B------:R-:W-:Y:S01]  /*5320*/  STL [R1+0x280], R19 ;  /* 0x0002801301007387 */ /* 0x000fe20000100800 */
[----:B------:R-:W-:Y:S01]  /*5330*/  ISETP.GE.AND P0, PT, R7, RZ, PT ;  /* 0x000000ff0700720c */ /* 0x000fe20003f06270 */
[----:B------:R-:W-:Y:S02]  /*5340*/  @!P1 IMAD.IADD R9, R9, 0x1, -R24 ;  /* 0x0000000109099824 */ /* 0x000fe400078e0a18 */
[----:B------:R0:W-:Y:S01]  /*5350*/  STL [R1+0x27c], R10 ;  /* 0x00027c0a01007387 */ /* 0x0001e20000100800 */
[----:B------:R-:W-:-:S02]  /*5360*/  IABS R7, R0 ;  /* 0x0000000000077213 */ /* 0x000fc40000000000 */
[----:B------:R-:W-:Y:S01]  /*5370*/  IABS R13, R3 ;  /* 0x00000003000d7213 */ /* 0x000fe20000000000 */
[----:B------:R-:W-:Y:S01]  /*5380*/  @!P2 IMAD.IADD R2, R2, 0x1, -R24 ;  /* 0x000000010202a824 */ /* 0x000fe200078e0a18 */
[----:B------:R-:W-:Y:S01]  /*5390*/  ISETP.GE.AND P2, PT, R3, RZ, PT ;  /* 0x000000ff0300720c */ /* 0x000fe20003f46270 */
[----:B0-----:R-:W-:Y:S02]  /*53a0*/  IMAD.MOV.U32 R10, RZ, RZ, R18 ;  /* 0x000000ffff0a7224 */ /* 0x001fe400078e0012 */
[----:B------:R-:W-:Y:S02]  /*53b0*/  @!P5 IMAD.IADD R8, R8, 0x1, -R24 ;  /* 0x000000010808d824 */ /* 0x000fe400078e0a18 */
[----:B------:R-:W-:Y:S01]  /*53c0*/  @!P3 IMAD.MOV R10, RZ, RZ, -R10 ;  /* 0x000000ffff0ab224 */ /* 0x000fe200078e0a0a */
[----:B------:R-:W-:Y:S01]  /*53d0*/  ISETP.GT.U32.AND P5, PT, R24, R9, PT ;  /* 0x000000091800720c */ /* 0x000fe20003fa4070 */
[----:B------:R-:W-:Y:S01]  /*53e0*/  IMAD.MOV.U32 R3, RZ, RZ, R7 ;  /* 0x000000ffff037224 */ /* 0x000fe200078e0007 */
[----:B------:R-:W-:Y:S01]  /*53f0*/  STL [R1+0x260], R11 ;  /* 0x0002600b01007387 */ /* 0x000fe20000100800 */
[----:B------:R-:W-:-:S03]  /*5400*/  IMAD.HI.U32 R7, R25, R13, RZ ;  /* 0x0000000d19077227 */ /* 0x000fc600078e00ff */
[----:B------:R0:W-:Y:S01]  /*5410*/  STL [R1+0x264], R10 ;  /* 0x0002640a01007387 */ /* 0x0001e20000100800 */
[----:B------:R-:W-:Y:S02]  /*5420*/  ISETP.GE.AND P6, PT, R16, RZ, PT ;  /* 0x000000ff1000720c */ /* 0x000fe40003fc6270 */
[----:B------:R-:W-:Y:S01]  /*5430*/  ISETP.GE.AND P1, PT, R0, RZ, PT ;  /* 0x000000ff0000720c */ /* 0x000fe20003f26270 */
[----:B0-----:R-:W-:Y:S02]  /*5440*/  IMAD.MOV.U32 R10, RZ, RZ, R2 ;  /* 0x000000ffff0a7224 */ /* 0x001fe400078e0002 */
[----:B------:R-:W-:Y:S02]  /*5450*/  IMAD.MOV R2, RZ, RZ, -R7 ;  /* 0x000000ffff027224 */ /* 0x000fe400078e0a07 */
[----:B------:R-:W-:-:S04]  /*5460*/  IMAD.HI.U32 R0, R25, R3, RZ ;  /* 0x0000000319007227 */ /* 0x000fc800078e00ff */
[C---:B------:R-:W-:Y:S02]  /*5470*/  IMAD R13, R24.reuse, R2, R13 ;  /* 0x00000002180d7224 */ /* 0x040fe400078e020d */
[----:B------:R-:W-:Y:S01]  /*5480*/  @!P5 IMAD.IADD R9, R9, 0x1, -R24 ;  /* 0x000000010909d824 */ /* 0x000fe200078e0a18 */
[C---:B------:R-:W-:Y:S01]  /*5490*/  ISETP.GT.U32.AND P3, PT, R24.reuse, R8, PT ;  /* 0x000000081800720c */ /* 0x040fe20003f64070 */
[----:B------:R-:W-:Y:S01]  /*54a0*/  IMAD.MOV R0, RZ, RZ, -R0 ;  /* 0x000000ffff007224 */ /* 0x000fe200078e0a00 */
[C---:B------:R-:W-:Y:S01]  /*54b0*/  ISETP.GT.U32.AND P5, PT, R24.reuse, R13, PT ;  /* 0x0000000d1800720c */ /* 0x040fe20003fa4070 */
[----:B------:R-:W-:Y:S02]  /*54c0*/  IMAD.MOV.U32 R14, RZ, RZ, R9 ;  /* 0x000000ffff0e7224 */ /* 0x000fe400078e0009 */
[----:B------:R-:W-:Y:S01]  /*54d0*/  IMAD R3, R24, R0, R3 ;  /* 0x0000000018037224 */ /* 0x000fe200078e0203 */
[----:B------:R-:W-:Y:S01]  /*54e0*/  IADD3 R12, R28, 0x9f, RZ ;  /* 0x0000009f1c0c7810 */ /* 0x000fe20007ffe0ff */
[----:B------:R-:W-:-:S03]  /*54f0*/  @!P6 IMAD.MOV R14, RZ, RZ, -R14 ;  /* 0x000000ffff0ee224 */ /* 0x000fc600078e0a0e */
[----:B------:R-:W-:Y:S01]  /*5500*/  ISETP.GT.U32.AND P6, PT, R24, R3, PT ;  /* 0x000000031800720c */ /* 0x000fe20003fc4070 */
[----:B------:R-:W-:Y:S01]  /*5510*/  @!P4 IMAD.MOV R10, RZ, RZ, -R10 ;  /* 0x000000ffff0ac224 */ /* 0x000fe200078e0a0a */
[----:B------:R-:W-:Y:S01]  /*5520*/  ISETP.GE.AND P4, PT, R12, RZ, PT ;  /* 0x000000ff0c00720c */ /* 0x000fe20003f86270 */
[--C-:B------:R-:W-:Y:S01]  /*5530*/  @!P3 IMAD.IADD R8, R8, 0x1, -R24.reuse ;  /* 0x000000010808b824 */ /* 0x100fe200078e0a18 */
[----:B------:R-:W-:Y:S01]  /*5540*/  IABS R12, R12 ;  /* 0x0000000c000c7213 */ /* 0x000fe20000000000 */
[----:B------:R-:W-:Y:S01]  /*5550*/  @!P5 IMAD.IADD R13, R13, 0x1, -R24 ;  /* 0x000000010d0dd824 */ /* 0x000fe200078e0a18 */
[----:B------:R0:W-:Y:S01]  /*5560*/  STL [R1+0x268], R10 ;  /* 0x0002680a01007387 */ /* 0x0001e20000100800 */
[----:B------:R-:W-:Y:S02]  /*5570*/  IADD3 R2, R28, 0x9e, RZ ;  /* 0x0000009e1c027810 */ /* 0x000fe40007ffe0ff */
[----:B------:R-:W-:Y:S01]  /*5580*/  IMAD.HI.U32 R7, R25, R12, RZ ;  /* 0x0000000c19077227 */ /* 0x000fe200078e00ff */
[----:B------:R-:W-:-:S02]  /*5590*/  ISETP.GT.U32.AND P5, PT, R24, R13, PT ;  /* 0x0000000d1800720c */ /* 0x000fc40003fa4070 */
[----:B------:R-:W-:Y:S01]  /*55a0*/  IADD3 R11, R28, 0x9d, RZ ;  /* 0x0000009d1c0b7810 */ /* 0x000fe20007ffe0ff */
[----:B0-----:R-:W-:Y:S01]  /*55b0*/  IMAD.MOV.U32 R10, RZ, RZ, R8 ;  /* 0x000000ffff0a7224 */ /* 0x001fe200078e0008 */
[----:B------:R-:W-:Y:S01]  /*55c0*/  ISETP.GE.AND P3, PT, R2, RZ, PT ;  /* 0x000000ff0200720c */ /* 0x000fe20003f66270 */
[----:B------:R-:W-:Y:S02]  /*55d0*/  IMAD.MOV R7, RZ, RZ, -R7 ;  /* 0x000000ffff077224 */ /* 0x000fe400078e0a07 */
[----:B------:R-:W-:Y:S01]  /*55e0*/  @!P0 IMAD.MOV R10, RZ, RZ, -R10 ;  /* 0x000000ffff0a8224 */ /* 0x000fe200078e0a0a */
[----:B------:R-:W-:Y:S01]  /*55f0*/  ISETP.GE.AND P0, PT, R11, RZ, PT ;  /* 0x000000ff0b00720c */ /* 0x000fe20003f06270 */
[----:B------:R-:W-:Y:S01]  /*5600*/  @!P6 IMAD.IADD R3, R3, 0x1, -R24 ;  /* 0x000000010303e824 */ /* 0x000fe200078e0a18 */
[----:B------:R-:W-:Y:S02]  /*5610*/  IABS R2, R2 ;  /* 0x0000000200027213 */ /* 0x000fe40000000000 */
[----:B------:R-:W-:-:S02]  /*5620*/  IADD3 R0, R28, 0x9c, RZ ;  /* 0x0000009c1c007810 */ /* 0x000fc40007ffe0ff */
[----:B------:R-:W-:Y:S01]  /*5630*/  IABS R11, R11 ;  /* 0x0000000b000b7213 */ /* 0x000fe20000000000 */
[----:B------:R-:W-:Y:S01]  /*5640*/  STL [R1+0x26c], R14 ;  /* 0x00026c0e01007387 */ /* 0x000fe20000100800 */
[C---:B------:R-:W-:Y:S01]  /*5650*/  IMAD R12, R24.reuse, R7, R12 ;  /* 0x00000007180c7224 */ /* 0x040fe200078e020c */
[----:B------:R-:W-:Y:S02]  /*5660*/  ISETP.GT.U32.AND P6, PT, R24, R3, PT ;  /* 0x000000031800720c */ /* 0x000fe40003fc4070 */
[----:B------:R0:W-:Y:S01]  /*5670*/  STL [R1+0x278], R10 ;  /* 0x0002780a01007387 */ /* 0x0001e20000100800 */
[----:B------:R-:W-:Y:S02]  /*5680*/  IMAD.MOV.U32 R9, RZ, RZ, R2 ;  /* 0x000000ffff097224 */ /* 0x000fe400078e0002 */
[----:B------:R-:W-:-:S04]  /*5690*/  IMAD.HI.U32 R7, R25, R11, RZ ;  /* 0x0000000b19077227 */ /* 0x000fc800078e00ff */
[----:B------:R-:W-:Y:S01]  /*56a0*/  @!P5 IMAD.IADD R13, R13, 0x1, -R24 ;  /* 0x000000010d0dd824 */ /* 0x000fe200078e0a18 */
[----:B0-----:R-:W-:Y:S01]  /*56b0*/  IABS R10, R0 ;  /* 0x00000000000a7213 */ /* 0x001fe20000000000 */
[----:B------:R-:W-:Y:S01]  /*56c0*/  IMAD.HI.U32 R2, R25, R9, RZ ;  /* 0x0000000919027227 */ /* 0x000fe200078e00ff */
[----:B------:R-:W-:-:S03]  /*56d0*/  ISETP.GT.U32.AND P5, PT, R24, R12, PT ;  /* 0x0000000c1800720c */ /* 0x000fc60003fa4070 */
[----:B------:R-:W-:-:S04]  /*56e0*/  IMAD.HI.U32 R8, R25, R10, RZ ;  /* 0x0000000a19087227 */ /* 0x000fc800078e00ff */
[----:B------:R-:W-:Y:S02]  /*56f0*/  IMAD.MOV R7, RZ, RZ, -R7 ;  /* 0x000000ffff077224 */ /* 0x000fe400078e0a07 */
[----:B------:R-:W-:Y:S02]  /*5700*/  IMAD.MOV R2, RZ, RZ, -R2 ;  /* 0x000000ffff027224 */ /* 0x000fe400078e0a02 */
[----:B------:R-:W-:Y:S02]  /*5710*/  IMAD.MOV R8, RZ, RZ, -R8 ;  /* 0x000000ffff087224 */ /* 0x000fe400078e0a08 */
[C---:B------:R-:W-:Y:S02]  /*5720*/  IMAD R11, R24.reuse, R7, R11 ;  /* 0x00000007180b7224 */ /* 0x040fe400078e020b */
[----:B------:R-:W-:Y:S02]  /*5730*/  IMAD R9, R24, R2, R9 ;  /* 0x0000000218097224 */ /* 0x000fe400078e0209 */
[----:B------:R-:W-:-:S02]  /*5740*/  IMAD.MOV.U32 R14, RZ, RZ, R13 ;  /* 0x000000ffff0e7224 */ /* 0x000fc400078e000d */
[C---:B------:R-:W-:Y:S02]  /*5750*/  IMAD R10, R24.reuse, R8, R10 ;  /* 0x00000008180a7224 */ /* 0x040fe400078e020a */
[----:B------:R-:W-:Y:S01]  /*5760*/  @!P6 IMAD.IADD R3, R3, 0x1, -R24 ;  /* 0x000000010303e824 */ /* 0x000fe200078e0a18 */
[C---:B------:R-:W-:Y:S01]  /*5770*/  ISETP.GT.U32.AND P6, PT, R24.reuse, R11, PT ;  /* 0x0000000b1800720c */ /* 0x040fe20003fc4070 */
[----:B------:R-:W-:Y:S01]  /*5780*/  @!P2 IMAD.MOV R14, RZ, RZ, -R14 ;  /* 0x000000ffff0ea224 */ /* 0x000fe200078e0a0e */
[----:B------:R-:W-:Y:S01]  /*5790*/  ISETP.GT.U32.AND P2, PT, R24, R9, PT ;  /* 0x000000091800720c */ /* 0x000fe20003f44070 */
[----:B------:R-:W-:Y:S01]  /*57a0*/  @!P5 IMAD.IADD R12, R12, 0x1, -R24 ;  /* 0x000000010c0cd824 */ /* 0x000fe200078e0a18 */
[----:B------:R-:W-:Y:S02]  /*57b0*/  ISETP.GT.U32.AND P5, PT, R24, R10, PT ;  /* 0x0000000a1800720c */ /* 0x000fe40003fa4070 */
[C---:B------:R-:W-:Y:S02]  /*57c0*/  IADD3 R18, R28.reuse, 0x9b, RZ ;  /* 0x0000009b1c127810 */ /* 0x040fe40007ffe0ff */
[----:B------:R-:W-:Y:S01]  /*57d0*/  IADD3 R15, R28, 0x9a, RZ ;  /* 0x0000009a1c0f7810 */ /* 0x000fe20007ffe0ff */
[----:B------:R0:W-:Y:S01]  /*57e0*/  STL [R1+0x274], R14 ;  /* 0x0002740e01007387 */ /* 0x0001e20000100800 */
[----:B------:R-:W-:-:S03]  /*57f0*/  IABS R2, R18 ;  /* 0x0000001200027213 */ /* 0x000fc60000000000 */
[--C-:B------:R-:W-:Y:S02]  /*5800*/  @!P6 IMAD.IADD R11, R11, 0x1, -R24.reuse ;  /* 0x000000010b0be824 */ /* 0x100fe400078e0a18 */
[--C-:B------:R-:W-:Y:S01]  /*5810*/  @!P2 IMAD.IADD R9, R9, 0x1, -R24.reuse ;  /* 0x000000010909a824 */ /* 0x100fe200078e0a18 */
[----:B0-----:R-:W-:Y:S01]  /*5820*/  IABS R14, R15 ;  /* 0x0000000f000e7213 */ /* 0x001fe20000000000 */
[----:B------:R-:W-:Y:S01]  /*5830*/  @!P5 IMAD.IADD R10, R10, 0x1, -R24 ;  /* 0x000000010a0ad824 */ /* 0x000fe200078e0a18 */
[C---:B------:R-:W-:Y:S01]  /*5840*/  ISETP.GT.U32.AND P2, PT, R24.reuse, R12, PT ;  /* 0x0000000c1800720c */ /* 0x040fe20003f44070 */
[----:B------:R-:W-:Y:S01]  /*5850*/  IMAD.MOV.U32 R13, RZ, RZ, R3 ;  /* 0x000000ffff0d7224 */ /* 0x000fe200078e0003 */
[----:B------:R-:W-:Y:S01]  /*5860*/  ISETP.GT.U32.AND P5, PT, R24, R11, PT ;  /* 0x0000000b1800720c */ /* 0x000fe20003fa4070 */
[----:B------:R-:W-:-:S04]  /*5870*/  IMAD.HI.U32 R7, R25, R2, RZ ;  /* 0x0000000219077227 */ /* 0x000fc800078e00ff */
[----:B------:R-:W-:-:S04]  /*5880*/  IMAD.HI.U32 R3, R25, R14, RZ ;  /* 0x0000000e19037227 */ /* 0x000fc800078e00ff */
[----:B------:R-:W-:Y:S02]  /*5890*/  IMAD.MOV R7, RZ, RZ, -R7 ;  /* 0x000000ffff077224 */ /* 0x000fe400078e0a07 */
[----:B------:R-:W-:Y:S02]  /*58a0*/  IMAD.MOV R3, RZ, RZ, -R3 ;  /* 0x000000ffff037224 */ /* 0x000fe400078e0a03 */
[----:B------:R-:W-:Y:S01]  /*58b0*/  @!P1 IMAD.MOV R13, RZ, RZ, -R13 ;  /* 0x000000ffff0d9224 */ /* 0x000fe200078e0a0d */
[C---:B------:R-:W-:Y:S01]  /*58c0*/  ISETP.GT.U32.AND P1, PT, R24.reuse, R10, PT ;  /* 0x0000000a1800720c */ /* 0x040fe20003f24070 */
[C---:B------:R-:W-:Y:S01]  /*58d0*/  IMAD R2, R24.reuse, R7, R2 ;  /* 0x0000000718027224 */ /* 0x040fe200078e0202 */
[C---:B------:R-:W-:Y:S01]  /*58e0*/  ISETP.GT.U32.AND P6, PT, R24.reuse, R9, PT ;  /* 0x000000091800720c */ /* 0x040fe20003fc4070 */
[----:B------:R-:W-:Y:S02]  /*58f0*/  IMAD R14, R24, R3, R14 ;  /* 0x00000003180e7224 */ /* 0x000fe400078e020e */
[--C-:B------:R-:W-:Y:S01]  /*5900*/  @!P2 IMAD.IADD R12, R12, 0x1, -R24.reuse ;  /* 0x000000010c0ca824 */ /* 0x100fe200078e0a18 */
[C---:B------:R-:W-:Y:S01]  /*5910*/  ISETP.GT.U32.AND P2, PT, R24.reuse, R2, PT ;  /* 0x000000021800720c */ /* 0x040fe20003f44070 */
[----:B------:R-:W-:Y:S01]  /*5920*/  @!P5 IMAD.IADD R11, R11, 0x1, -R24 ;  /* 0x000000010b0bd824 */ /* 0x000fe200078e0a18 */
[----:B------:R-:W-:-:S02]  /*5930*/  ISETP.GT.U32.AND P5, PT, R24, R14, PT ;  /* 0x0000000e1800720c */ /* 0x000fc40003fa4070 */
[C---:B------:R-:W-:Y:S02]  /*5940*/  IADD3 R3, R28.reuse, 0x97, RZ ;  /* 0x000000971c037810 */ /* 0x040fe40007ffe0ff */
[----:B------:R-:W-:Y:S01]  /*5950*/  IADD3 R8, R28, 0x99, RZ ;  /* 0x000000991c087810 */ /* 0x000fe20007ffe0ff */
[--C-:B------:R-:W-:Y:S01]  /*5960*/  @!P1 IMAD.IADD R10, R10, 0x1, -R24.reuse ;  /* 0x000000010a0a9824 */ /* 0x100fe200078e0a18 */
[----:B------:R-:W-:Y:S01]  /*5970*/  ISETP.GE.AND P1, PT, R18, RZ, PT ;  /* 0x000000ff1200720c */ /* 0x000fe20003f26270 */
[--C-:B------:R-:W-:Y:S01]  /*5980*/  @!P6 IMAD.IADD R9, R9, 0x1, -R24.reuse ;  /* 0x000000010909e824 */ /* 0x100fe200078e0a18 */
[----:B------:R-:W-:Y:S02]  /*5990*/  IABS R18, R3 ;  /* 0x0000000300127213 */ /* 0x000fe40000000000 */
[----:B------:R-:W-:Y:S01]  /*59a0*/  IABS R17, R8 ;  /* 0x0000000800117213 */ /* 0x000fe20000000000 */
[--C-:B------:R-:W-:Y:S01]  /*59b0*/  @!P2 IMAD.IADD R2, R2, 0x1, -R24.reuse ;  /* 0x000000010202a824 */ /* 0x100fe200078e0a18 */
[----:B------:R-:W-:Y:S01]  /*59c0*/  ISETP.GE.AND P2, PT, R15, RZ, PT ;  /* 0x000000ff0f00720c */ /* 0x000fe20003f46270 */
[----:B------:R-:W-:-:S02]  /*59d0*/  @!P5 IMAD.IADD R14, R14, 0x1, -R24 ;  /* 0x000000010e0ed824 */ /* 0x000fc400078e0a18 */
[----:B------:R-:W-:Y:S02]  /*59e0*/  IMAD.MOV.U32 R19, RZ, RZ, R9 ;  /* 0x000000ffff137224 */ /* 0x000fe400078e0009 */
[----:B------:R-:W-:Y:S01]  /*59f0*/  IMAD.MOV.U32 R15, RZ, RZ, R18 ;  /* 0x000000ffff0f7224 */ /* 0x000fe200078e0012 */
[----:B------:R0:W-:Y:S01]  /*5a00*/  STL [R1+0x270], R13 ;  /* 0x0002700d01007387 */ /* 0x0001e20000100800 */
[----:B------:R-:W-:Y:S01]  /*5a10*/  @!P3 IMAD.MOV R19, RZ, RZ, -R19 ;  /* 0x000000ffff13b224 */ /* 0x000fe200078e0a13 */
[----:B------:R-:W-:Y:S01]  /*5a20*/  ISETP.GT.U32.AND P3, PT, R24, R14, PT ;  /* 0x0000000e1800720c */ /* 0x000fe20003f64070 */
[----:B------:R-:W-:Y:S01]  /*5a30*/  IMAD.MOV.U32 R20, RZ, RZ, R12 ;  /* 0x000000ffff147224 */ /* 0x000fe200078e000c */
[----:B------:R-:W-:Y:S01]  /*5a40*/  IADD3 R7, R28, 0x98, RZ ;  /* 0x000000981c077810 */ /* 0x000fe20007ffe0ff */
[----:B------:R-:W-:-:S04]  /*5a50*/  IMAD.HI.U32 R12, R25, R15, RZ ;  /* 0x0000000f190c7227 */ /* 0x000fc800078e00ff */
[----:B0-----:R-:W-:Y:S01]  /*5a60*/  IMAD.HI.U32 R13, R25, R17, RZ ;  /* 0x00000011190d7227 */ /* 0x001fe200078e00ff */
[----:B------:R-:W-:-:S03]  /*5a70*/  IABS R16, R7 ;  /* 0x0000000700107213 */ /* 0x000fc60000000000 */
[----:B------:R-:W-:Y:S02]  /*5a80*/  IMAD.MOV R13, RZ, RZ, -R13 ;  /* 0x000000ffff0d7224 */ /* 0x000fe400078e0a0d */
[----:B------:R-:W-:Y:S01]  /*5a90*/  @!P4 IMAD.MOV R20, RZ, RZ, -R20 ;  /* 0x000000ffff14c224 */ /* 0x000fe200078e0a14 */
[----:B------:R-:W-:Y:S01]  /*5aa0*/  ISETP.GT.U32.AND P4, PT, R24, R2, PT ;  /* 0x000000021800720c */ /* 0x000fe20003f84070 */
[----:B------:R-:W-:Y:S01]  /*5ab0*/  IMAD.MOV R9, RZ, RZ, -R12 ;  /* 0x000000ffff097224 */ /* 0x000fe200078e0a0c */
[----:B------:R-:W-:Y:S01]  /*5ac0*/  ISETP.GE.AND P6, PT, R0, RZ, PT ;  /* 0x000000ff0000720c */ /* 0x000fe20003fc6270 */
[C---:B------:R-:W-:Y:S02]  /*5ad0*/  IMAD R17, R24.reuse, R13, R17 ;  /* 0x0000000d18117224 */ /* 0x040fe400078e0211 */
[C---:B------:R-:W-:Y:S02]  /*5ae0*/  IMAD R15, R24.reuse, R9, R15 ;  /* 0x00000009180f7224 */ /* 0x040fe400078e020f */
[----:B------:R-:W-:Y:S01]  /*5af0*/  IMAD.HI.U32 R0, R25, R16, RZ ;  /* 0x0000001019007227 */ /* 0x000fe200078e00ff */
[----:B------:R-:W-:-:S03]  /*5b00*/  ISETP.GT.U32.AND P5, PT, R24, R17, PT ;  /* 0x000000111800720c */ /* 0x000fc60003fa4070 */
[----:B------:R-:W-:Y:S01]  /*5b10*/  @!P3 IMAD.IADD R14, R14, 0x1, -R24 ;  /* 0x000000010e0eb824 */ /* 0x000fe200078e0a18 */
[----:B------:R-:W-:Y:S01]  /*5b20*/  ISETP.GT.U32.AND P3, PT, R24, R15, PT ;  /* 0x0000000f1800720c */ /* 0x000fe20003f64070 */
[----:B------:R-:W-:Y:S02]  /*5b30*/  IMAD.MOV R0, RZ, RZ, -R0 ;  /* 0x000000ffff007224 */ /* 0x000fe400078e0a00 */
[----:B------:R-:W-:Y:S02]  /*5b40*/  @!P4 IMAD.IADD R2, R2, 0x1, -R24 ;  /* 0x000000010202c824 */ /* 0x000fe400078e0a18 */
[----:B------:R-:W-:Y:S02]  /*5b50*/  IMAD R16, R24, R0, R16 ;  /* 0x0000000018107224 */ /* 0x000fe400078e0210 */
[----:B------:R-:W-:Y:S01]  /*5b60*/  @!P0 IMAD.MOV R11, RZ, RZ, -R11 ;  /* 0x000000ffff0b8224 */ /* 0x000fe200078e0a0b */
[----:B------:R-:W-:Y:S01]  /*5b70*/  ISETP.GE.AND P0, PT, R8, RZ, PT ;  /* 0x000000ff0800720c */ /* 0x000fe20003f06270 */
[----:B------:R-:W-:Y:S01]  /*5b80*/  @!P6 IMAD.MOV R10, RZ, RZ, -R10 ;  /* 0x000000ffff0ae224 */ /* 0x000fe200078e0a0a */
[----:B------:R-:W-:Y:S01]  /*5b90*/  ISETP.GT.U32.AND P6, PT, R24, R16, PT ;  /* 0x000000101800720c */ /* 0x000fe20003fc4070 */
[----:B------:R-:W-:Y:S01]  /*5ba0*/  IMAD.MOV.U32 R8, RZ, RZ, R2 ;  /* 0x000000ffff087224 */ /* 0x000fe200078e0002 */
[----:B------:R-:W-:-:S02]  /*5bb0*/  ISETP.GE.AND P4, PT, R7, RZ, PT ;  /* 0x000000ff0700720c */ /* 0x000fc40003f86270 */
[C---:B------:R-:W-:Y:S01]  /*5bc0*/  IADD3 R7, R28.reuse, 0x95, RZ ;  /* 0x000000951c077810 */ /* 0x040fe20007ffe0ff */
[----:B------:R-:W-:Y:S01]  /*5bd0*/  @!P5 IMAD.IADD R17, R17, 0x1, -R24 ;  /* 0x000000011111d824 */ /* 0x000fe200078e0a18 */
[----:B------:R-:W-:Y:S01]  /*5be0*/  ISETP.GE.AND P5, PT, R3, RZ, PT ;  /* 0x000000ff0300720c */ /* 0x000fe20003fa6270 */
[----:B------:R-:W-:Y:S01]  /*5bf0*/  @!P1 IMAD.MOV R8, RZ, RZ, -R8 ;  /* 0x000000ffff089224 */ /* 0x000fe200078e0a08 */
[----:B------:R-:W-:Y:S01]  /*5c00*/  STL [R1+0x24c], R20 ;  /* 0x00024c1401007387 */ /* 0x000fe20000100800 */
[----:B------:R-:W-:Y:S01]  /*5c10*/  @!P3 IMAD.IADD R15, R15, 0x1, -R24 ;  /* 0x000000010f0fb824 */ /* 0x000fe200078e0a18 */
[----:B------:R-:W-:Y:S02]  /*5c20*/  IABS R3, R7 ;  /* 0x0000000700037213 */ /* 0x000fe40000000000 */
[----:B------:R-:W-:Y:S01]  /*5c30*/  IADD3 R0, R28, 0x96, RZ ;  /* 0x000000961c007810 */ /* 0x000fe20007ffe0ff */
[----:B------:R-:W-:Y:S01]  /*5c40*/  STL [R1+0x250], R19 ;  /* 0x0002501301007387 */ /* 0x000fe20000100800 */
[----:B------:R-:W-:-:S03]  /*5c50*/  ISETP.GT.U32.AND P3, PT, R24, R15, PT ;  /* 0x0000000f1800720c */ /* 0x000fc60003f64070 */
[----:B------:R-:W-:Y:S01]  /*5c60*/  STL [R1+0x254], R11 ;  /* 0x0002540b01007387 */ /* 0x000fe20000100800 */
[----:B------:R-:W-:-:S03]  /*5c70*/  IABS R12, R0 ;  /* 0x00000000000c7213 */ /* 0x000fc60000000000 */
[----:B------:R-:W-:Y:S04]  /*5c80*/  STL [R1+0x258], R10 ;  /* 0x0002580a01007387 */ /* 0x000fe80000100800 */
[----:B------:R0:W-:Y:S01]  /*5c90*/  STL [R1+0x25c], R8 ;  /* 0x00025c0801007387 */ /* 0x0001e20000100800 */
[----:B------:R-:W-:Y:S01]  /*5ca0*/  @!P6 IMAD.IADD R16, R16, 0x1, -R24 ;  /* 0x000000011010e824 */ /* 0x000fe200078e0a18 */
[----:B------:R-:W-:Y:S01]  /*5cb0*/  ISETP.GT.U32.AND P6, PT, R24, R17, PT ;  /* 0x000000111800720c */ /* 0x000fe20003fc4070 */
[----:B------:R-:W-:-:S04]  /*5cc0*/  IMAD.HI.U32 R9, R25, R12, RZ ;  /* 0x0000000c19097227 */ /* 0x000fc800078e00ff */
[----:B0-----:R-:W-:-:S04]  /*5cd0*/  IMAD.HI.U32 R8, R25, R3, RZ ;  /* 0x0000000319087227 */ /* 0x001fc800078e00ff */
[----:B------:R-:W-:Y:S02]  /*5ce0*/  IMAD.MOV R8, RZ, RZ, -R8 ;  /* 0x000000ffff087224 */ /* 0x000fe400078e0a08 */
[----:B------:R-:W-:Y:S02]  /*5cf0*/  IMAD.MOV R9, RZ, RZ, -R9 ;  /* 0x000000ffff097224 */ /* 0x000fe400078e0a09 */
[C---:B------:R-:W-:Y:S02]  /*5d00*/  IMAD R3, R24.reuse, R8, R3 ;  /* 0x0000000818037224 */ /* 0x040fe400078e0203 */
[----:B------:R-:W-:Y:S02]  /*5d10*/  @!P3 IMAD.IADD R15, R15, 0x1, -R24 ;  /* 0x000000010f0fb824 */ /* 0x000fe400078e0a18 */
[C---:B------:R-:W-:Y:S01]  /*5d20*/  IMAD R12, R24.reuse, R9, R12 ;  /* 0x00000009180c7224 */ /* 0x040fe200078e020c */
[----:B------:R-:W-:Y:S01]  /*5d30*/  ISETP.GT.U32.AND P3, PT, R24, R3, PT ;  /* 0x000000031800720c */ /* 0x000fe20003f64070 */
[----:B------:R-:W-:-:S03]  /*5d40*/  @!P6 IMAD.IADD R17, R17, 0x1, -R24 ;  /* 0x000000011111e824 */ /* 0x000fc600078e0a18 */
[C---:B------:R-:W-:Y:S02]  /*5d50*/  ISETP.GT.U32.AND P6, PT, R24.reuse, R12, PT ;  /* 0x0000000c1800720c */ /* 0x040fe40003fc4070 */
[----:B------:R-:W-:Y:S02]  /*5d60*/  ISETP.GT.U32.AND P1, PT, R24, R16, PT ;  /* 0x000000101800720c */ /* 0x000fe40003f24070 */
[C---:B------:R-:W-:Y:S01]  /*5d70*/  IADD3 R8, R28.reuse, 0x92, RZ ;  /* 0x000000921c087810 */ /* 0x040fe20007ffe0ff */
[----:B------:R-:W-:Y:S01]  /*5d80*/  IMAD.MOV.U32 R20, RZ, RZ, R14 ;  /* 0x000000ffff147224 */ /* 0x000fe200078e000e */
[C---:B------:R-:W-:Y:S02]  /*5d90*/  IADD3 R10, R28.reuse, 0x94, RZ ;  /* 0x000000941c0a7810 */ /* 0x040fe40007ffe0ff */
[----:B------:R-:W-:Y:S01]  /*5da0*/  IABS R11, R8 ;  /* 0x00000008000b7213 */ /* 0x000fe20000000000 */
[----:B------:R-:W-:Y:S01]  /*5db0*/  @!P3 IMAD.IADD R3, R3, 0x1, -R24 ;  /* 0x000000010303b824 */ /* 0x000fe200078e0a18 */
[----:B------:R-:W-:Y:S01]  /*5dc0*/  IADD3 R2, R28, 0x93, RZ ;  /* 0x000000931c027810 */ /* 0x000fe20007ffe0ff */
[----:B------:R-:W-:Y:S01]  /*5dd0*/  @!P2 IMAD.MOV R20, RZ, RZ, -R20 ;  /* 0x000000ffff14a224 */ /* 0x000fe200078e0a14 */
[----:B------:R-:W-:Y:S01]  /*5de0*/  IABS R13, R10 ;  /* 0x0000000a000d7213 */ /* 0x000fe20000000000 */
[----:B------:R-:W-:Y:S01]  /*5df0*/  @!P6 IMAD.IADD R12, R12, 0x1, -R24 ;  /* 0x000000010c0ce824 */ /* 0x000fe200078e0a18 */
[----:B------:R-:W-:Y:S01]  /*5e00*/  ISETP.GT.U32.AND P2, PT, R24, R3, PT ;  /* 0x000000031800720c */ /* 0x000fe20003f44070 */
[----:B------:R-:W-:Y:S01]  /*5e10*/  IMAD.HI.U32 R14, R25, R11, RZ ;  /* 0x0000000b190e7227 */ /* 0x000fe200078e00ff */
[----:B------:R-:W-:-:S03]  /*5e20*/  IABS R9, R2 ;  /* 0x0000000200097213 */ /* 0x000fc60000000000 */
[----:B------:R-:W-:Y:S02]  /*5e30*/  @!P1 IMAD.IADD R16, R16, 0x1, -R24 ;  /* 0x0000000110109824 */ /* 0x000fe400078e0a18 */
[C---:B------:R-:W-:Y:S01]  /*5e40*/  IMAD.HI.U32 R18, R25.reuse, R13, RZ ;  /* 0x0000000d19127227 */ /* 0x040fe200078e00ff */
[----:B------:R-:W-:Y:S02]  /*5e50*/  ISETP.GT.U32.AND P3, PT, R24, R12, PT ;  /* 0x0000000c1800720c */ /* 0x000fe40003f64070 */
[----:B------:R-:W-:Y:S01]  /*5e60*/  ISETP.GE.AND P1, PT, R0, RZ, PT ;  /* 0x000000ff0000720c */ /* 0x000fe20003f26270 */
[----:B------:R-:W-:Y:S02]  /*5e70*/  IMAD.MOV R14, RZ, RZ, -R14 ;  /* 0x000000ffff0e7224 */ /* 0x000fe400078e0a0e */
[----:B------:R-:W-:-:S04]  /*5e80*/  IMAD.HI.U32 R0, R25, R9, RZ ;  /* 0x0000000919007227 */ /* 0x000fc800078e00ff */
[----:B------:R-:W-:Y:S02]  /*5e90*/  IMAD.MOV R18, RZ, RZ, -R18 ;  /* 0x000000ffff127224 */ /* 0x000fe400078e0a12 */
[----:B------:R-:W-:Y:S01]  /*5ea0*/  @!P4 IMAD.MOV R16, RZ, RZ, -R16 ;  /* 0x000000ffff10c224 */ /* 0x000fe200078e0a10 */
[----:B------:R-:W-:Y:S01]  /*5eb0*/  ISETP.GE.AND P4, PT, R10, RZ, PT ;  /* 0x000000ff0a00720c */ /* 0x000fe20003f86270 */
[C---:B------:R-:W-:Y:S02]  /*5ec0*/  IMAD R10, R24.reuse, R14, R11 ;  /* 0x0000000e180a7224 */ /* 0x040fe400078e020b */
[----:B------:R-:W-:Y:S02]  /*5ed0*/  IMAD.MOV R0, RZ, RZ, -R0 ;  /* 0x000000ffff007224 */ /* 0x000fe400078e0a00 */
[----:B------:R-:W-:Y:S02]  /*5ee0*/  IMAD R13, R24, R18, R13 ;  /* 0x00000012180d7224 */ /* 0x000fe400078e020d */
[----:B------:R-:W-:-:S02]  /*5ef0*/  IMAD.MOV.U32 R19, RZ, RZ, R17 ;  /* 0x000000ffff137224 */ /* 0x000fc400078e0011 */
[--C-:B------:R-:W-:Y:S01]  /*5f00*/  @!P2 IMAD.IADD R3, R3, 0x1, -R24.reuse ;  /* 0x000000010303a824 */ /* 0x100fe200078e0a18 */
[C---:B------:R-:W-:Y:S01]  /*5f10*/  ISETP.GT.U32.AND P2, PT, R24.reuse, R10, PT ;  /* 0x0000000a1800720c */ /* 0x040fe20003f44070 */
[C---:B------:R-:W-:Y:S02]  /*5f20*/  IMAD R9, R24.reuse, R0, R9 ;  /* 0x0000000018097224 */ /* 0x040fe400078e0209 */
[----:B------:R-:W-:Y:S01]  /*5f30*/  @!P0 IMAD.MOV R19, RZ, RZ, -R19 ;  /* 0x000000ffff138224 */ /* 0x000fe200078e0a13 */
[----:B------:R-:W-:Y:S01]  /*5f40*/  ISETP.GT.U32.AND P0, PT, R24, R13, PT ;  /* 0x0000000d1800720c */ /* 0x000fe20003f04070 */
[----:B------:R-:W-:Y:S02]  /*5f50*/  @!P3 IMAD.IADD R12, R12, 0x1, -R24 ;  /* 0x000000010c0cb824 */ /* 0x000fe400078e0a18 */
[----:B------:R-:W-:Y:S01]  /*5f60*/  @!P5 IMAD.MOV R15, RZ, RZ, -R15 ;  /* 0x000000ffff0fd224 */ /* 0x000fe200078e0a0f */
[----:B------:R-:W-:Y:S01]  /*5f70*/  ISETP.GT.U32.AND P5, PT, R24, R9, PT ;  /* 0x000000091800720c */ /* 0x000fe20003fa4070 */
[----:B------:R-:W-:Y:S01]  /*5f80*/  IMAD.MOV.U32 R14, RZ, RZ, R12 ;  /* 0x000000ffff0e7224 */ /* 0x000fe200078e000c */
[----:B------:R-:W-:-:S02]  /*5f90*/  ISETP.GE.AND P3, PT, R2, RZ, PT ;  /* 0x000000ff0200720c */ /* 0x000fc40003f66270 */
[C---:B------:R-:W-:Y:S01]  /*5fa0*/  IADD3 R2, R28.reuse, 0x90, RZ ;  /* 0x000000901c027810 */ /* 0x040fe20007ffe0ff */
[----:B------:R-:W-:Y:S01]  /*5fb0*/  @!P1 IMAD.MOV R14, RZ, RZ, -R14 ;  /* 0x000000ffff0e9224 */ /* 0x000fe200078e0a0e */
[----:B------:R-:W-:Y:S01]  /*5fc0*/  ISETP.GE.AND P6, PT, R7, RZ, PT ;  /* 0x000000ff0700720c */ /* 0x000fe20003fc6270 */
[----:B------:R-:W-:Y:S01]  /*5fd0*/  STL [R1+0x1d4], R20 ;  /* 0x0001d41401007387 */ /* 0x000fe20000100800 */
[----:B------:R-:W-:Y:S01]  /*5fe0*/  IADD3 R7, R28, 0x91, RZ ;  /* 0x000000911c077810 */ /* 0x000fe20007ffe0ff */
[--C-:B------:R-:W-:Y:S01]  /*5ff0*/  @!P2 IMAD.IADD R10, R10, 0x1, -R24.reuse ;  /* 0x000000010a0aa824 */ /* 0x100fe200078e0a18 */
[----:B------:R-:W-:Y:S01]  /*6000*/  IABS R12, R2 ;  /* 0x00000002000c7213 */ /* 0x000fe20000000000 */
[----:B------:R-:W-:Y:S01]  /*6010*/  STL [R1+0x1dc], R19 ;  /* 0x0001dc1301007387 */ /* 0x000fe20000100800 */
[----:B------:R-:W-:Y:S01]  /*6020*/  @!P0 IMAD.IADD R13, R13, 0x1, -R24 ;  /* 0x000000010d0d8824 */ /* 0x000fe200078e0a18 */
[----:B------:R-:W-:Y:S02]  /*6030*/  IABS R0, R7 ;  /* 0x0000000700007213 */ /* 0x000fe40000000000 */
[----:B------:R-:W-:Y:S01]  /*6040*/  STL [R1+0x1ec], R16 ;  /* 0x0001ec1001007387 */ /* 0x000fe20000100800 */
[----:B------:R-:W-:-:S03]  /*6050*/  ISETP.GT.U32.AND P2, PT, R24, R10, PT ;  /* 0x0000000a1800720c */ /* 0x000fc60003f44070 */
[----:B------:R-:W-:Y:S01]  /*6060*/  STL [R1+0x23c], R15 ;  /* 0x00023c0f01007387 */ /* 0x000fe20000100800 */
[----:B------:R-:W-:-:S03]  /*6070*/  @!P5 IMAD.IADD R9, R9, 0x1, -R24 ;  /* 0x000000010909d824 */ /* 0x000fc600078e0a18 */
[----:B------:R0:W-:Y:S01]  /*6080*/  STL [R1+0x240], R14 ;  /* 0x0002400e01007387 */ /* 0x0001e20000100800 */
[----:B------:R-:W-:Y:S01]  /*6090*/  ISETP.GT.U32.AND P5, PT, R24, R13, PT ;  /* 0x0000000d1800720c */ /* 0x000fe20003fa4070 */
[----:B------:R-:W-:-:S04]  /*60a0*/  IMAD.HI.U32 R11, R25, R0, RZ ;  /* 0x00000000190b7227 */ /* 0x000fc800078e00ff */
[----:B0-----:R-:W-:Y:S02]  /*60b0*/  IMAD.MOV.U32 R14, RZ, RZ, R3 ;  /* 0x000000ffff0e7224 */ /* 0x001fe400078e0003 */
[----:B------:R-:W-:-:S04]  /*60c0*/  IMAD.HI.U32 R3, R25, R12, RZ ;  /* 0x0000000c19037227 */ /* 0x000fc800078e00ff */
[----:B------:R-:W-:Y:S02]  /*60d0*/  IMAD.MOV R3, RZ, RZ, -R3 ;  /* 0x000000ffff037224 */ /* 0x000fe400078e0a03 */
[----:B------:R-:W-:Y:S01]  /*60e0*/  IMAD.MOV R11, RZ, RZ, -R11 ;  /* 0x000000ffff0b7224 */ /* 0x000fe200078e0a0b */
[C---:B------:R-:W-:Y:S01]  /*60f0*/  ISETP.GT.U32.AND P1, PT, R24.reuse, R9, PT ;  /* 0x000000091800720c */ /* 0x040fe20003f24070 */
[C---:B------:R-:W-:Y:S02]  /*6100*/  IMAD R12, R24.reuse, R3, R12 ;  /* 0x00000003180c7224 */ /* 0x040fe400078e020c */
[----:B------:R-:W-:Y:S02]  /*6110*/  IMAD R0, R24, R11, R0 ;  /* 0x0000000b18007224 */ /* 0x000fe400078e0200 */
[--C-:B------:R-:W-:Y:S01]  /*6120*/  @!P2 IMAD.IADD R10, R10, 0x1, -R24.reuse ;  /* 0x000000010a0aa824 */ /* 0x100fe200078e0a18 */
[C---:B------:R-:W-:Y:S01]  /*6130*/  ISETP.GT.U32.AND P2, PT, R24.reuse, R12, PT ;  /* 0x0000000c1800720c */ /* 0x040fe20003f44070 */
[----:B------:R-:W-:Y:S01]  /*6140*/  @!P5 IMAD.IADD R13, R13, 0x1, -R24 ;  /* 0x000000010d0dd824 */ /* 0x000fe200078e0a18 */
[----:B------:R-:W-:-:S02]  /*6150*/  ISETP.GT.U32.AND P5, PT, R24, R0, PT ;  /* 0x000000001800720c */ /* 0x000fc40003fa4070 */
[----:B------:R-:W-:Y:S02]  /*6160*/  ISETP.GE.AND P0, PT, R8, RZ, PT ;  /* 0x000000ff0800720c */ /* 0x000fe40003f06270 */
[----:B------:R-:W-:Y:S01]  /*6170*/  IADD3 R8, R28, 0x8f, RZ ;  /* 0x0000008f1c087810 */ /* 0x000fe20007ffe0ff */
[----:B------:R-:W-:Y:S01]  /*6180*/  @!P1 IMAD.IADD R9, R9, 0x1, -R24 ;  /* 0x0000000109099824 */ /* 0x000fe200078e0a18 */
[----:B------:R-:W-:Y:S02]  /*6190*/  ISETP.GE.AND P1, PT, R2, RZ, PT ;  /* 0x000000ff0200720c */ /* 0x000fe40003f26270 */
[----:B------:R-:W-:Y:S02]  /*61a0*/  IABS R11, R8 ;  /* 0x00000008000b7213 */ /* 0x000fe40000000000 */
[----:B------:R-:W-:Y:S01]  /*61b0*/  IADD3 R2, R28, 0x8e, RZ ;  /* 0x0000008e1c027810 */ /* 0x000fe20007ffe0ff */
[----:B------:R-:W-:Y:S01]  /*61c0*/  @!P6 IMAD.MOV R14, RZ, RZ, -R14 ;  /* 0x000000ffff0ee224 */ /* 0x000fe200078e0a0e */
[----:B------:R-:W-:Y:S01]  /*61d0*/  ISETP.GE.AND P6, PT, R7, RZ, PT ;  /* 0x000000ff0700720c */ /* 0x000fe20003fc6270 */
[----:B------:R-:W-:Y:S01]  /*61e0*/  IMAD.HI.U32 R15, R25, R11, RZ ;  /* 0x0000000b190f7227 */ /* 0x000fe200078e00ff */
[----:B------:R-:W-:-:S03]  /*61f0*/  IABS R7, R2 ;  /* 0x0000000200077213 */ /* 0x000fc60000000000 */
[--C-:B------:R-:W-:Y:S02]  /*6200*/  @!P2 IMAD.IADD R12, R12, 0x1, -R24.reuse ;  /* 0x000000010c0ca824 */ /* 0x100fe400078e0a18 */
[----:B------:R-:W-:Y:S02]  /*6210*/  IMAD.MOV.U32 R16, RZ, RZ, R13 ;  /* 0x000000ffff107224 */ /* 0x000fe400078e000d */
[----:B------:R-:W-:Y:S01]  /*6220*/  @!P5 IMAD.IADD R0, R0, 0x1, -R24 ;  /* 0x000000010000d824 */ /* 0x000fe200078e0a18 */
[----:B------:R-:W-:Y:S01]  /*6230*/  ISETP.GE.AND P5, PT, R8, RZ, PT ;  /* 0x000000ff0800720c */ /* 0x000fe20003fa6270 */
[----:B------:R-:W-:Y:S01]  /*6240*/  IMAD.MOV R15, RZ, RZ, -R15 ;  /* 0x000000ffff0f7224 */ /* 0x000fe200078e0a0f */
[----:B------:R-:W-:Y:S01]  /*6250*/  ISETP.GT.U32.AND P2, PT, R24, R12, PT ;  /* 0x0000000c1800720c */ /* 0x000fe20003f44070 */
[----:B------:R-:W-:Y:S01]  /*6260*/  @!P4 IMAD.MOV R16, RZ, RZ, -R16 ;  /* 0x000000ffff10c224 */ /* 0x000fe200078e0a10 */
[----:B------:R-:W-:Y:S01]  /*6270*/  IADD3 R3, R28, 0x8d, RZ ;  /* 0x0000008d1c037810 */ /* 0x000fe20007ffe0ff */
[----:B------:R-:W-:Y:S01]  /*6280*/  IMAD.HI.U32 R8, R25, R7, RZ ;  /* 0x0000000719087227 */ /* 0x000fe200078e00ff */
[C---:B------:R-:W-:Y:S01]  /*6290*/  ISETP.GT.U32.AND P4, PT, R24.reuse, R0, PT ;  /* 0x000000001800720c */ /* 0x040fe20003f84070 */
[----:B------:R0:W-:Y:S02]  /*62a0*/  STL [R1+0x248], R14 ;  /* 0x0002480e01007387 */ /* 0x0001e40000100800 */
[----:B------:R-:W-:-:S02]  /*62b0*/  IMAD R11, R24, R15, R11 ;  /* 0x0000000f180b7224 */ /* 0x000fc400078e020b */
[----:B------:R-:W-:Y:S02]  /*62c0*/  IMAD.MOV.U32 R13, RZ, RZ, R9 ;  /* 0x000000ffff0d7224 */ /* 0x000fe400078e0009 */
[----:B------:R-:W-:Y:S02]  /*62d0*/  IMAD.MOV R8, RZ, RZ, -R8 ;  /* 0x000000ffff087224 */ /* 0x000fe400078e0a08 */
[----:B------:R-:W-:Y:S01]  /*62e0*/  @!P3 IMAD.MOV R13, RZ, RZ, -R13 ;  /* 0x000000ffff0db224 */ /* 0x000fe200078e0a0d */
[----:B0-----:R-:W-:Y:S01]  /*62f0*/  IABS R14, R3 ;  /* 0x00000003000e7213 */ /* 0x001fe20000000000 */
[C---:B------:R-:W-:Y:S01]  /*6300*/  IMAD R7, R24.reuse, R8, R7 ;  /* 0x0000000818077224 */ /* 0x040fe200078e0207 */
[----:B------:R-:W-:Y:S01]  /*6310*/  ISETP.GT.U32.AND P3, PT, R24, R11, PT ;  /* 0x0000000b1800720c */ /* 0x000fe20003f64070 */
[----:B------:R-:W-:Y:S02]  /*6320*/  @!P2 IMAD.IADD R12, R12, 0x1, -R24 ;  /* 0x000000010c0ca824 */ /* 0x000fe400078e0a18 */
[----:B------:R-:W-:Y:S01]  /*6330*/  IMAD.HI.U32 R9, R25, R14, RZ ;  /* 0x0000000e19097227 */ /* 0x000fe200078e00ff */
[----:B------:R-:W-:-:S03]  /*6340*/  ISETP.GT.U32.AND P2, PT, R24, R7, PT ;  /* 0x000000071800720c */ /* 0x000fc60003f44070 */
[----:B------:R-:W-:Y:S02]  /*6350*/  IMAD.MOV R9, RZ, RZ, -R9 ;  /* 0x000000ffff097224 */ /* 0x000fe400078e0a09 */
[----:B------:R-:W-:Y:S02]  /*6360*/  @!P4 IMAD.IADD R0, R0, 0x1, -R24 ;  /* 0x000000010000c824 */ /* 0x000fe400078e0a18 */
[C---:B------:R-:W-:Y:S02]  /*6370*/  IMAD R14, R24.reuse, R9, R14 ;  /* 0x00000009180e7224 */ /* 0x040fe400078e020e */
[----:B------:R-:W-:Y:S02]  /*6380*/  IMAD.MOV.U32 R15, RZ, RZ, R0 ;  /* 0x000000ffff0f7224 */ /* 0x000fe400078e0000 */
[----:B------:R-:W-:Y:S02]  /*6390*/  @!P3 IMAD.IADD R11, R11, 0x1, -R24 ;  /* 0x000000010b0bb824 */ /* 0x000fe400078e0a18 */
[----:B------:R-:W-:Y:S01]  /*63a0*/  @!P6 IMAD.MOV R15, RZ, RZ, -R15 ;  /* 0x000000ffff0fe224 */ /* 0x000fe200078e0a0f */
[C---:B------:R-:W-:Y:S01]  /*63b0*/  ISETP.GT.U32.AND P6, PT, R24.reuse, R14, PT ;  /* 0x0000000e1800720c */ /* 0x040fe20003fc4070 */
[----:B------:R-:W-:Y:S01]  /*63c0*/  @!P0 IMAD.MOV R10, RZ, RZ, -R10 ;  /* 0x000000ffff0a8224 */ /* 0x000fe200078e0a0a */
[----:B------:R-:W-:Y:S01]  /*63d0*/  ISETP.GT.U32.AND P3, PT, R24, R11, PT ;  /* 0x0000000b1800720c */ /* 0x000fe20003f64070 */
[----:B------:R-:W-:Y:S01]  /*63e0*/  @!P2 IMAD.IADD R7, R7, 0x1, -R24 ;  /* 0x000000010707a824 */ /* 0x000fe200078e0a18 */
[----:B------:R-:W-:Y:S01]  /*63f0*/  STL [R1+0x244], R16 ;  /* 0x0002441001007387 */ /* 0x000fe20000100800 */
[----:B------:R-:W-:-:S03]  /*6400*/  IADD3 R9, R28, 0x8b, RZ ;  /* 0x0000008b1c097810 */ /* 0x000fc60007ffe0ff */
[----:B------:R0:W-:Y:S01]  /*6410*/  STL [R1+0x220], R13 ;  /* 0x0002200d01007387 */ /* 0x0001e20000100800 */
[----:B------:R-:W-:-:S03]  /*6420*/  ISETP.GT.U32.AND P2, PT, R24, R7, PT ;  /* 0x000000071800720c */ /* 0x000fc60003f44070 */
[----:B------:R1:W-:Y:S01]  /*6430*/  STL [R1+0x224], R10 ;  /* 0x0002240a01007387 */ /* 0x0003e20000100800 */
[----:B------:R-:W-:Y:S01]  /*6440*/  ISETP.GE.AND P4, PT, R3, RZ, PT ;  /* 0x000000ff0300720c */ /* 0x000fe20003f86270 */
[----:B------:R-:W-:Y:S01]  /*6450*/  @!P6 IMAD.IADD R14, R14, 0x1, -R24 ;  /* 0x000000010e0ee824 */ /* 0x000fe200078e0a18 */
[----:B------:R-:W-:Y:S01]  /*6460*/  IABS R8, R9 ;  /* 0x0000000900087213 */ /* 0x000fe20000000000 */
[----:B0-----:R-:W-:Y:S01]  /*6470*/  IMAD.MOV.U32 R13, RZ, RZ, R12 ;  /* 0x000000ffff0d7224 */ /* 0x001fe200078e000c */
[----:B-1----:R-:W-:-:S03]  /*6480*/  IADD3 R10, R28, 0x8c, RZ ;  /* 0x0000008c1c0a7810 */ /* 0x002fc60007ffe0ff */
[----:B------:R-:W-:Y:S01]  /*6490*/  @!P1 IMAD.MOV R13, RZ, RZ, -R13 ;  /* 0x000000ffff0d9224 */ /* 0x000fe200078e0a0d */
[----:B------:R-:W-:Y:S01]  /*64a0*/  IABS R3, R10 ;  /* 0x0000000a00037213 */ /* 0x000fe20000000000 */
[----:B------:R-:W-:Y:S01]  /*64b0*/  @!P3 IMAD.IADD R11, R11, 0x1, -R24 ;  /* 0x000000010b0bb824 */ /* 0x000fe200078e0a18 */
[----:B------:R-:W-:Y:S01]  /*64c0*/  ISETP.GE.AND P0, PT, R2, RZ, PT ;  /* 0x000000ff0200720c */ /* 0x000fe20003f06270 */
[----:B------:R-:W-:Y:S01]  /*64d0*/  STL [R1+0x238], R15 ;  /* 0x0002380f01007387 */ /* 0x000fe20000100800 */
[----:B------:R-:W-:Y:S01]  /*64e0*/  ISETP.GE.AND P3, PT, R9, RZ, PT ;  /* 0x000000ff0900720c */ /* 0x000fe20003f66270 */
[C---:B------:R-:W-:Y:S01]  /*64f0*/  IMAD.HI.U32 R12, R25.reuse, R3, RZ ;  /* 0x00000003190c7227 */ /* 0x040fe200078e00ff */
[----:B------:R-:W-:Y:S01]  /*6500*/  IADD3 R2, R28, 0x8a, RZ ;  /* 0x0000008a1c027810 */ /* 0x000fe20007ffe0ff */
[----:B------:R0:W-:Y:S01]  /*6510*/  STL [R1+0x234], R13 ;  /* 0x0002340d01007387 */ /* 0x0001e20000100800 */
[----:B------:R-:W-:Y:S01]  /*6520*/  ISETP.GT.U32.AND P6, PT, R24, R14, PT ;  /* 0x0000000e1800720c */ /* 0x000fe20003fc4070 */
[----:B------:R-:W-:Y:S01]  /*6530*/  IMAD.HI.U32 R9, R25, R8, RZ ;  /* 0x0000000819097227 */ /* 0x000fe200078e00ff */
[----:B------:R-:W-:-:S03]  /*6540*/  IABS R0, R2 ;  /* 0x0000000200007213 */ /* 0x000fc60000000000 */
[----:B------:R-:W-:Y:S02]  /*6550*/  IMAD.MOV R12, RZ, RZ, -R12 ;  /* 0x000000ffff0c7224 */ /* 0x000fe400078e0a0c */
[----:B------:R-:W-:Y:S02]  /*6560*/  IMAD.MOV R9, RZ, RZ, -R9 ;  /* 0x000000ffff097224 */ /* 0x000fe400078e0a09 */
[----:B0-----:R-:W-:Y:S02]  /*6570*/  IMAD.MOV.U32 R13, RZ, RZ, R11 ;  /* 0x000000ffff0d7224 */ /* 0x001fe400078e000b */
[----:B------:R-:W-:Y:S02]  /*6580*/  @!P2 IMAD.IADD R7, R7, 0x1, -R24 ;  /* 0x000000010707a824 */ /* 0x000fe400078e0a18 */
[----:B------:R-:W-:Y:S01]  /*6590*/  @!P5 IMAD.MOV R13, RZ, RZ, -R13 ;  /* 0x000000ffff0dd224 */ /* 0x000fe200078e0a0d */
[----:B------:R-:W-:Y:S01]  /*65a0*/  ISETP.GE.AND P5, PT, R2, RZ, PT ;  /* 0x000000ff0200720c */ /* 0x000fe20003fa6270 */
[----:B------:R-:W-:Y:S01]  /*65b0*/  IMAD R3, R24, R12, R3 ;  /* 0x0000000c18037224 */ /* 0x000fe200078e0203 */
[----:B------:R-:W-:Y:S01]  /*65c0*/  ISETP.GE.AND P1, PT, R10, RZ, PT ;  /* 0x000000ff0a00720c */ /* 0x000fe20003f26270 */
[----:B------:R-:W-:-:S02]  /*65d0*/  IMAD R2, R24, R9, R8 ;  /* 0x0000000918027224 */ /* 0x000fc400078e0208 */
[----:B------:R-:W-:Y:S02]  /*65e0*/  IMAD.MOV.U32 R11, RZ, RZ, R7 ;  /* 0x000000ffff0b7224 */ /* 0x000fe400078e0007 */
[----:B------:R-:W-:Y:S01]  /*65f0*/  IMAD.HI.U32 R10, R25, R0, RZ ;  /* 0x00000000190a7227 */ /* 0x000fe200078e00ff */
[----:B------:R-:W-:-:S03]  /*6600*/  ISETP.GT.U32.AND P2, PT, R24, R3, PT ;  /* 0x000000031800720c */ /* 0x000fc60003f44070 */
[----:B------:R-:W-:Y:S01]  /*6610*/  @!P0 IMAD.MOV R11, RZ, RZ, -R11 ;  /* 0x000000ffff0b8224 */ /* 0x000fe200078e0a0b */
[----:B------:R-:W-:Y:S01]  /*6620*/  ISETP.GT.U32.AND P0, PT, R24, R2, PT ;  /* 0x000000021800720c */ /* 0x000fe20003f04070 */
[----:B------:R-:W-:Y:S02]  /*6630*/  IMAD.MOV R10, RZ, RZ, -R10 ;  /* 0x000000ffff0a7224 */ /* 0x000fe400078e0a0a */
[----:B------:R-:W-:Y:S02]  /*6640*/  @!P6 IMAD.IADD R14, R14, 0x1, -R24 ;  /* 0x000000010e0ee824 */ /* 0x000fe400078e0a18 */
[----:B------:R-:W-:Y:S02]  /*6650*/  IMAD R0, R24, R10, R0 ;  /* 0x0000000a18007224 */ /* 0x000fe400078e0200 */
[----:B------:R-:W-:-:S04]  /*6660*/  IMAD.MOV.U32 R16, RZ, RZ, R14 ;  /* 0x000000ffff107224 */ /* 0x000fc800078e000e */
[----:B------:R-:W-:Y:S01]  /*6670*/  @!P4 IMAD.MOV R16, RZ, RZ, -R16 ;  /* 0x000000ffff10c224 */ /* 0x000fe200078e0a10 */
[----:B------:R-:W-:Y:S01]  /*6680*/  ISETP.GT.U32.AND P4, PT, R24, R0, PT ;  /* 0x000000001800720c */ /* 0x000fe20003f84070 */
[--C-:B------:R-:W-:Y:S01]  /*6690*/  @!P2 IMAD.IADD R3, R3, 0x1, -R24.reuse ;  /* 0x000000010303a824 */ /* 0x100fe200078e0a18 */
[----:B------:R-:W-:Y:S01]  /*66a0*/  IADD3 R10, R28, 0x89, RZ ;  /* 0x000000891c0a7810 */ /* 0x000fe20007ffe0ff */
[----:B------:R-:W-:-:S03]  /*66b0*/  @!P0 IMAD.IADD R2, R2, 0x1, -R24 ;  /* 0x0000000102028824 */ /* 0x000fc600078e0a18 */
[----:B------:R-:W-:Y:S02]  /*66c0*/  ISETP.GE.AND P6, PT, R10, RZ, PT ;  /* 0x000000ff0a00720c */ /* 0x000fe40003fc6270 */
[C---:B------:R-:W-:Y:S02]  /*66d0*/  ISETP.GT.U32.AND P2, PT, R24.reuse, R3, PT ;  /* 0x000000031800720c */ /* 0x040fe40003f44070 */
[----:B------:R-:W-:Y:S02]  /*66e0*/  IABS R10, R10 ;  /* 0x0000000a000a7213 */ /* 0x000fe40000000000 */
[----:B------:R-:W-:Y:S01]  /*66f0*/  ISETP.GT.U32.AND P0, PT, R24, R2, PT ;  /* 0x000000021800720c */ /* 0x000fe20003f04070 */
[----:B------:R-:W-:Y:S01]  /*6700*/  @!P4 IMAD.IADD R0, R0, 0x1, -R24 ;  /* 0x000000010000c824 */ /* 0x000fe200078e0a18 */
[C---:B------:R-:W-:Y:S01]  /*6710*/  IADD3 R8, R28.reuse, 0x87, RZ ;  /* 0x000000871c087810 */ /* 0x040fe20007ffe0ff */
[----:B------:R-:W-:Y:S01]  /*6720*/  IMAD.HI.U32 R14, R25, R10, RZ ;  /* 0x0000000a190e7227 */ /* 0x000fe200078e00ff */
[C---:B------:R-:W-:Y:S01]  /*6730*/  IADD3 R7, R28.reuse, 0x88, RZ ;  /* 0x000000881c077810 */ /* 0x040fe20007ffe0ff */
[----:B------:R0:W-:Y:S01]  /*6740*/  STL [R1+0x22c], R13 ;  /* 0x00022c0d01007387 */ /* 0x0001e20000100800 */
[----:B------:R-:W-:Y:S01]  /*6750*/  IABS R12, R8 ;  /* 0x00000008000c7213 */ /* 0x000fe20000000000 */
[----:B------:R-:W-:Y:S01]  /*6760*/  IMAD.MOV R14, RZ, RZ, -R14 ;  /* 0x000000ffff0e7224 */ /* 0x000fe200078e0a0e */
[----:B------:R-:W-:Y:S01]  /*6770*/  IADD3 R9, R28, 0x86, RZ ;  /* 0x000000861c097810 */ /* 0x000fe20007ffe0ff */
[----:B------:R1:W-:Y:S01]  /*6780*/  STL [R1+0x230], R11 ;  /* 0x0002300b01007387 */ /* 0x0003e20000100800 */
[----:B------:R-:W-:Y:S01]  /*6790*/  ISETP.GT.U32.AND P4, PT, R24, R0, PT ;  /* 0x000000001800720c */ /* 0x000fe20003f84070 */
[----:B------:R-:W-:-:S02]  /*67a0*/  @!P2 IMAD.IADD R3, R3, 0x1, -R24 ;  /* 0x000000010303a824 */ /* 0x000fc400078e0a18 */
[----:B------:R2:W-:Y:S01]  /*67b0*/  STL [R1+0x228], R16 ;  /* 0x0002281001007387 */ /* 0x0005e20000100800 */
[----:B------:R-:W-:Y:S01]  /*67c0*/  IMAD R10, R24, R14, R10 ;  /* 0x0000000e180a7224 */ /* 0x000fe200078e020a */
[----:B0-----:R-:W-:Y:S01]  /*67d0*/  IABS R13, R9 ;  /* 0x00000009000d7213 */ /* 0x001fe20000000000 */
[----:B------:R-:W-:Y:S01]  /*67e0*/  @!P0 IMAD.IADD R2, R2, 0x1, -R24 ;  /* 0x0000000102028824 */ /* 0x000fe200078e0a18 */
[----:B-1----:R-:W-:Y:S01]  /*67f0*/  IABS R11, R7 ;  /* 0x00000007000b7213 */ /* 0x002fe20000000000 */
[----:B------:R-:W-:Y:S02]  /*6800*/  IMAD.MOV.U32 R18, RZ, RZ, R3 ;  /* 0x000000ffff127224 */ /* 0x000fe400078e0003 */
[----:B--2---:R-:W-:Y:S01]  /*6810*/  IMAD.HI.U32 R16, R25, R12, RZ ;  /* 0x0000000c19107227 */ /* 0x004fe200078e00ff */
[----:B------:R-:W-:-:S03]  /*6820*/  ISETP.GT.U32.AND P0, PT, R24, R10, PT ;  /* 0x0000000a1800720c */ /* 0x000fc60003f04070 */
[----:B------:R-:W-:-:S04]  /*6830*/  IMAD.HI.U32 R15, R25, R11, RZ ;  /* 0x0000000b190f7227 */ /* 0x000fc800078e00ff */
[----:B------:R-:W-:Y:S02]  /*6840*/  IMAD.MOV R16, RZ, RZ, -R16 ;  /* 0x000000ffff107224 */ /* 0x000fe400078e0a10 */
[----:B------:R-:W-:Y:S02]  /*6850*/  IMAD.MOV.U32 R17, RZ, RZ, R2 ;  /* 0x000000ffff117224 */ /* 0x000fe400078e0002 */
[----:B------:R-:W-:Y:S02]  /*6860*/  IMAD.MOV R15, RZ, RZ, -R15 ;  /* 0x000000ffff0f7224 */ /* 0x000fe400078e0a0f */
[----:B------:R-:W-:-:S04]  /*6870*/  IMAD.HI.U32 R14, R25, R13, RZ ;  /* 0x0000000d190e7227 */ /* 0x000fc800078e00ff */
[----:B------:R-:W-:Y:S02]  /*6880*/  @!P1 IMAD.MOV R18, RZ, RZ, -R18 ;  /* 0x000000ffff129224 */ /* 0x000fe400078e0a12 */
[----:B------:R-:W-:Y:S02]  /*6890*/  @!P3 IMAD.MOV R17, RZ, RZ, -R17 ;  /* 0x000000ffff11b224 */ /* 0x000fe400078e0a11 */
[C---:B------:R-:W-:Y:S02]  /*68a0*/  IMAD R3, R24.reuse, R16, R12 ;  /* 0x0000001018037224 */ /* 0x040fe400078e020c */
[----:B------:R-:W-:Y:S02]  /*68b0*/  IMAD R11, R24, R15, R11 ;  /* 0x0000000f180b7224 */ /* 0x000fe400078e020b */
[----:B------:R-:W-:Y:S02]  /*68c0*/  IMAD.MOV R14, RZ, RZ, -R14 ;  /* 0x000000ffff0e7224 */ /* 0x000fe400078e0a0e */
[----:B------:R-:W-:Y:S01]  /*68d0*/  @!P4 IMAD.IADD R0, R0, 0x1, -R24 ;  /* 0x000000010000c824 */ /* 0x000fe200078e0a18 */
[----:B------:R-:W-:Y:S01]  /*68e0*/  STL [R1+0x21c], R18 ;  /* 0x00021c1201007387 */ /* 0x000fe20000100800 */
[C---:B------:R-:W-:Y:S01]  /*68f0*/  ISETP.GT.U32.AND P4, PT, R24.reuse, R3, PT ;  /* 0x000000031800720c */ /* 0x040fe20003f84070 */
[----:B------:R-:W-:-:S02]  /*6900*/  IMAD R2, R24, R14, R13 ;  /* 0x0000000e18027224 */ /* 0x000fc400078e020d */
[----:B------:R0:W-:Y:S01]  /*6910*/  STL [R1+0x218], R17 ;  /* 0x0002181101007387 */ /* 0x0001e20000100800 */
[----:B------:R-:W-:Y:S01]  /*6920*/  ISETP.GT.U32.AND P1, PT, R24, R11, PT ;  /* 0x0000000b1800720c */ /* 0x000fe20003f24070 */
[----:B------:R-:W-:Y:S02]  /*6930*/  @!P0 IMAD.IADD R10, R10, 0x1, -R24 ;  /* 0x000000010a0a8824 */ /* 0x000fe400078e0a18 */
[----:B0-----:R-:W-:-:S04]  /*6940*/  IMAD.MOV.U32 R17, RZ, RZ, R0 ;  /* 0x000000ffff117224 */ /* 0x001fc800078e0000 */
[----:B------:R-:W-:Y:S01]  /*6950*/  @!P5 IMAD.MOV R17, RZ, RZ, -R17 ;  /* 0x000000ffff11d224 */ /* 0x000fe200078e0a11 */
[C---:B------:R-:W-:Y:S02]  /*6960*/  ISETP.GT.U32.AND P5, PT, R24.reuse, R2, PT ;  /* 0x000000021800720c */ /* 0x040fe40003fa4070 */
[----:B------:R-:W-:Y:S02]  /*6970*/  ISETP.GT.U32.AND P0, PT, R24, R10, PT ;  /* 0x0000000a1800720c */ /* 0x000fe40003f04070 */
[----:B------:R-:W-:Y:S01]  /*6980*/  ISETP.GE.AND P2, PT, R7, RZ, PT ;  /* 0x000000ff0700720c */ /* 0x000fe20003f46270 */
[--C-:B------:R-:W-:Y:S01]  /*6990*/  @!P4 IMAD.IADD R3, R3, 0x1, -R24.reuse ;  /* 0x000000010303c824 */ /* 0x100fe200078e0a18 */
[----:B------:R-:W-:Y:S01]  /*69a0*/  IADD3 R7, R28, 0x85, RZ ;  /* 0x000000851c077810 */ /* 0x000fe20007ffe0ff */
[----:B------:R-:W-:Y:S01]  /*69b0*/  @!P1 IMAD.IADD R11, R11, 0x1, -R24 ;  /* 0x000000010b0b9824 */ /* 0x000fe200078e0a18 */
[----:B------:R-:W-:Y:S02]  /*69c0*/  ISETP.GE.AND P3, PT, R8, RZ, PT ;  /* 0x000000ff0800720c */ /* 0x000fe40003f66270 */
[----:B------:R-:W-:-:S02]  /*69d0*/  IADD3 R8, R28, 0x84, RZ ;  /* 0x000000841c087810 */ /* 0x000fc40007ffe0ff */
[----:B------:R-:W-:Y:S01]  /*69e0*/  IABS R13, R7 ;  /* 0x00000007000d7213 */ /* 0x000fe20000000000 */
[--C-:B------:R-:W-:Y:S01]  /*69f0*/  @!P5 IMAD.IADD R2, R2, 0x1, -R24.reuse ;  /* 0x000000010202d824 */ /* 0x100fe200078e0a18 */
[C---:B------:R-:W-:Y:S02]  /*6a00*/  ISETP.GT.U32.AND P4, PT, R24.reuse, R3, PT ;  /* 0x000000031800720c */ /* 0x040fe40003f84070 */
[----:B------:R-:W-:Y:S01]  /*6a10*/  IABS R14, R8 ;  /* 0x00000008000e7213 */ /* 0x000fe20000000000 */
[----:B------:R-:W-:Y:S01]  /*6a20*/  IMAD.HI.U32 R15, R25, R13, RZ ;  /* 0x0000000d190f7227 */ /* 0x000fe200078e00ff */
[C---:B------:R-:W-:Y:S02]  /*6a30*/  ISETP.GT.U32.AND P1, PT, R24.reuse, R11, PT ;  /* 0x0000000b1800720c */ /* 0x040fe40003f24070 */
[----:B------:R-:W-:Y:S01]  /*6a40*/  ISETP.GT.U32.AND P5, PT, R24, R2, PT ;  /* 0x000000021800720c */ /* 0x000fe20003fa4070 */
[----:B------:R-:W-:Y:S01]  /*6a50*/  @!P0 IMAD.IADD R10, R10, 0x1, -R24 ;  /* 0x000000010a0a8824 */ /* 0x000fe200078e0a18 */
[----:B------:R-:W-:Y:S01]  /*6a60*/  ISETP.GE.AND P0, PT, R9, RZ, PT ;  /* 0x000000ff0900720c */ /* 0x000fe20003f06270 */
[----:B------:R-:W-:-:S02]  /*6a70*/  IMAD.MOV R15, RZ, RZ, -R15 ;  /* 0x000000ffff0f7224 */ /* 0x000fc400078e0a0f */
[----:B------:R-:W-:Y:S01]  /*6a80*/  IMAD.HI.U32 R9, R25, R14, RZ ;  /* 0x0000000e19097227 */ /* 0x000fe200078e00ff */
[----:B------:R-:W-:-:S03]  /*6a90*/  IADD3 R12, R28, 0x83, RZ ;  /* 0x000000831c0c7810 */ /* 0x000fc60007ffe0ff */
[----:B------:R-:W-:Y:S02]  /*6aa0*/  IMAD R13, R24, R15, R13 ;  /* 0x0000000f180d7224 */ /* 0x000fe400078e020d */
[----:B------:R-:W-:Y:S01]  /*6ab0*/  IMAD.MOV R9, RZ, RZ, -R9 ;  /* 0x000000ffff097224 */ /* 0x000fe200078e0a09 */
[----:B------:R-:W-:Y:S01]  /*6ac0*/  IABS R0, R12 ;  /* 0x0000000c00007213 */ /* 0x000fe20000000000 */
[--C-:B------:R-:W-:Y:S01]  /*6ad0*/  @!P4 IMAD.IADD R3, R3, 0x1, -R24.reuse ;  /* 0x000000010303c824 */ /* 0x100fe200078e0a18 */
[----:B------:R-:W-:Y:S01]  /*6ae0*/  ISETP.GE.AND P4, PT, R12, RZ, PT ;  /* 0x000000ff0c00720c */ /* 0x000fe20003f86270 */
[----:B------:R-:W-:Y:S01]  /*6af0*/  @!P1 IMAD.IADD R11, R11, 0x1, -R24 ;  /* 0x000000010b0b9824 */ /* 0x000fe200078e0a18 */
[C---:B------:R-:W-:Y:S01]  /*6b00*/  ISETP.GT.U32.AND P1, PT, R24.reuse, R13, PT ;  /* 0x0000000d1800720c */ /* 0x040fe20003f24070 */
[----:B------:R-:W-:Y:S01]  /*6b10*/  IMAD R12, R24, R9, R14 ;  /* 0x00000009180c7224 */ /* 0x000fe200078e020e */
[----:B------:R0:W-:Y:S01]  /*6b20*/  STL [R1+0x214], R17 ;  /* 0x0002141101007387 */ /* 0x0001e20000100800 */
[----:B------:R-:W-:-:S03]  /*6b30*/  @!P5 IMAD.IADD R2, R2, 0x1, -R24 ;  /* 0x000000010202d824 */ /* 0x000fc600078e0a18 */
[----:B------:R-:W-:Y:S01]  /*6b40*/  ISETP.GT.U32.AND P5, PT, R24, R12, PT ;  /* 0x0000000c1800720c */ /* 0x000fe20003fa4070 */
[----:B------:R-:W-:Y:S02]  /*6b50*/  IMAD.MOV.U32 R16, RZ, RZ, R11 ;  /* 0x000000ffff107224 */ /* 0x000fe400078e000b */
[----:B0-----:R-:W-:Y:S02]  /*6b60*/  IMAD.MOV.U32 R17, RZ, RZ, R10 ;  /* 0x000000ffff117224 */ /* 0x001fe400078e000a */
[----:B------:R-:W-:-:S04]  /*6b70*/  IMAD.HI.U32 R10, R25, R0, RZ ;  /* 0x00000000190a7227 */ /* 0x000fc800078e00ff */
[----:B------:R-:W-:Y:S02]  /*6b80*/  IMAD.MOV R10, RZ, RZ, -R10 ;  /* 0x000000ffff0a7224 */ /* 0x000fe400078e0a0a */
[----:B------:R-:W-:Y:S01]  /*6b90*/  @!P2 IMAD.MOV R16, RZ, RZ, -R16 ;  /* 0x000000ffff10a224 */ /* 0x000fe200078e0a10 */
[----:B------:R-:W-:Y:S01]  /*6ba0*/  ISETP.GE.AND P2, PT, R8, RZ, PT ;  /* 0x000000ff0800720c */ /* 0x000fe20003f46270 */
[----:B------:R-:W-:Y:S02]  /*6bb0*/  @!P1 IMAD.IADD R13, R13, 0x1, -R24 ;  /* 0x000000010d0d9824 */ /* 0x000fe400078e0a18 */
[----:B------:R-:W-:Y:S01]  /*6bc0*/  IMAD R8, R24, R10, R0 ;  /* 0x0000000a18087224 */ /* 0x000fe200078e0200 */
[----:B------:R-:W-:Y:S01]  /*6bd0*/  IADD3 R0, R28, 0x82, RZ ;  /* 0x000000821c007810 */ /* 0x000fe20007ffe0ff */
[----:B------:R-:W-:Y:S01]  /*6be0*/  IMAD.MOV.U32 R11, RZ, RZ, R3 ;  /* 0x000000ffff0b7224 */ /* 0x000fe200078e0003 */
[----:B------:R-:W-:Y:S01]  /*6bf0*/  ISETP.GT.U32.AND P1, PT, R24, R13, PT ;  /* 0x0000000d1800720c */ /* 0x000fe20003f24070 */
[----:B------:R-:W-:Y:S01]  /*6c00*/  @!P5 IMAD.IADD R12, R12, 0x1, -R24 ;  /* 0x000000010c0cd824 */ /* 0x000fe200078e0a18 */
[----:B------:R-:W-:-:S02]  /*6c10*/  IADD3 R3, R28, 0x81, RZ ;  /* 0x000000811c037810 */ /* 0x000fc40007ffe0ff */
[----:B------:R-:W-:Y:S02]  /*6c20*/  IABS R10, R0 ;  /* 0x00000000000a7213 */ /* 0x000fe40000000000 */
[----:B------:R-:W-:Y:S02]  /*6c30*/  IABS R15, R3 ;  /* 0x00000003000f7213 */ /* 0x000fe40000000000 */
[----:B------:R-:W-:Y:S01]  /*6c40*/  ISETP.GT.U32.AND P5, PT, R24, R12, PT ;  /* 0x0000000c1800720c */ /* 0x000fe20003fa4070 */
[----:B------:R-:W-:-:S04]  /*6c50*/  IMAD.HI.U32 R9, R25, R10, RZ ;  /* 0x0000000a19097227 */ /* 0x000fc800078e00ff */
[----:B------:R-:W-:Y:S01]  /*6c60*/  @!P6 IMAD.MOV R17, RZ, RZ, -R17 ;  /* 0x000000ffff11e224 */ /* 0x000fe200078e0a11 */
[----:B------:R-:W-:Y:S01]  /*6c70*/  ISETP.GE.AND P6, PT, R7, RZ, PT ;  /* 0x000000ff0700720c */ /* 0x000fe20003fc6270 */
[----:B------:R-:W-:Y:S02]  /*6c80*/  IMAD.MOV.U32 R7, RZ, RZ, R2 ;  /* 0x000000ffff077224 */ /* 0x000fe400078e0002 */
[----:B------:R-:W-:-:S04]  /*6c90*/  IMAD.HI.U32 R2, R25, R15, RZ ;  /* 0x0000000f19027227 */ /* 0x000fc800078e00ff */
[----:B------:R-:W-:Y:S02]  /*6ca0*/  IMAD.MOV R9, RZ, RZ, -R9 ;  /* 0x000000ffff097224 */ /* 0x000fe400078e0a09 */
[----:B------:R-:W-:Y:S02]  /*6cb0*/  @!P1 IMAD.IADD R13, R13, 0x1, -R24 ;  /* 0x000000010d0d9824 */ /* 0x000fe400078e0a18 */
[----:B------:R-:W-:Y:S02]  /*6cc0*/  IMAD.MOV R2, RZ, RZ, -R2 ;  /* 0x000000ffff027224 */ /* 0x000fe400078e0a02 */
[C---:B------:R-:W-:Y:S01]  /*6cd0*/  IMAD R10, R24.reuse, R9, R10 ;  /* 0x00000009180a7224 */ /* 0x040fe200078e020a */
[----:B------:R-:W-:Y:S01]  /*6ce0*/  STL [R1+0x210], R17 ;  /* 0x0002101101007387 */ /* 0x000fe20000100800 */
[----:B------:R-:W-:Y:S02]  /*6cf0*/  IMAD R15, R24, R2, R15 ;  /* 0x00000002180f7224 */ /* 0x000fe400078e020f */
[----:B------:R-:W-:Y:S01]  /*6d00*/  @!P5 IMAD.IADD R12, R12, 0x1, -R24 ;  /* 0x000000010c0cd824 */ /* 0x000fe200078e0a18 */
[----:B------:R0:W-:Y:S01]  /*6d10*/  STL [R1+0x1f0], R16 ;  /* 0x0001f01001007387 */ /* 0x0001e20000100800 */
[----:B------:R-:W-:Y:S01]  /*6d20*/  ISETP.GT.U32.AND P5, PT, R24, R10, PT ;  /* 0x0000000a1800720c */ /* 0x000fe20003fa4070 */
[----:B------:R-:W-:-:S02]  /*6d30*/  @!P3 IMAD.MOV R11, RZ, RZ, -R11 ;  /* 0x000000ffff0bb224 */ /* 0x000fc400078e0a0b */
[----:B0-----:R-:W-:-:S04]  /*6d40*/  IMAD.MOV.U32 R16, RZ, RZ, R13 ;  /* 0x000000ffff107224 */ /* 0x001fc800078e000d */
[----:B------:R-:W-:Y:S01]  /*6d50*/  @!P6 IMAD.MOV R16, RZ, RZ, -R16 ;  /* 0x000000ffff10e224 */ /* 0x000fe200078e0a10 */
[----:B------:R-:W-:Y:S01]  /*6d60*/  ISETP.GT.U32.AND P6, PT, R24, R15, PT ;  /* 0x0000000f1800720c */ /* 0x000fe20003fc4070 */
[----:B------:R-:W-:Y:S01]  /*6d70*/  @!P0 IMAD.MOV R7, RZ, RZ, -R7 ;  /* 0x000000ffff078224 */ /* 0x000fe200078e0a07 */
[----:B------:R-:W-:Y:S02]  /*6d80*/  ISETP.GE.AND P3, PT, R0, RZ, PT ;  /* 0x000000ff0000720c */ /* 0x000fe40003f66270 */
[----:B------:R-:W-:Y:S01]  /*6d90*/  IADD3 R0, R28, 0x80, RZ ;  /* 0x000000801c007810 */ /* 0x000fe20007ffe0ff */
[----:B------:R-:W-:Y:S01]  /*6da0*/  STL [R1+0x208], R11 ;  /* 0x0002080b01007387 */ /* 0x000fe20000100800 */
[----:B------:R-:W-:Y:S01]  /*6db0*/  ISETP.GE.AND P0, PT, R3, RZ, PT ;  /* 0x000000ff0300720c */ /* 0x000fe20003f06270 */
[--C-:B------:R-:W-:Y:S01]  /*6dc0*/  @!P5 IMAD.IADD R10, R10, 0x1, -R24.reuse ;  /* 0x000000010a0ad824 */ /* 0x100fe200078e0a18 */
[----:B------:R-:W-:Y:S01]  /*6dd0*/  IABS R3, R0 ;  /* 0x0000000000037213 */ /* 0x000fe20000000000 */
[----:B------:R0:W-:Y:S03]  /*6de0*/  STL [R1+0x20c], R7 ;  /* 0x00020c0701007387 */ /* 0x0001e60000100800 */
[----:B------:R-:W-:Y:S01]  /*6df0*/  ISETP.GT.U32.AND P5, PT, R24, R10, PT ;  /* 0x0000000a1800720c */ /* 0x000fe20003fa4070 */
[----:B------:R-:W-:Y:S01]  /*6e00*/  @!P6 IMAD.IADD R15, R15, 0x1, -R24 ;  /* 0x000000010f0fe824 */ /* 0x000fe200078e0a18 */
[----:B0-----:R-:W-:Y:S01]  /*6e10*/  IADD3 R7, R28, 0x7f, RZ ;  /* 0x0000007f1c077810 */ /* 0x001fe20007ffe0ff */
[----:B------:R-:W-:-:S03]  /*6e20*/  IMAD.HI.U32 R9, R25, R3, RZ ;  /* 0x0000000319097227 */ /* 0x000fc600078e00ff */
[----:B------:R-:W-:Y:S01]  /*6e30*/  IABS R11, R7 ;  /* 0x00000007000b7213 */ /* 0x000fe20000000000 */
[----:B------:R-:W-:Y:S01]  /*6e40*/  IMAD.MOV.U32 R14, RZ, RZ, R12 ;  /* 0x000000ffff0e7224 */ /* 0x000fe200078e000c */
[C---:B------:R-:W-:Y:S01]  /*6e50*/  ISETP.GT.U32.AND P6, PT, R24.reuse, R15, PT ;  /* 0x0000000f1800720c */ /* 0x040fe20003fc4070 */
[----:B------:R-:W-:Y:S01]  /*6e60*/  IMAD.MOV R9, RZ, RZ, -R9 ;  /* 0x000000ffff097224 */ /* 0x000fe200078e0a09 */
[----:B------:R0:W-:Y:S01]  /*6e70*/  STL [R1+0x200], R16 ;  /* 0x0002001001007387 */ /* 0x0001e20000100800 */
[----:B------:R-:W-:Y:S01]  /*6e80*/  IMAD.HI.U32 R2, R25, R11, RZ ;  /* 0x0000000b19027227 */ /* 0x000fe200078e00ff */
[----:B------:R-:W-:-:S03]  /*6e90*/  ISETP.GT.U32.AND P1, PT, R24, R8, PT ;  /* 0x000000081800720c */ /* 0x000fc60003f24070 */
[----:B------:R-:W-:Y:S01]  /*6ea0*/  @!P2 IMAD.MOV R14, RZ, RZ, -R14 ;  /* 0x000000ffff0ea224 */ /* 0x000fe200078e0a0e */
[----:B------:R-:W-:Y:S01]  /*6eb0*/  ISETP.GE.AND P2, PT, R0, RZ, PT ;  /* 0x000000ff0000720c */ /* 0x000fe20003f46270 */
[----:B------:R-:W-:Y:S01]  /*6ec0*/  IMAD.MOV R2, RZ, RZ, -R2 ;  /* 0x000000ffff027224 */ /* 0x000fe200078e0a02 */
[----:B0-----:R-:W-:Y:S01]  /*6ed0*/  IADD3 R16, R28, 0x7e, RZ ;  /* 0x0000007e1c107810 */ /* 0x001fe20007ffe0ff */
[----:B------:R-:W-:Y:S01]  /*6ee0*/  IMAD R0, R24, R9, R3 ;  /* 0x0000000918007224 */ /* 0x000fe200078e0203 */
[----:B------:R-:W-:Y:S02]  /*6ef0*/  IADD3 R3, R28, 0x7d, RZ ;  /* 0x0000007d1c037810 */ /* 0x000fe40007ffe0ff */
[----:B------:R-:W-:Y:S01]  /*6f00*/  IABS R9, R16 ;  /* 0x0000001000097213 */ /* 0x000fe20000000000 */
[----:B------:R-:W-:Y:S01]  /*6f10*/  IMAD R11, R24, R2, R11 ;  /* 0x00000002180b7224 */ /* 0x000fe200078e020b */
[----:B------:R0:W-:Y:S01]  /*6f20*/  STL [R1+0x204], R14 ;  /* 0x0002040e01007387 */ /* 0x0001e20000100800 */
[----:B------:R-:W-:Y:S01]  /*6f30*/  @!P5 IMAD.IADD R10, R10, 0x1, -R24 ;  /* 0x000000010a0ad824 */ /* 0x000fe200078e0a18 */
[----:B------:R-:W-:-:S02]  /*6f40*/  IABS R21, R3 ;  /* 0x0000000300157213 */ /* 0x000fc40000000000 */
[C---:B------:R-:W-:Y:S01]  /*6f50*/  ISETP.GT.U32.AND P5, PT, R24.reuse, R0, PT ;  /* 0x000000001800720c */ /* 0x040fe20003fa4070 */
[----:B------:R-:W-:Y:S01]  /*6f60*/  @!P6 IMAD.IADD R15, R15, 0x1, -R24 ;  /* 0x000000010f0fe824 */ /* 0x000fe200078e0a18 */
[----:B------:R-:W-:Y:S01]  /*6f70*/  ISETP.GT.U32.AND P6, PT, R24, R11, PT ;  /* 0x0000000b1800720c */ /* 0x000fe20003fc4070 */
[----:B0-----:R-:W-:-:S04]  /*6f80*/  IMAD.HI.U32 R14, R25, R9, RZ ;  /* 0x00000009190e7227 */ /* 0x001fc800078e00ff */
[----:B------:R-:W-:Y:S02]  /*6f90*/  IMAD.MOV R14, RZ, RZ, -R14 ;  /* 0x000000ffff0e7224 */ /* 0x000fe400078e0a0e */
[----:B------:R-:W-:-:S04]  /*6fa0*/  IMAD.HI.U32 R20, R25, R21, RZ ;  /* 0x0000001519147227 */ /* 0x000fc800078e00ff */
[----:B------:R-:W-:Y:S02]  /*6fb0*/  @!P1 IMAD.IADD R8, R8, 0x1, -R24 ;  /* 0x0000000108089824 */ /* 0x000fe400078e0a18 */
[C---:B------:R-:W-:Y:S02]  /*6fc0*/  IMAD R9, R24.reuse, R14, R9 ;  /* 0x0000000e18097224 */ /* 0x040fe400078e0209 */
[----:B------:R-:W-:Y:S01]  /*6fd0*/  IMAD.MOV R20, RZ, RZ, -R20 ;  /* 0x000000ffff147224 */ /* 0x000fe200078e0a14 */
[----:B------:R-:W-:Y:S01]  /*6fe0*/  ISETP.GT.U32.AND P1, PT, R24, R8, PT ;  /* 0x000000081800720c */ /* 0x000fe20003f24070 */
[--C-:B------:R-:W-:Y:S01]  /*6ff0*/  @!P5 IMAD.IADD R0, R0, 0x1, -R24.reuse ;  /* 0x000000010000d824 */ /* 0x100fe200078e0a18 */
[C---:B------:R-:W-:Y:S01]  /*7000*/  ISETP.GT.U32.AND P5, PT, R24.reuse, R9, PT ;  /* 0x000000091800720c */ /* 0x040fe20003fa4070 */
[----:B------:R-:W-:Y:S01]  /*7010*/  IMAD R20, R24, R20, R21 ;  /* 0x0000001418147224 */ /* 0x000fe200078e0215 */
[----:B------:R-:W-:Y:S01]  /*7020*/  IADD3 R18, R28, 0x7c, RZ ;  /* 0x0000007c1c127810 */ /* 0x000fe20007ffe0ff */
[----:B------:R-:W-:-:S03]  /*7030*/  @!P6 IMAD.IADD R11, R11, 0x1, -R24 ;  /* 0x000000010b0be824 */ /* 0x000fc600078e0a18 */
[----:B------:R-:W-:Y:S02]  /*7040*/  ISETP.GT.U32.AND P6, PT, R24, R20, PT ;  /* 0x000000141800720c */ /* 0x000fe40003fc4070 */
[----:B------:R-:W-:Y:S02]  /*7050*/  IABS R19, R18 ;  /* 0x0000001200137213 */ /* 0x000fe40000000000 */
[----:B------:R-:W-:Y:S01]  /*7060*/  IADD3 R13, R28, 0x7b, RZ ;  /* 0x0000007b1c0d7810 */ /* 0x000fe20007ffe0ff */
[--C-:B------:R-:W-:Y:S01]  /*7070*/  @!P1 IMAD.IADD R8, R8, 0x1, -R24.reuse ;  /* 0x0000000108089824 */ /* 0x100fe200078e0a18 */
[----:B------:R-:W-:Y:S01]  /*7080*/  IADD3 R12, R28, 0x7a, RZ ;  /* 0x0000007a1c0c7810 */ /* 0x000fe20007ffe0ff */
[----:B------:R-:W-:Y:S01]  /*7090*/  IMAD.HI.U32 R22, R25, R19, RZ ;  /* 0x0000001319167227 */ /* 0x000fe200078e00ff */
[----:B------:R-:W-:Y:S02]  /*70a0*/  ISETP.GE.AND P1, PT, R7, RZ, PT ;  /* 0x000000ff0700720c */ /* 0x000fe40003f26270 */
[----:B------:R-:W-:Y:S01]  /*70b0*/  IABS R7, R13 ;  /* 0x0000000d00077213 */ /* 0x000fe20000000000 */
[----:B------:R-:W-:Y:S01]  /*70c0*/  @!P5 IMAD.IADD R9, R9, 0x1, -R24 ;  /* 0x000000010909d824 */ /* 0x000fe200078e0a18 */
[----:B------:R-:W-:Y:S01]  /*70d0*/  IABS R2, R12 ;  /* 0x0000000c00027213 */ /* 0x000fe20000000000 */
[----:B------:R-:W-:-:S02]  /*70e0*/  IMAD.MOV R22, RZ, RZ, -R22 ;  /* 0x000000ffff167224 */ /* 0x000fc400078e0a16 */
[----:B------:R-:W-:Y:S02]  /*70f0*/  IMAD.MOV.U32 R23, RZ, RZ, R8 ;  /* 0x000000ffff177224 */ /* 0x000fe400078e0008 */
[----:B------:R-:W-:Y:S01]  /*7100*/  @!P6 IMAD.IADD R20, R20, 0x1, -R24 ;  /* 0x000000011414e824 */ /* 0x000fe200078e0a18 */
[C---:B------:R-:W-:Y:S01]  /*7110*/  ISETP.GT.U32.AND P6, PT, R24.reuse, R9, PT ;  /* 0x000000091800720c */ /* 0x040fe20003fc4070 */
[----:B------:R-:W-:Y:S01]  /*7120*/  IMAD.HI.U32 R17, R25, R7, RZ ;  /* 0x0000000719117227 */ /* 0x000fe200078e00ff */
[----:B------:R-:W-:-:S03]  /*7130*/  ISETP.GT.U32.AND P5, PT, R24, R0, PT ;  /* 0x000000001800720c */ /* 0x000fc60003fa4070 */
[----:B------:R-:W-:-:S04]  /*7140*/  IMAD.HI.U32 R14, R25, R2, RZ ;  /* 0x00000002190e7227 */ /* 0x000fc800078e00ff */
[C---:B------:R-:W-:Y:S02]  /*7150*/  IMAD R19, R24.reuse, R22, R19 ;  /* 0x0000001618137224 */ /* 0x040fe400078e0213 */
[----:B------:R-:W-:Y:S01]  /*7160*/  @!P4 IMAD.MOV R23, RZ, RZ, -R23 ;  /* 0x000000ffff17c224 */ /* 0x000fe200078e0a17 */
[C---:B------:R-:W-:Y:S01]  /*7170*/  ISETP.GT.U32.AND P4, PT, R24.reuse, R11, PT ;  /* 0x0000000b1800720c */ /* 0x040fe20003f84070 */
[----:B------:R-:W-:Y:S02]  /*7180*/  IMAD.MOV.U32 R21, RZ, RZ, R10 ;  /* 0x000000ffff157224 */ /* 0x000fe400078e000a */
[----:B------:R-:W-:Y:S02]  /*7190*/  IMAD.MOV R17, RZ, RZ, -R17 ;  /* 0x000000ffff117224 */ /* 0x000fe400078e0a11 */
[----:B------:R-:W-:Y:S02]  /*71a0*/  IMAD.MOV R14, RZ, RZ, -R14 ;  /* 0x000000ffff0e7224 */ /* 0x000fe400078e0a0e */
[----:B------:R-:W-:Y:S01]  /*71b0*/  @!P0 IMAD.MOV R15, RZ, RZ, -R15 ;  /* 0x000000ffff0f8224 */ /* 0x000fe200078e0a0f */
[C---:B------:R-:W-:Y:S01]  /*71c0*/  ISETP.GT.U32.AND P0, PT, R24.reuse, R19, PT ;  /* 0x000000131800720c */ /* 0x040fe20003f04070 */
[----:B------:R-:W-:Y:S01]  /*71d0*/  @!P3 IMAD.MOV R21, RZ, RZ, -R21 ;  /* 0x000000ffff15b224 */ /* 0x000fe200078e0a15 */
[C---:B------:R-:W-:Y:S01]  /*71e0*/  ISETP.GT.U32.AND P3, PT, R24.reuse, R20, PT ;  /* 0x000000141800720c */ /* 0x040fe20003f64070 */
[----:B------:R-:W-:Y:S01]  /*71f0*/  IMAD R7, R24, R17, R7 ;  /* 0x0000001118077224 */ /* 0x000fe200078e0207 */
[----:B------:R-:W-:Y:S01]  /*7200*/  IADD3 R17, R28, 0x79, RZ ;  /* 0x000000791c117810 */ /* 0x000fe20007ffe0ff */
[----:B------:R-:W-:-:S02]  /*7210*/  IMAD R2, R24, R14, R2 ;  /* 0x0000000e18027224 */ /* 0x000fc400078e0202 */
[--C-:B------:R-:W-:Y:S01]  /*7220*/  @!P6 IMAD.IADD R9, R9, 0x1, -R24.reuse ;  /* 0x000000010909e824 */ /* 0x100fe200078e0a18 */
[----:B------:R-:W-:Y:S01]  /*7230*/  IABS R8, R17 ;  /* 0x0000001100087213 */ /* 0x000fe20000000000 */
[----:B------:R-:W-:Y:S01]  /*7240*/  STL [R1+0x1e8], R23 ;  /* 0x0001e81701007387 */ /* 0x000fe20000100800 */
[----:B------:R-:W-:Y:S01]  /*7250*/  ISETP.GT.U32.AND P6, PT, R24, R2, PT ;  /* 0x000000021800720c */ /* 0x000fe20003fc4070 */
[--C-:B------:R-:W-:Y:S01]  /*7260*/  @!P5 IMAD.IADD R0, R0, 0x1, -R24.reuse ;  /* 0x000000010000d824 */ /* 0x100fe200078e0a18 */
[----:B------:R-:W-:Y:S01]  /*7270*/  IADD3 R14, R28, 0x78, RZ ;  /* 0x000000781c0e7810 */ /* 0x000fe20007ffe0ff */
[----:B------:R-:W-:Y:S01]  /*7280*/  STL [R1+0x1e4], R21 ;  /* 0x0001e41501007387 */ /* 0x000fe20000100800 */
[--C-:B------:R-:W-:Y:S01]  /*7290*/  @!P4 IMAD.IADD R11, R11, 0x1, -R24.reuse ;  /* 0x000000010b0bc824 */ /* 0x100fe200078e0a18 */
[----:B------:R-:W-:Y:S02]  /*72a0*/  ISETP.GT.U32.AND P5, PT, R24, R7, PT ;  /* 0x000000071800720c */ /* 0x000fe40003fa4070 */
[----:B------:R0:W-:Y:S01]  /*72b0*/  STL [R1+0x1e0], R15 ;  /* 0x0001e00f01007387 */ /* 0x0001e20000100800 */
[----:B------:R-:W-:Y:S01]  /*72c0*/  ISETP.GE.AND P4, PT, R16, RZ, PT ;  /* 0x000000ff1000720c */ /* 0x000fe20003f86270 */
[----:B------:R-:W-:Y:S01]  /*72d0*/  @!P0 IMAD.IADD R19, R19, 0x1, -R24 ;  /* 0x0000000113138824 */ /* 0x000fe200078e0a18 */
[----:B------:R-:W-:Y:S01]  /*72e0*/  IABS R10, R14 ;  /* 0x0000000e000a7213 */ /* 0x000fe20000000000 */
[----:B------:R-:W-:-:S02]  /*72f0*/  IMAD.MOV.U32 R22, RZ, RZ, R0 ;  /* 0x000000ffff167224 */ /* 0x000fc400078e0000 */
[----:B------:R-:W-:Y:S02]  /*7300*/  @!P3 IMAD.IADD R20, R20, 0x1, -R24 ;  /* 0x000000011414b824 */ /* 0x000fe400078e0a18 */
[----:B0-----:R-:W-:Y:S01]  /*7310*/  IMAD.HI.U32 R15, R25, R8, RZ ;  /* 0x00000008190f7227 */ /* 0x001fe200078e00ff */
[----:B------:R-:W-:-:S03]  /*7320*/  ISETP.GE.AND P3, PT, R3, RZ, PT ;  /* 0x000000ff0300720c */ /* 0x000fc60003f66270 */
[----:B------:R-:W-:Y:S02]  /*7330*/  IMAD.MOV R15, RZ, RZ, -R15 ;  /* 0x000000ffff0f7224 */ /* 0x000fe400078e0a0f */
[----:B------:R-:W-:Y:S01]  /*7340*/  @!P2 IMAD.MOV R22, RZ, RZ, -R22 ;  /* 0x000000ffff16a224 */ /* 0x000fe200078e0a16 */
[----:B------:R-:W-:Y:S01]  /*7350*/  ISETP.GT.U32.AND P2, PT, R24, R19, PT ;  /* 0x000000131800720c */ /* 0x000fe20003f44070 */
[----:B------:R-:W-:Y:S01]  /*7360*/  IMAD.HI.U32 R16, R25, R10, RZ ;  /* 0x0000000a19107227 */ /* 0x000fe200078e00ff */
[----:B------:R-:W-:-:S03]  /*7370*/  IADD3 R0, R28, 0x77, RZ ;  /* 0x000000771c007810 */ /* 0x000fc60007ffe0ff */
[----:B------:R-:W-:Y:S02]  /*7380*/  IMAD R8, R24, R15, R8 ;  /* 0x0000000f18087224 */ /* 0x000fe400078e0208 */
[----:B------:R-:W-:Y:S02]  /*7390*/  IMAD.MOV.U32 R21, RZ, RZ, R11 ;  /* 0x000000ffff157224 */ /* 0x000fe400078e000b */
[----:B------:R-:W-:Y:S02]  /*73a0*/  @!P6 IMAD.IADD R2, R2, 0x1, -R24 ;  /* 0x000000010202e824 */ /* 0x000fe400078e0a18 */
[----:B------:R-:W-:Y:S02]  /*73b0*/  IMAD.MOV R16, RZ, RZ, -R16 ;  /* 0x000000ffff107224 */ /* 0x000fe400078e0a10 */
[----:B------:R-:W-:Y:S01]  /*73c0*/  @!P5 IMAD.IADD R7, R7, 0x1, -R24 ;  /* 0x000000010707d824 */ /* 0x000fe200078e0a18 */
[----:B------:R-:W-:Y:S01]  /*73d0*/  ISETP.GE.AND P5, PT, R13, RZ, PT ;  /* 0x000000ff0d00720c */ /* 0x000fe20003fa6270 */
[----:B------:R-:W-:-:S02]  /*73e0*/  @!P1 IMAD.MOV R21, RZ, RZ, -R21 ;  /* 0x000000ffff159224 */ /* 0x000fc400078e0a15 */
[----:B------:R-:W-:Y:S01]  /*73f0*/  @!P4 IMAD.MOV R9, RZ, RZ, -R9 ;  /* 0x000000ffff09c224 */ /* 0x000fe200078e0a09 */
[C---:B------:R-:W-:Y:S01]  /*7400*/  ISETP.GT.U32.AND P4, PT, R24.reuse, R8, PT ;  /* 0x000000081800720c */ /* 0x040fe20003f84070 */
[----:B------:R-:W-:Y:S01]  /*7410*/  IMAD.MOV.U32 R11, RZ, RZ, R20 ;  /* 0x000000ffff0b7224 */ /* 0x000fe200078e0014 */
[C---:B------:R-:W-:Y:S02]  /*7420*/  ISETP.GT.U32.AND P6, PT, R24.reuse, R2, PT ;  /* 0x000000021800720c */ /* 0x040fe40003fc4070 */
[----:B------:R-:W-:Y:S01]  /*7430*/  IABS R13, R0 ;  /* 0x00000000000d7213 */ /* 0x000fe20000000000 */
[----:B------:R-:W-:Y:S01]  /*7440*/  IMAD R10, R24, R16, R10 ;  /* 0x00000010180a7224 */ /* 0x000fe200078e020a */
[----:B------:R-:W-:Y:S01]  /*7450*/  STL [R1+0x1d0], R22 ;  /* 0x0001d01601007387 */ /* 0x000fe20000100800 */
[----:B------:R-:W-:Y:S01]  /*7460*/  ISETP.GE.AND P0, PT, R18, RZ, PT ;  /* 0x000000ff1200720c */ /* 0x000fe20003f06270 */
[----:B------:R-:W-:Y:S01]  /*7470*/  @!P3 IMAD.MOV R11, RZ, RZ, -R11 ;  /* 0x000000ffff0bb224 */ /* 0x000fe200078e0a0b */
[----:B------:R-:W-:Y:S01]  /*7480*/  ISETP.GE.AND P3, PT, R12, RZ, PT ;  /* 0x000000ff0c00720c */ /* 0x000fe20003f66270 */
[----:B------:R-:W-:Y:S01]  /*7490*/  STL [R1+0x1cc], R21 ;  /* 0x0001cc1501007387 */ /* 0x000fe20000100800 */
[----:B------:R-:W-:-:S03]  /*74a0*/  @!P2 IMAD.IADD R19, R19, 0x1, -R24 ;  /* 0x000000011313a824 */ /* 0x000fc600078e0a18 */
[----:B------:R0:W-:Y:S01]  /*74b0*/  STL [R1+0x1c8], R9 ;  /* 0x0001c80901007387 */ /* 0x0001e20000100800 */
[----:B------:R-:W-:Y:S01]  /*74c0*/  ISETP.GT.U32.AND P2, PT, R24, R10, PT ;  /* 0x0000000a1800720c */ /* 0x000fe20003f44070 */
[----:B------:R-:W-:Y:S02]  /*74d0*/  @!P4 IMAD.IADD R8, R8, 0x1, -R24 ;  /* 0x000000010808c824 */ /* 0x000fe400078e0a18 */
[----:B0-----:R-:W-:-:S04]  /*74e0*/  IMAD.HI.U32 R9, R25, R13, RZ ;  /* 0x0000000d19097227 */ /* 0x001fc800078e00ff */
[----:B------:R-:W-:Y:S02]  /*74f0*/  IMAD.MOV R9, RZ, RZ, -R9 ;  /* 0x000000ffff097224 */ /* 0x000fe400078e0a09 */
[----:B------:R-:W-:Y:S01]  /*7500*/  IMAD.MOV.U32 R15, RZ, RZ, R19 ;  /* 0x000000ffff0f7224 */ /* 0x000fe200078e0013 */
[----:B------:R-:W-:Y:S01]  /*7510*/  ISETP.GT.U32.AND P1, PT, R24, R7, PT ;  /* 0x000000071800720c */ /* 0x000fe20003f24070 */
[----:B------:R-:W-:Y:S02]  /*7520*/  @!P6 IMAD.IADD R2, R2, 0x1, -R24 ;  /* 0x000000010202e824 */ /* 0x000fe400078e0a18 */
[----:B------:R-:W-:Y:S01]  /*7530*/  IMAD R13, R24, R9, R13 ;  /* 0x00000009180d7224 */ /* 0x000fe200078e020d */
[----:B------:R-:W-:Y:S01]  /*7540*/  IADD3 R3, R28, 0x76, RZ ;  /* 0x000000761c037810 */ /* 0x000fe20007ffe0ff */
[----:B------:R-:W-:Y:S01]  /*7550*/  @!P0 IMAD.MOV R15, RZ, RZ, -R15 ;  /* 0x000000ffff0f8224 */ /* 0x000fe200078e0a0f */
[C---:B------:R-:W-:Y:S01]  /*7560*/  ISETP.GT.U32.AND P0, PT, R24.reuse, R8, PT ;  /* 0x000000081800720c */ /* 0x040fe20003f04070 */
[----:B------:R-:W-:Y:S01]  /*7570*/  @!P3 IMAD.MOV R2, RZ, RZ, -R2 ;  /* 0x000000ffff02b224 */ /* 0x000fe200078e0a02 */
[----:B------:R-:W-:Y:S01]  /*7580*/  ISETP.GT.U32.AND P3, PT, R24, R13, PT ;  /* 0x0000000d1800720c */ /* 0x000fe20003f64070 */
[----:B------:R-:W-:Y:S01]  /*7590*/  @!P2 IMAD.IADD R10, R10, 0x1, -R24 ;  /* 0x000000010a0aa824 */ /* 0x000fe200078e0a18 */
[----:B------:R-:W-:-:S02]  /*75a0*/  IABS R16, R3 ;  /* 0x0000000300107213 */ /* 0x000fc40000000000 */
[----:B------:R-:W-:Y:S02]  /*75b0*/  ISETP.GE.AND P4, PT, R0, RZ, PT ;  /* 0x000000ff0000720c */ /* 0x000fe40003f86270 */
[----:B------:R-:W-:Y:S01]  /*75c0*/  ISETP.GT.U32.AND P2, PT, R24, R10, PT ;  /* 0x0000000a1800720c */ /* 0x000fe20003f44070 */
[----:B------:R-:W-:Y:S01]  /*75d0*/  IMAD.HI.U32 R0, R25, R16, RZ ;  /* 0x0000001019007227 */ /* 0x000fe200078e00ff */
[----:B------:R-:W-:Y:S02]  /*75e0*/  ISETP.GE.AND P6, PT, R14, RZ, PT ;  /* 0x000000ff0e00720c */ /* 0x000fe40003fc6270 */
[----:B------:R-:W-:Y:S01]  /*75f0*/  IADD3 R14, R28, 0x75, RZ ;  /* 0x000000751c0e7810 */ /* 0x000fe20007ffe0ff */
[----:B------:R-:W-:Y:S01]  /*7600*/  @!P1 IMAD.IADD R7, R7, 0x1, -R24 ;  /* 0x0000000107079824 */ /* 0x000fe200078e0a18 */
[----:B------:R0:W-:Y:S01]  /*7610*/  STL [R1+0x1c4], R11 ;  /* 0x0001c40b01007387 */ /* 0x0001e20000100800 */
[----:B------:R-:W-:Y:S02]  /*7620*/  IMAD.MOV R0, RZ, RZ, -R0 ;  /* 0x000000ffff007224 */ /* 0x000fe400078e0a00 */
[--C-:B------:R-:W-:Y:S01]  /*7630*/  @!P0 IMAD.IADD R8, R8, 0x1, -R24.reuse ;  /* 0x0000000108088824 */ /* 0x100fe200078e0a18 */
[----:B------:R-:W-:Y:S01]  /*7640*/  ISETP.GE.AND P0, PT, R14, RZ, PT ;  /* 0x000000ff0e00720c */ /* 0x000fe20003f06270 */
[----:B------:R-:W-:Y:S01]  /*7650*/  @!P3 IMAD.IADD R13, R13, 0x1, -R24 ;  /* 0x000000010d0db824 */ /* 0x000fe200078e0a18 */
[----:B------:R-:W-:-:S02]  /*7660*/  ISETP.GE.AND P1, PT, R17, RZ, PT ;  /* 0x000000ff1100720c */ /* 0x000fc40003f26270 */
[----:B------:R-:W-:Y:S01]  /*7670*/  IABS R14, R14 ;  /* 0x0000000e000e7213 */ /* 0x000fe20000000000 */
[----:B0-----:R-:W-:Y:S02]  /*7680*/  IMAD.MOV.U32 R11, RZ, RZ, R7 ;  /* 0x000000ffff0b7224 */ /* 0x001fe400078e0007 */
[C---:B------:R-:W-:Y:S01]  /*7690*/  IMAD R16, R24.reuse, R0, R16 ;  /* 0x0000000018107224 */ /* 0x040fe200078e0210 */
[----:B------:R-:W-:Y:S01]  /*76a0*/  ISETP.GT.U32.AND P3, PT, R24, R13, PT ;  /* 0x0000000d1800720c */ /* 0x000fe20003f64070 */
[----:B------:R-:W-:Y:S02]  /*76b0*/  @!P5 IMAD.MOV R11, RZ, RZ, -R11 ;  /* 0x000000ffff0bd224 */ /* 0x000fe400078e0a0b */
[----:B------:R-:W-:Y:S02]  /*76c0*/  IMAD.MOV.U32 R7, RZ, RZ, R8 ;  /* 0x000000ffff077224 */ /* 0x000fe400078e0008 */
[----:B------:R-:W-:Y:S01]  /*76d0*/  IMAD.HI.U32 R8, R25, R14, RZ ;  /* 0x0000000e19087227 */ /* 0x000fe200078e00ff */
[----:B------:R-:W-:Y:S03]  /*76e0*/  STL [R1+0x1b8], R15 ;  /* 0x0001b80f01007387 */ /* 0x000fe60000100800 */
[----:B------:R-:W-:Y:S01]  /*76f0*/  @!P2 IMAD.IADD R10, R10, 0x1, -R24 ;  /* 0x000000010a0aa824 */ /* 0x000fe200078e0a18 */
[----:B------:R-:W-:Y:S01]  /*7700*/  ISETP.GT.U32.AND P2, PT, R24, R16, PT ;  /* 0x000000101800720c */ /* 0x000fe20003f44070 */
[----:B------:R-:W-:Y:S01]  /*7710*/  STL [R1+0x1b4], R11 ;  /* 0x0001b40b01007387 */ /* 0x000fe20000100800 */
[----:B------:R-:W-:Y:S01]  /*7720*/  ISETP.GE.AND P5, PT, R3, RZ, PT ;  /* 0x000000ff0300720c */ /* 0x000fe20003fa6270 */
[----:B------:R-:W-:Y:S01]  /*7730*/  IMAD.MOV R8, RZ, RZ, -R8 ;  /* 0x000000ffff087224 */ /* 0x000fe200078e0a08 */
[----:B------:R-:W-:Y:S01]  /*7740*/  IADD3 R3, R28, 0x74, RZ ;  /* 0x000000741c037810 */ /* 0x000fe20007ffe0ff */
[----:B------:R0:W-:Y:S01]  /*7750*/  STL [R1+0x1b0], R2 ;  /* 0x0001b00201007387 */ /* 0x0001e20000100800 */
[----:B------:R-:W-:-:S02]  /*7760*/  @!P1 IMAD.MOV R7, RZ, RZ, -R7 ;  /* 0x000000ffff079224 */ /* 0x000fc400078e0a07 */
[----:B------:R-:W-:Y:S01]  /*7770*/  IMAD R14, R24, R8, R14 ;  /* 0x00000008180e7224 */ /* 0x000fe200078e020e */
[----:B------:R-:W-:Y:S02]  /*7780*/  IABS R0, R3 ;  /* 0x0000000300007213 */ /* 0x000fe40000000000 */
[----:B0-----:R-:W-:Y:S01]  /*7790*/  IADD3 R2, R28, 0x73, RZ ;  /* 0x000000731c027810 */ /* 0x001fe20007ffe0ff */
[----:B------:R-:W-:-:S03]  /*77a0*/  @!P3 IMAD.IADD R13, R13, 0x1, -R24 ;  /* 0x000000010d0db824 */ /* 0x000fc600078e0a18 */
[----:B------:R-:W-:Y:S01]  /*77b0*/  IABS R9, R2 ;  /* 0x0000000200097213 */ /* 0x000fe20000000000 */
[----:B------:R0:W-:Y:S01]  /*77c0*/  STL [R1+0x15c], R7 ;  /* 0x00015c0701007387 */ /* 0x0001e20000100800 */
[----:B------:R-:W-:Y:S02]  /*77d0*/  ISETP.GE.AND P1, PT, R3, RZ, PT ;  /* 0x000000ff0300720c */ /* 0x000fe40003f26270 */
[----:B------:R-:W-:Y:S01]  /*77e0*/  ISETP.GT.U32.AND P3, PT, R24, R14, PT ;  /* 0x0000000e1800720c */ /* 0x000fe20003f64070 */
[----:B------:R-:W-:-:S04]  /*77f0*/  IMAD.HI.U32 R3, R25, R9, RZ ;  /* 0x0000000919037227 */ /* 0x000fc800078e00ff */
[----:B------:R-:W-:Y:S02]  /*7800*/  @!P2 IMAD.IADD R16, R16, 0x1, -R24 ;  /* 0x000000011010a824 */ /* 0x000fe400078e0a18 */
[----:B0-----:R-:W-:-:S04]  /*7810*/  IMAD.HI.U32 R7, R25, R0, RZ ;  /* 0x0000000019077227 */ /* 0x001fc800078e00ff */
[----:B------:R-:W-:Y:S02]  /*7820*/  @!P6 IMAD.MOV R10, RZ, RZ, -R10 ;  /* 0x000000ffff0ae224 */ /* 0x000fe400078e0a0a */
[----:B------:R-:W-:Y:S02]  /*7830*/  IMAD.MOV R7, RZ, RZ, -R7 ;  /* 0x000000ffff077224 */ /* 0x000fe400078e0a07 */
[----:B------:R-:W-:Y:S01]  /*7840*/  IMAD.MOV R3, RZ, RZ, -R3 ;  /* 0x000000ffff037224 */ /* 0x000fe200078e0a03 */
[C---:B------:R-:W-:Y:S01]  /*7850*/  ISETP.GT.U32.AND P2, PT, R24.reuse, R16, PT ;  /* 0x000000101800720c */ /* 0x040fe20003f44070 */
[----:B------:R0:W-:Y:S01]  /*7860*/  STL [R1+0x1ac], R10 ;  /* 0x0001ac0a01007387 */ /* 0x0001e20000100800 */
[----:B------:R-:W-:Y:S02]  /*7870*/  IMAD.MOV.U32 R17, RZ, RZ, R13 ;  /* 0x000000ffff117224 */ /* 0x000fe400078e000d */
[----:B------:R-:W-:Y:S02]  /*7880*/  IMAD R9, R24, R3, R9 ;  /* 0x0000000318097224 */ /* 0x000fe400078e0209 */
[----:B------:R-:W-:-:S02]  /*7890*/  @!P3 IMAD.IADD R14, R14, 0x1, -R24 ;  /* 0x000000010e0eb824 */ /* 0x000fc400078e0a18 */
[----:B0-----:R-:W-:Y:S01]  /*78a0*/  IMAD R10, R24, R7, R0 ;  /* 0x00000007180a7224 */ /* 0x001fe200078e0200 */
[----:B------:R-:W-:Y:S01]  /*78b0*/  IADD3 R0, R28, 0x72, RZ ;  /* 0x000000721c007810 */ /* 0x000fe20007ffe0ff */
[----:B------:R-:W-:Y:S01]  /*78c0*/  @!P4 IMAD.MOV R17, RZ, RZ, -R17 ;  /* 0x000000ffff11c224 */ /* 0x000fe200078e0a11 */
[C---:B------:R-:W-:Y:S02]  /*78d0*/  ISETP.GT.U32.AND P4, PT, R24.reuse, R9, PT ;  /* 0x000000091800720c */ /* 0x040fe40003f84070 */
[----:B------:R-:W-:Y:S02]  /*78e0*/  IABS R3, R0 ;  /* 0x0000000000037213 */ /* 0x000fe40000000000 */
[----:B------:R-:W-:Y:S01]  /*78f0*/  ISETP.GT.U32.AND P3, PT, R24, R14, PT ;  /* 0x0000000e1800720c */ /* 0x000fe20003f64070 */
[----:B------:R-:W-:Y:S02]  /*7900*/  @!P2 IMAD.IADD R16, R16, 0x1, -R24 ;  /* 0x000000011010a824 */ /* 0x000fe400078e0a18 */
[----:B------:R-:W-:Y:S01]  /*7910*/  IMAD.HI.U32 R13, R25, R3, RZ ;  /* 0x00000003190d7227 */ /* 0x000fe200078e00ff */
[----:B------:R-:W-:-:S03]  /*7920*/  ISETP.GT.U32.AND P2, PT, R24, R10, PT ;  /* 0x0000000a1800720c */ /* 0x000fc60003f44070 */
[----:B------:R-:W-:Y:S02]  /*7930*/  IMAD.MOV R13, RZ, RZ, -R13 ;  /* 0x000000ffff0d7224 */ /* 0x000fe400078e0a0d */
[----:B------:R-:W-:Y:S01]  /*7940*/  @!P5 IMAD.MOV R16, RZ, RZ, -R16 ;  /* 0x000000ffff10d224 */ /* 0x000fe200078e0a10 */
[----:B------:R-:W-:Y:S01]  /*7950*/  ISETP.GE.AND P5, PT, R0, RZ, PT ;  /* 0x000000ff0000720c */ /* 0x000fe20003fa6270 */
[----:B------:R-:W-:Y:S02]  /*7960*/  IMAD R0, R24, R13, R3 ;  /* 0x0000000d18007224 */ /* 0x000fe400078e0203 */
[--C-:B------:R-:W-:Y:S01]  /*7970*/  @!P4 IMAD.IADD R9, R9, 0x1, -R24.reuse ;  /* 0x000000010909c824 */ /* 0x100fe200078e0a18 */
[----:B------:R-:W-:Y:S01]  /*7980*/  ISETP.GE.AND P6, PT, R2, RZ, PT ;  /* 0x000000ff0200720c */ /* 0x000fe20003fc6270 */
[----:B------:R-:W-:Y:S01]  /*7990*/  @!P3 IMAD.IADD R14, R14, 0x1, -R24 ;  /* 0x000000010e0eb824 */ /* 0x000fe200078e0a18 */
[----:B------:R-:W-:Y:S02]  /*79a0*/  IADD3 R2, R28, 0x6f, RZ ;  /* 0x0000006f1c027810 */ /* 0x000fe40007ffe0ff */
[----:B------:R-:W-:-:S02]  /*79b0*/  ISETP.GT.U32.AND P3, PT, R24, R0, PT ;  /* 0x000000001800720c */ /* 0x000fc40003f64070 */
[----:B------:R-:W-:Y:S01]  /*79c0*/  ISETP.GT.U32.AND P4, PT, R24, R9, PT ;  /* 0x000000091800720c */ /* 0x000fe20003f84070 */
[----:B------:R-:W-:Y:S01]  /*79d0*/  @!P2 IMAD.IADD R10, R10, 0x1, -R24 ;  /* 0x000000010a0aa824 */ /* 0x000fe200078e0a18 */
[----:B------:R-:W-:Y:S02]  /*79e0*/  IABS R7, R2 ;  /* 0x0000000200077213 */ /* 0x000fe40000000000 */
[C---:B------:R-:W-:Y:S02]  /*79f0*/  IADD3 R11, R28.reuse, 0x71, RZ ;  /* 0x000000711c0b7810 */ /* 0x040fe40007ffe0ff */
[----:B------:R-:W-:Y:S02]  /*7a00*/  IADD3 R8, R28, 0x70, RZ ;  /* 0x000000701c087810 */ /* 0x000fe40007ffe0ff */
[----:B------:R-:W-:Y:S01]  /*7a10*/  ISETP.GT.U32.AND P2, PT, R24, R10, PT ;  /* 0x0000000a1800720c */ /* 0x000fe20003f44070 */
[----:B------:R-:W-:Y:S01]  /*7a20*/  IMAD.HI.U32 R13, R25, R7, RZ ;  /* 0x00000007190d7227 */ /* 0x000fe200078e00ff */
[----:B------:R-:W-:-:S02]  /*7a30*/  IABS R15, R11 ;  /* 0x0000000b000f7213 */ /* 0x000fc40000000000 */
[----:B------:R-:W-:Y:S01]  /*7a40*/  IABS R12, R8 ;  /* 0x00000008000c7213 */ /* 0x000fe20000000000 */
[----:B------:R0:W-:Y:S01]  /*7a50*/  STL [R1+0x170], R17 ;  /* 0x0001701101007387 */ /* 0x0001e20000100800 */
[----:B------:R-:W-:Y:S02]  /*7a60*/  IMAD.MOV R13, RZ, RZ, -R13 ;  /* 0x000000ffff0d7224 */ /* 0x000fe400078e0a0d */
[--C-:B------:R-:W-:Y:S01]  /*7a70*/  @!P3 IMAD.IADD R0, R0, 0x1, -R24.reuse ;  /* 0x000000010000b824 */ /* 0x100fe200078e0a18 */
[----:B------:R1:W-:Y:S01]  /*7a80*/  STL [R1+0x1a8], R16 ;  /* 0x0001a81001007387 */ /* 0x0003e20000100800 */
[----:B------:R-:W-:Y:S02]  /*7a90*/  @!P4 IMAD.IADD R9, R9, 0x1, -R24 ;  /* 0x000000010909c824 */ /* 0x000fe400078e0a18 */
[----:B------:R-:W-:-:S04]  /*7aa0*/  IMAD.HI.U32 R3, R25, R12, RZ ;  /* 0x0000000c19037227 */ /* 0x000fc800078e00ff */
[----:B0-----:R-:W-:Y:S02]  /*7ab0*/  IMAD.MOV.U32 R17, RZ, RZ, R14 ;  /* 0x000000ffff117224 */ /* 0x001fe400078e000e */
[----:B-1----:R-:W-:-:S04]  /*7ac0*/  IMAD.HI.U32 R16, R25, R15, RZ ;  /* 0x0000000f19107227 */ /* 0x002fc800078e00ff */
[C---:B------:R-:W-:Y:S02]  /*7ad0*/  IMAD R7, R24.reuse, R13, R7 ;  /* 0x0000000d18077224 */ /* 0x040fe400078e0207 */
[----:B------:R-:W-:Y:S01]  /*7ae0*/  @!P0 IMAD.MOV R17, RZ, RZ, -R17 ;  /* 0x000000ffff118224 */ /* 0x000fe200078e0a11 */
[----:B------:R-:W-:Y:S01]  /*7af0*/  ISETP.GT.U32.AND P0, PT, R24, R0, PT ;  /* 0x000000001800720c */ /* 0x000fe20003f04070 */
[----:B------:R-:W-:Y:S02]  /*7b00*/  IMAD.MOV.U32 R14, RZ, RZ, R9 ;  /* 0x000000ffff0e7224 */ /* 0x000fe400078e0009 */
[----:B------:R-:W-:Y:S02]  /*7b10*/  IMAD.MOV R16, RZ, RZ, -R16 ;  /* 0x000000ffff107224 */ /* 0x000fe400078e0a10 */
[----:B------:R-:W-:Y:S02]  /*7b20*/  IMAD.MOV R3, RZ, RZ, -R3 ;  /* 0x000000ffff037224 */ /* 0x000fe400078e0a03 */
[----:B------:R-:W-:Y:S01]  /*7b30*/  @!P2 IMAD.IADD R10, R10, 0x1, -R24 ;  /* 0x000000010a0aa824 */ /* 0x000fe200078e0a18 */
[----:B------:R-:W-:Y:S01]  /*7b40*/  ISETP.GE.AND P2, PT, R11, RZ, PT ;  /* 0x000000ff0b00720c */ /* 0x000fe20003f46270 */
[----:B------:R-:W-:Y:S01]  /*7b50*/  @!P6 IMAD.MOV R14, RZ, RZ, -R14 ;  /* 0x000000ffff0ee224 */ /* 0x000fe200078e0a0e */
[C---:B------:R-:W-:Y:S01]  /*7b60*/  ISETP.GT.U32.AND P6, PT, R24.reuse, R7, PT ;  /* 0x000000071800720c */ /* 0x040fe20003fc4070 */
[----:B------:R-:W-:-:S02]  /*7b70*/  IMAD R11, R24, R16, R15 ;  /* 0x00000010180b7224 */ /* 0x000fc400078e020f */
[----:B------:R-:W-:Y:S01]  /*7b80*/  IMAD R12, R24, R3, R12 ;  /* 0x00000003180c7224 */ /* 0x000fe200078e020c */
[----:B------:R-:W-:Y:S01]  /*7b90*/  IADD3 R3, R28, 0x6e, RZ ;  /* 0x0000006e1c037810 */ /* 0x000fe20007ffe0ff */
[----:B------:R-:W-:Y:S01]  /*7ba0*/  IMAD.MOV.U32 R15, RZ, RZ, R10 ;  /* 0x000000ffff0f7224 */ /* 0x000fe200078e000a */
[C---:B------:R-:W-:Y:S02]  /*7bb0*/  ISETP.GT.U32.AND P3, PT, R24.reuse, R11, PT ;  /* 0x0000000b1800720c */ /* 0x040fe40003f64070 */
[----:B------:R-:W-:Y:S01]  /*7bc0*/  IABS R13, R3 ;  /* 0x00000003000d7213 */ /* 0x000fe20000000000 */
[----:B------:R-:W-:Y:S01]  /*7bd0*/  @!P1 IMAD.MOV R15, RZ, RZ, -R15 ;  /* 0x000000ffff0f9224 */ /* 0x000fe200078e0a0f */
[----:B------:R-:W-:Y:S01]  /*7be0*/  ISETP.GT.U32.AND P4, PT, R24, R12, PT ;  /* 0x0000000c1800720c */ /* 0x000fe20003f84070 */
[----:B------:R-:W-:Y:S01]  /*7bf0*/  @!P0 IMAD.IADD R0, R0, 0x1, -R24 ;  /* 0x0000000100008824 */ /* 0x000fe200078e0a18 */
[----:B------:R-:W-:Y:S01]  /*7c00*/  STL [R1+0x194], R17 ;  /* 0x0001941101007387 */ /* 0x000fe20000100800 */
[----:B------:R-:W-:-:S03]  /*7c10*/  IMAD.MOV.U32 R10, RZ, RZ, R13 ;  /* 0x000000ffff0a7224 */ /* 0x000fc600078e000d */
[----:B------:R-:W-:Y:S01]  /*7c20*/  STL [R1+0x19c], R15 ;  /* 0x00019c0f01007387 */ /* 0x000fe20000100800 */
[----:B------:R-:W-:Y:S01]  /*7c30*/  @!P6 IMAD.IADD R7, R7, 0x1, -R24 ;  /* 0x000000010707e824 */ /* 0x000fe200078e0a18 */
[----:B------:R-:W-:Y:S02]  /*7c40*/  ISETP.GE.AND P1, PT, R8, RZ, PT ;  /* 0x000000ff0800720c */ /* 0x000fe40003f26270 */
[----:B------:R0:W-:Y:S01]  /*7c50*/  STL [R1+0x1a0], R14 ;  /* 0x0001a00e01007387 */ /* 0x0001e20000100800 */
[----:B------:R-:W-:Y:S01]  /*7c60*/  IADD3 R8, R28, 0x6d, RZ ;  /* 0x0000006d1c087810 */ /* 0x000fe20007ffe0ff */
[----:B------:R-:W-:-:S04]  /*7c70*/  IMAD.HI.U32 R9, R25, R10, RZ ;  /* 0x0000000a19097227 */ /* 0x000fc800078e00ff */
[----:B0-----:R-:W-:Y:S01]  /*7c80*/  IMAD.MOV.U32 R14, RZ, RZ, R0 ;  /* 0x000000ffff0e7224 */ /* 0x001fe200078e0000 */
[----:B------:R-:W-:Y:S01]  /*7c90*/  IABS R13, R8 ;  /* 0x00000008000d7213 */ /* 0x000fe20000000000 */
[----:B------:R-:W-:Y:S02]  /*7ca0*/  @!P3 IMAD.IADD R11, R11, 0x1, -R24 ;  /* 0x000000010b0bb824 */ /* 0x000fe400078e0a18 */
[----:B------:R-:W-:Y:S01]  /*7cb0*/  @!P5 IMAD.MOV R14, RZ, RZ, -R14 ;  /* 0x000000ffff0ed224 */ /* 0x000fe200078e0a0e */
[----:B------:R-:W-:Y:S01]  /*7cc0*/  ISETP.GT.U32.AND P5, PT, R24, R7, PT ;  /* 0x000000071800720c */ /* 0x000fe20003fa4070 */
[----:B------:R-:W-:Y:S02]  /*7cd0*/  IMAD.MOV R9, RZ, RZ, -R9 ;  /* 0x000000ffff097224 */ /* 0x000fe400078e0a09 */
[----:B------:R-:W-:Y:S01]  /*7ce0*/  @!P4 IMAD.IADD R12, R12, 0x1, -R24 ;  /* 0x000000010c0cc824 */ /* 0x000fe200078e0a18 */
[----:B------:R-:W-:Y:S01]  /*7cf0*/  ISETP.GE.AND P3, PT, R3, RZ, PT ;  /* 0x000000ff0300720c */ /* 0x000fe20003f66270 */
[C---:B------:R-:W-:Y:S01]  /*7d00*/  IMAD R10, R24.reuse, R9, R10 ;  /* 0x00000009180a7224 */ /* 0x040fe200078e020a */
[----:B------:R-:W-:Y:S01]  /*7d10*/  ISETP.GT.U32.AND P4, PT, R24, R11, PT ;  /* 0x0000000b1800720c */ /* 0x000fe20003f84070 */
[----:B------:R-:W-:Y:S01]  /*7d20*/  IMAD.HI.U32 R3, R25, R13, RZ ;  /* 0x0000000d19037227 */ /* 0x000fe200078e00ff */
[----:B------:R-:W-:-:S02]  /*7d30*/  ISETP.GE.AND P0, PT, R2, RZ, PT ;  /* 0x000000ff0200720c */ /* 0x000fc40003f06270 */
[----:B------:R-:W-:Y:S02]  /*7d40*/  IADD3 R9, R28, 0x6a, RZ ;  /* 0x0000006a1c097810 */ /* 0x000fe40007ffe0ff */
[----:B------:R-:W-:Y:S02]  /*7d50*/  ISETP.GT.U32.AND P6, PT, R24, R12, PT ;  /* 0x0000000c1800720c */ /* 0x000fe40003fc4070 */
[C---:B------:R-:W-:Y:S01]  /*7d60*/  IADD3 R2, R28.reuse, 0x6c, RZ ;  /* 0x0000006c1c027810 */ /* 0x040fe20007ffe0ff */
[----:B------:R0:W-:Y:S01]  /*7d70*/  STL [R1+0x1a4], R14 ;  /* 0x0001a40e01007387 */ /* 0x0001e20000100800 */
[----:B------:R-:W-:Y:S01]  /*7d80*/  IMAD.MOV R3, RZ, RZ, -R3 ;  /* 0x000000ffff037224 */ /* 0x000fe200078e0a03 */
[----:B------:R-:W-:Y:S02]  /*7d90*/  IABS R15, R9 ;  /* 0x00000009000f7213 */ /* 0x000fe40000000000 */
[----:B------:R-:W-:Y:S01]  /*7da0*/  IADD3 R0, R28, 0x6b, RZ ;  /* 0x0000006b1c007810 */ /* 0x000fe20007ffe0ff */
[--C-:B------:R-:W-:Y:S01]  /*7db0*/  @!P5 IMAD.IADD R7, R7, 0x1, -R24.reuse ;  /* 0x000000010707d824 */ /* 0x100fe200078e0a18 */
[----:B------:R-:W-:Y:S01]  /*7dc0*/  ISETP.GE.AND P5, PT, R8, RZ, PT ;  /* 0x000000ff0800720c */ /* 0x000fe20003fa6270 */
[----:B------:R-:W-:Y:S01]  /*7dd0*/  IMAD R13, R24, R3, R13 ;  /* 0x00000003180d7224 */ /* 0x000fe200078e020d */
[----:B0-----:R-:W-:Y:S01]  /*7de0*/  IABS R14, R2 ;  /* 0x00000002000e7213 */ /* 0x001fe20000000000 */
[----:B------:R-:W-:Y:S01]  /*7df0*/  IMAD.MOV.U32 R8, RZ, RZ, R15 ;  /* 0x000000ffff087224 */ /* 0x000fe200078e000f */
[----:B------:R-:W-:Y:S01]  /*7e00*/  IABS R3, R0 ;  /* 0x0000000000037213 */ /* 0x000fe20000000000 */
[----:B------:R-:W-:-:S02]  /*7e10*/  @!P4 IMAD.IADD R11, R11, 0x1, -R24 ;  /* 0x000000010b0bc824 */ /* 0x000fc400078e0a18 */
[----:B------:R-:W-:Y:S01]  /*7e20*/  IMAD.HI.U32 R15, R25, R14, RZ ;  /* 0x0000000e190f7227 */ /* 0x000fe200078e00ff */
[----:B------:R-:W-:-:S03]  /*7e30*/  ISETP.GT.U32.AND P4, PT, R24, R10, PT ;  /* 0x0000000a1800720c */ /* 0x000fc60003f84070 */
[----:B------:R-:W-:Y:S01]  /*7e40*/  @!P6 IMAD.IADD R12, R12, 0x1, -R24 ;  /* 0x000000010c0ce824 */ /* 0x000fe200078e0a18 */
[----:B------:R-:W-:Y:S01]  /*7e50*/  ISETP.GT.U32.AND P6, PT, R24, R13, PT ;  /* 0x0000000d1800720c */ /* 0x000fe20003fc4070 */
[----:B------:R-:W-:-:S04]  /*7e60*/  IMAD.HI.U32 R16, R25, R3, RZ ;  /* 0x0000000319107227 */ /* 0x000fc800078e00ff */
[----:B------:R-:W-:Y:S02]  /*7e70*/  IMAD.MOV R15, RZ, RZ, -R15 ;  /* 0x000000ffff0f7224 */ /* 0x000fe400078e0a0f */
[----:B------:R-:W-:Y:S02]  /*7e80*/  IMAD.MOV.U32 R17, RZ, RZ, R11 ;  /* 0x000000ffff117224 */ /* 0x000fe400078e000b */
[----:B------:R-:W-:Y:S02]  /*7e90*/  IMAD.MOV R11, RZ, RZ, -R16 ;  /* 0x000000ffff0b7224 */ /* 0x000fe400078e0a10 */
[C---:B------:R-:W-:Y:S02]  /*7ea0*/  IMAD R14, R24.reuse, R15, R14 ;  /* 0x0000000f180e7224 */ /* 0x040fe400078e020e */
[C---:B------:R-:W-:Y:S02]  /*7eb0*/  IMAD R3, R24.reuse, R11, R3 ;  /* 0x0000000b18037224 */ /* 0x040fe400078e0203 */
[----:B------:R-:W-:Y:S01]  /*7ec0*/  @!P1 IMAD.MOV R12, RZ, RZ, -R12 ;  /* 0x000000ffff0c9224 */ /* 0x000fe200078e0a0c */
[----:B------:R-:W-:Y:S01]  /*7ed0*/  ISETP.GT.U32.AND P1, PT, R24, R14, PT ;  /* 0x0000000e1800720c */ /* 0x000fe20003f24070 */
[----:B------:R-:W-:Y:S01]  /*7ee0*/  @!P4 IMAD.IADD R10, R10, 0x1, -R24 ;  /* 0x000000010a0ac824 */ /* 0x000fe200078e0a18 */
[----:B------:R-:W-:Y:S01]  /*7ef0*/  ISETP.GE.AND P4, PT, R2, RZ, PT ;  /* 0x000000ff0200720c */ /* 0x000fe20003f86270 */
[----:B------:R-:W-:Y:S01]  /*7f00*/  @!P0 IMAD.MOV R7, RZ, RZ, -R7 ;  /* 0x000000ffff078224 */ /* 0x000fe200078e0a07 */
[----:B------:R-:W-:Y:S01]  /*7f10*/  ISETP.GT.U32.AND P0, PT, R24, R3, PT ;  /* 0x000000031800720c */ /* 0x000fe20003f04070 */
[----:B------:R-:W-:-:S04]  /*7f20*/  IMAD.HI.U32 R2, R25, R8, RZ ;  /* 0x0000000819027227 */ /* 0x000fc800078e00ff */
[----:B------:R-:W-:Y:S01]  /*7f30*/  @!P6 IMAD.IADD R13, R13, 0x1, -R24 ;  /* 0x000000010d0de824 */ /* 0x000fe200078e0a18 */
[----:B------:R-:W-:Y:S01]  /*7f40*/  IADD3 R15, R28, 0x69, RZ ;  /* 0x000000691c0f7810 */ /* 0x000fe20007ffe0ff */
[----:B------:R-:W-:-:S03]  /*7f50*/  IMAD.MOV R2, RZ, RZ, -R2 ;  /* 0x000000ffff027224 */ /* 0x000fc600078e0a02 */
[C---:B------:R-:W-:Y:S01]  /*7f60*/  ISETP.GT.U32.AND P6, PT, R24.reuse, R13, PT ;  /* 0x0000000d1800720c */ /* 0x040fe20003fc4070 */
[----:B------:R-:W-:Y:S01]  /*7f70*/  @!P2 IMAD.MOV R17, RZ, RZ, -R17 ;  /* 0x000000ffff11a224 */ /* 0x000fe200078e0a11 */
[C---:B------:R-:W-:Y:S01]  /*7f80*/  ISETP.GT.U32.AND P2, PT, R24.reuse, R10, PT ;  /* 0x0000000a1800720c */ /* 0x040fe20003f44070 */
[----:B------:R-:W-:Y:S01]  /*7f90*/  IMAD R8, R24, R2, R8 ;  /* 0x0000000218087224 */ /* 0x000fe200078e0208 */
[----:B------:R-:W-:Y:S01]  /*7fa0*/  IABS R2, R15 ;  /* 0x0000000f00027213 */ /* 0x000fe20000000000 */
[--C-:B------:R-:W-:Y:S02]  /*7fb0*/  @!P1 IMAD.IADD R14, R14, 0x1, -R24.reuse ;  /* 0x000000010e0e9824 */ /* 0x100fe400078e0a18 */
[----:B------:R-:W-:Y:S02]  /*7fc0*/  @!P0 IMAD.IADD R3, R3, 0x1, -R24 ;  /* 0x0000000103038824 */ /* 0x000fe400078e0a18 */
[----:B------:R-:W-:Y:S01]  /*7fd0*/  IMAD.HI.U32 R11, R25, R2, RZ ;  /* 0x00000002190b7227 */ /* 0x000fe200078e00ff */
[----:B------:R-:W-:-:S03]  /*7fe0*/  ISETP.GT.U32.AND P0, PT, R24, R14, PT ;  /* 0x0000000e1800720c */ /* 0x000fc60003f04070 */
[--C-:B------:R-:W-:Y:S01]  /*7ff0*/  @!P6 IMAD.IADD R13, R13, 0x1, -R24.reuse ;  /* 0x000000010d0de824 */ /* 0x100fe200078e0a18 */
[----:B------:R-:W-:Y:S01]  /*8000*/  ISETP.GT.U32.AND P6, PT, R24, R8, PT ;  /* 0x000000081800720c */ /* 0x000fe20003fc4070 */
[----:B------:R-:W-:Y:S02]  /*8010*/  IMAD.MOV R11, RZ, RZ, -R11 ;  /* 0x000000ffff0b7224 */ /* 0x000fe400078e0a0b */
[----:B------:R-:W-:Y:S01]  /*8020*/  @!P2 IMAD.IADD R10, R10, 0x1, -R24 ;  /* 0x000000010a0aa824 */ /* 0x000fe200078e0a18 */
[----:B------:R-:W-:Y:S01]  /*8030*/  ISETP.GE.AND P2, PT, R0, RZ, PT ;  /* 0x000000ff0000720c */ /* 0x000fe20003f46270 */
[----:B------:R-:W-:Y:S01]  /*8040*/  IMAD R2, R24, R11, R2 ;  /* 0x0000000b18027224 */ /* 0x000fe200078e0202 */
[----:B------:R-:W-:Y:S01]  /*8050*/  IADD3 R0, R28, 0x68, RZ ;  /* 0x000000681c007810 */ /* 0x000fe20007ffe0ff */
[----:B------:R-:W-:Y:S02]  /*8060*/  STL [R1+0x198], R17 ;  /* 0x0001981101007387 */ /* 0x000fe40000100800 */
[----:B------:R-:W-:-:S02]  /*8070*/  @!P0 IMAD.IADD R14, R14, 0x1, -R24 ;  /* 0x000000010e0e8824 */ /* 0x000fc400078e0a18 */
[----:B------:R0:W-:Y:S01]  /*8080*/  STL [R1+0x184], R12 ;  /* 0x0001840c01007387 */ /* 0x0001e20000100800 */
[----:B------:R-:W-:-:S03]  /*8090*/  ISETP.GT.U32.AND P0, PT, R24, R2, PT ;  /* 0x000000021800720c */ /* 0x000fc60003f04070 */
[----:B------:R1:W-:Y:S01]  /*80a0*/  STL [R1+0x188], R7 ;  /* 0x0001880701007387 */ /* 0x0003e20000100800 */
[----:B------:R-:W-:Y:S01]  /*80b0*/  ISETP.GE.AND P1, PT, R9, RZ, PT ;  /* 0x000000ff0900720c */ /* 0x000fe20003f26270 */
[----:B------:R-:W-:Y:S01]  /*80c0*/  @!P6 IMAD.IADD R8, R8, 0x1, -R24 ;  /* 0x000000010808e824 */ /* 0x000fe200078e0a18 */
[----:B------:R-:W-:Y:S01]  /*80d0*/  IADD3 R9, R28, 0x67, RZ ;  /* 0x000000671c097810 */ /* 0x000fe20007ffe0ff */
[----:B0-----:R-:W-:Y:S01]  /*80e0*/  IMAD.MOV.U32 R12, RZ, RZ, R10 ;  /* 0x000000ffff0c7224 */ /* 0x001fe200078e000a */
[----:B-1----:R-:W-:Y:S02]  /*80f0*/  IABS R7, R0 ;  /* 0x0000000000077213 */ /* 0x002fe40000000000 */
[----:B------:R-:W-:-:S03]  /*8100*/  ISETP.GT.U32.AND P6, PT, R24, R3, PT ;  /* 0x000000031800720c */ /* 0x000fc60003fc4070 */
[C---:B------:R-:W-:Y:S01]  /*8110*/  IMAD.HI.U32 R10, R25.reuse, R7, RZ ;  /* 0x00000007190a7227 */ /* 0x040fe200078e00ff */
[----:B------:R-:W-:Y:S02]  /*8120*/  IABS R17, R9 ;  /* 0x0000000900117213 */ /* 0x000fe40000000000 */
[----:B------:R-:W-:Y:S01]  /*8130*/  IADD3 R11, R28, 0x66, RZ ;  /* 0x000000661c0b7810 */ /* 0x000fe20007ffe0ff */
[----:B------:R-:W-:Y:S02]  /*8140*/  IMAD.MOV R10, RZ, RZ, -R10 ;  /* 0x000000ffff0a7224 */ /* 0x000fe400078e0a0a */
[----:B------:R-:W-:Y:S02]  /*8150*/  @!P0 IMAD.IADD R2, R2, 0x1, -R24 ;  /* 0x0000000102028824 */ /* 0x000fe400078e0a18 */
[C---:B------:R-:W-:Y:S01]  /*8160*/  IMAD R7, R24.reuse, R10, R7 ;  /* 0x0000000a18077224 */ /* 0x040fe200078e0207 */
[----:B------:R-:W-:Y:S01]  /*8170*/  IABS R10, R11 ;  /* 0x0000000b000a7213 */ /* 0x000fe20000000000 */
[----:B------:R-:W-:Y:S01]  /*8180*/  @!P3 IMAD.MOV R12, RZ, RZ, -R12 ;  /* 0x000000ffff0cb224 */ /* 0x000fe200078e0a0c */
[----:B------:R-:W-:Y:S01]  /*8190*/  ISETP.GT.U32.AND P3, PT, R24, R8, PT ;  /* 0x000000081800720c */ /* 0x000fe20003f64070 */
[----:B------:R-:W-:-:S04]  /*81a0*/  IMAD.HI.U32 R18, R25, R17, RZ ;  /* 0x0000001119127227 */ /* 0x000fc800078e00ff */
[----:B------:R-:W-:Y:S01]  /*81b0*/  @!P5 IMAD.MOV R13, RZ, RZ, -R13 ;  /* 0x000000ffff0dd224 */ /* 0x000fe200078e0a0d */
[C---:B------:R-:W-:Y:S01]  /*81c0*/  ISETP.GT.U32.AND P5, PT, R24.reuse, R2, PT ;  /* 0x000000021800720c */ /* 0x040fe20003fa4070 */
[----:B------:R-:W-:Y:S01]  /*81d0*/  @!P6 IMAD.IADD R3, R3, 0x1, -R24 ;  /* 0x000000010303e824 */ /* 0x000fe200078e0a18 */
[----:B------:R-:W-:Y:S01]  /*81e0*/  ISETP.GT.U32.AND P6, PT, R24, R7, PT ;  /* 0x000000071800720c */ /* 0x000fe20003fc4070 */
[----:B------:R-:W-:Y:S02]  /*81f0*/  IMAD.MOV R18, RZ, RZ, -R18 ;  /* 0x000000ffff127224 */ /* 0x000fe400078e0a12 */
[----:B------:R-:W-:Y:S01]  /*8200*/  IMAD.HI.U32 R16, R25, R10, RZ ;  /* 0x0000000a19107227 */ /* 0x000fe200078e00ff */
[----:B------:R-:W-:-:S03]  /*8210*/  ISETP.GE.AND P0, PT, R0, RZ, PT ;  /* 0x000000ff0000720c */ /* 0x000fc60003f06270 */
[C---:B------:R-:W-:Y:S02]  /*8220*/  IMAD R0, R24.reuse, R18, R17 ;  /* 0x0000001218007224 */ /* 0x040fe400078e0211 */
[----:B------:R-:W-:Y:S02]  /*8230*/  IMAD.MOV R16, RZ, RZ, -R16 ;  /* 0x000000ffff107224 */ /* 0x000fe400078e0a10 */
[----:B------:R-:W-:Y:S02]  /*8240*/  IMAD.MOV.U32 R19, RZ, RZ, R14 ;  /* 0x000000ffff137224 */ /* 0x000fe400078e000e */
[C---:B------:R-:W-:Y:S02]  /*8250*/  IMAD R10, R24.reuse, R16, R10 ;  /* 0x00000010180a7224 */ /* 0x040fe400078e020a */
[----:B------:R-:W-:Y:S01]  /*8260*/  @!P4 IMAD.MOV R19, RZ, RZ, -R19 ;  /* 0x000000ffff13c224 */ /* 0x000fe200078e0a13 */
[----:B------:R-:W-:Y:S01]  /*8270*/  ISETP.GT.U32.AND P4, PT, R24, R0, PT ;  /* 0x000000001800720c */ /* 0x000fe20003f84070 */
[----:B------:R-:W-:-:S02]  /*8280*/  @!P3 IMAD.IADD R8, R8, 0x1, -R24 ;  /* 0x000000010808b824 */ /* 0x000fc400078e0a18 */
[----:B------:R-:W-:Y:S02]  /*8290*/  @!P2 IMAD.MOV R3, RZ, RZ, -R3 ;  /* 0x000000ffff03a224 */ /* 0x000fe400078e0a03 */
[----:B------:R-:W-:Y:S01]  /*82a0*/  @!P5 IMAD.IADD R2, R2, 0x1, -R24 ;  /* 0x000000010202d824 */ /* 0x000fe200078e0a18 */
[----:B------:R-:W-:Y:S01]  /*82b0*/  ISETP.GT.U32.AND P5, PT, R24, R10, PT ;  /* 0x0000000a1800720c */ /* 0x000fe20003fa4070 */
[----:B------:R-:W-:Y:S01]  /*82c0*/  @!P1 IMAD.MOV R8, RZ, RZ, -R8 ;  /* 0x000000ffff089224 */ /* 0x000fe200078e0a08 */
[----:B------:R0:W-:Y:S01]  /*82d0*/  STL [R1+0x190], R12 ;  /* 0x0001900c01007387 */ /* 0x0001e20000100800 */
[----:B------:R-:W-:-:S03]  /*82e0*/  @!P6 IMAD.IADD R7, R7, 0x1, -R24 ;  /* 0x000000010707e824 */ /* 0x000fc600078e0a18 */
[----:B------:R-:W-:Y:S01]  /*82f0*/  STL [R1+0x180], R13 ;  /* 0x0001800d01007387 */ /* 0x000fe20000100800 */
[----:B------:R-:W-:-:S03]  /*8300*/  ISETP.GE.AND P3, PT, R15, RZ, PT ;  /* 0x000000ff0f00720c */ /* 0x000fc60003f66270 */
[----:B------:R-:W-:Y:S01]  /*8310*/  STL [R1+0x17c], R19 ;  /* 0x00017c1301007387 */ /* 0x000fe20000100800 */
[----:B0-----:R-:W-:-:S03]  /*8320*/  IADD3 R12, R28, 0x65, RZ ;  /* 0x000000651c0c7810 */ /* 0x001fc60007ffe0ff */
[----:B------:R-:W-:Y:S01]  /*8330*/  STL [R1+0x178], R3 ;  /* 0x0001780301007387 */ /* 0x000fe20000100800 */
[----:B------:R-:W-:Y:S02]  /*8340*/  ISETP.GT.U32.AND P6, PT, R24, R7, PT ;  /* 0x000000071800720c */ /* 0x000fe40003fc4070 */
[----:B------:R-:W-:Y:S01]  /*8350*/  IABS R15, R12 ;  /* 0x0000000c000f7213 */ /* 0x000fe20000000000 */
[----:B------:R0:W-:Y:S01]  /*8360*/  STL [R1+0x174], R8 ;  /* 0x0001740801007387 */ /* 0x0001e20000100800 */
[--C-:B------:R-:W-:Y:S02]  /*8370*/  @!P4 IMAD.IADD R0, R0, 0x1, -R24.reuse ;  /* 0x000000010000c824 */ /* 0x100fe400078e0a18 */
[----:B------:R-:W-:Y:S01]  /*8380*/  @!P5 IMAD.IADD R10, R10, 0x1, -R24 ;  /* 0x000000010a0ad824 */ /* 0x000fe200078e0a18 */
[----:B0-----:R-:W-:Y:S01]  /*8390*/  IADD3 R8, R28, 0x64, RZ ;  /* 0x000000641c087810 */ /* 0x001fe20007ffe0ff */
[----:B------:R-:W-:-:S03]  /*83a0*/  IMAD.HI.U32 R3, R25, R15, RZ ;  /* 0x0000000f19037227 */ /* 0x000fc600078e00ff */
[----:B------:R-:W-:Y:S01]  /*83b0*/  IABS R17, R8 ;  /* 0x0000000800117213 */ /* 0x000fe20000000000 */
[----:B------:R-:W-:Y:S01]  /*83c0*/  IMAD.MOV.U32 R14, RZ, RZ, R2 ;  /* 0x000000ffff0e7224 */ /* 0x000fe200078e0002 */
[----:B------:R-:W-:Y:S01]  /*83d0*/  ISETP.GT.U32.AND P5, PT, R24, R0, PT ;  /* 0x000000001800720c */ /* 0x000fe20003fa4070 */
[----:B------:R-:W-:Y:S02]  /*83e0*/  IMAD.MOV R3, RZ, RZ, -R3 ;  /* 0x000000ffff037224 */ /* 0x000fe400078e0a03 */
[----:B------:R-:W-:-:S04]  /*83f0*/  IMAD.HI.U32 R2, R25, R17, RZ ;  /* 0x0000001119027227 */ /* 0x000fc800078e00ff */
[----:B------:R-:W-:Y:S02]  /*8400*/  @!P6 IMAD.IADD R7, R7, 0x1, -R24 ;  /* 0x000000010707e824 */ /* 0x000fe400078e0a18 */
[C---:B------:R-:W-:Y:S02]  /*8410*/  IMAD R18, R24.reuse, R3, R15 ;  /* 0x0000000318127224 */ /* 0x040fe400078e020f */
[----:B------:R-:W-:Y:S02]  /*8420*/  IMAD.MOV R2, RZ, RZ, -R2 ;  /* 0x000000ffff027224 */ /* 0x000fe400078e0a02 */
[----:B------:R-:W-:Y:S01]  /*8430*/  @!P0 IMAD.MOV R7, RZ, RZ, -R7 ;  /* 0x000000ffff078224 */ /* 0x000fe200078e0a07 */
[C---:B------:R-:W-:Y:S01]  /*8440*/  ISETP.GT.U32.AND P0, PT, R24.reuse, R18, PT ;  /* 0x000000121800720c */ /* 0x040fe20003f04070 */
[C---:B------:R-:W-:Y:S02]  /*8450*/  IMAD R17, R24.reuse, R2, R17 ;  /* 0x0000000218117224 */ /* 0x040fe400078e0211 */
[----:B------:R-:W-:Y:S01]  /*8460*/  @!P3 IMAD.MOV R14, RZ, RZ, -R14 ;  /* 0x000000ffff0eb224 */ /* 0x000fe200078e0a0e */
[----:B------:R-:W-:Y:S01]  /*8470*/  ISETP.GT.U32.AND P3, PT, R24, R10, PT ;  /* 0x0000000a1800720c */ /* 0x000fe20003f64070 */
[----:B------:R-:W-:Y:S01]  /*8480*/  @!P5 IMAD.IADD R0, R0, 0x1, -R24 ;  /* 0x000000010000d824 */ /* 0x000fe200078e0a18 */
[----:B------:R-:W-:-:S02]  /*8490*/  ISETP.GT.U32.AND P5, PT, R24, R17, PT ;  /* 0x000000111800720c */ /* 0x000fc40003fa4070 */
[----:B------:R-:W-:Y:S02]  /*84a0*/  ISETP.GE.AND P2, PT, R9, RZ, PT ;  /* 0x000000ff0900720c */ /* 0x000fe40003f46270 */
[----:B------:R-:W-:Y:S02]  /*84b0*/  IADD3 R9, R28, 0x63, RZ ;  /* 0x000000631c097810 */ /* 0x000fe40007ffe0ff */
[----:B------:R-:W-:Y:S02]  /*84c0*/  ISETP.GE.AND P4, PT, R8, RZ, PT ;  /* 0x000000ff0800720c */ /* 0x000fe40003f86270 */
[----:B------:R-:W-:Y:S02]  /*84d0*/  IADD3 R8, R28, 0x62, RZ ;  /* 0x000000621c087810 */ /* 0x000fe40007ffe0ff */
[----:B------:R-:W-:Y:S01]  /*84e0*/  IABS R13, R9 ;  /* 0x00000009000d7213 */ /* 0x000fe20000000000 */
[----:B------:R-:W-:Y:S01]  /*84f0*/  @!P0 IMAD.IADD R18, R18, 0x1, -R24 ;  /* 0x0000000112128824 */ /* 0x000fe200078e0a18 */
[----:B------:R-:W-:-:S02]  /*8500*/  ISETP.GE.AND P1, PT, R11, RZ, PT ;  /* 0x000000ff0b00720c */ /* 0x000fc40003f26270 */
[----:B------:R-:W-:Y:S01]  /*8510*/  IADD3 R3, R28, 0x61, RZ ;  /* 0x000000611c037810 */ /* 0x000fe20007ffe0ff */
[----:B------:R-:W-:Y:S01]  /*8520*/  IMAD.HI.U32 R2, R25, R13, RZ ;  /* 0x0000000d19027227 */ /* 0x000fe200078e00ff */
[----:B------:R-:W-:Y:S01]  /*8530*/  IABS R16, R8 ;  /* 0x0000000800107213 */ /* 0x000fe20000000000 */
[----:B------:R-:W-:Y:S01]  /*8540*/  STL [R1+0x16c], R14 ;  /* 0x00016c0e01007387 */ /* 0x000fe20000100800 */
[----:B------:R-:W-:Y:S01]  /*8550*/  IABS R15, R3 ;  /* 0x00000003000f7213 */ /* 0x000fe20000000000 */
[----:B------:R-:W-:Y:S01]  /*8560*/  @!P3 IMAD.IADD R10, R10, 0x1, -R24 ;  /* 0x000000010a0ab824 */ /* 0x000fe200078e0a18 */
[----:B------:R-:W-:Y:S01]  /*8570*/  ISETP.GE.AND P3, PT, R9, RZ, PT ;  /* 0x000000ff0900720c */ /* 0x000fe20003f66270 */
[----:B------:R-:W-:Y:S01]  /*8580*/  IMAD.MOV.U32 R11, RZ, RZ, R0 ;  /* 0x000000ffff0b7224 */ /* 0x000fe200078e0000 */
[----:B------:R0:W-:Y:S01]  /*8590*/  STL [R1+0x168], R7 ;  /* 0x0001680701007387 */ /* 0x0001e20000100800 */
[----:B------:R-:W-:Y:S01]  /*85a0*/  @!P5 IMAD.IADD R17, R17, 0x1, -R24 ;  /* 0x000000011111d824 */ /* 0x000fe200078e0a18 */
[----:B------:R-:W-:Y:S01]  /*85b0*/  ISETP.GT.U32.AND P5, PT, R24, R18, PT ;  /* 0x000000121800720c */ /* 0x000fe20003fa4070 */
[----:B------:R-:W-:-:S02]  /*85c0*/  IMAD.MOV R9, RZ, RZ, -R2 ;  /* 0x000000ffff097224 */ /* 0x000fc400078e0a02 */
[----:B------:R-:W-:Y:S01]  /*85d0*/  @!P2 IMAD.MOV R11, RZ, RZ, -R11 ;  /* 0x000000ffff0ba224 */ /* 0x000fe200078e0a0b */
[----:B------:R-:W-:Y:S01]  /*85e0*/  ISETP.GT.U32.AND P2, PT, R24, R17, PT ;  /* 0x000000111800720c */ /* 0x000fe20003f44070 */
[----:B0-----:R-:W-:-:S04]  /*85f0*/  IMAD.HI.U32 R7, R25, R16, RZ ;  /* 0x0000001019077227 */ /* 0x001fc800078e00ff */
[----:B------:R-:W-:-:S04]  /*8600*/  IMAD.HI.U32 R2, R25, R15, RZ ;  /* 0x0000000f19027227 */ /* 0x000fc800078e00ff */
[----:B------:R-:W-:Y:S02]  /*8610*/  IMAD.MOV R7, RZ, RZ, -R7 ;  /* 0x000000ffff077224 */ /* 0x000fe400078e0a07 */
[C---:B------:R-:W-:Y:S02]  /*8620*/  IMAD R13, R24.reuse, R9, R13 ;  /* 0x00000009180d7224 */ /* 0x040fe400078e020d */
[----:B------:R-:W-:Y:S02]  /*8630*/  IMAD.MOV.U32 R0, RZ, RZ, R10 ;  /* 0x000000ffff007224 */ /* 0x000fe400078e000a */
[----:B------:R-:W-:Y:S02]  /*8640*/  IMAD.MOV R2, RZ, RZ, -R2 ;  /* 0x000000ffff027224 */ /* 0x000fe400078e0a02 */
[C---:B------:R-:W-:Y:S02]  /*8650*/  IMAD R16, R24.reuse, R7, R16 ;  /* 0x0000000718107224 */ /* 0x040fe400078e0210 */
[----:B------:R-:W-:Y:S01]  /*8660*/  @!P1 IMAD.MOV R0, RZ, RZ, -R0 ;  /* 0x000000ffff009224 */ /* 0x000fe200078e0a00 */
[C---:B------:R-:W-:Y:S01]  /*8670*/  ISETP.GT.U32.AND P1, PT, R24.reuse, R13, PT ;  /* 0x0000000d1800720c */ /* 0x040fe20003f24070 */
[----:B------:R-:W-:-:S02]  /*8680*/  IMAD R15, R24, R2, R15 ;  /* 0x00000002180f7224 */ /* 0x000fc400078e020f */
[--C-:B------:R-:W-:Y:S01]  /*8690*/  @!P5 IMAD.IADD R18, R18, 0x1, -R24.reuse ;  /* 0x000000011212d824 */ /* 0x100fe200078e0a18 */
[C---:B------:R-:W-:Y:S01]  /*86a0*/  ISETP.GT.U32.AND P5, PT, R24.reuse, R16, PT ;  /* 0x000000101800720c */ /* 0x040fe20003fa4070 */
[----:B------:R-:W-:Y:S01]  /*86b0*/  @!P2 IMAD.IADD R17, R17, 0x1, -R24 ;  /* 0x000000011111a824 */ /* 0x000fe200078e0a18 */
[----:B------:R-:W-:Y:S02]  /*86c0*/  ISETP.GT.U32.AND P2, PT, R24, R15, PT ;  /* 0x0000000f1800720c */ /* 0x000fe40003f44070 */
[C---:B------:R-:W-:Y:S01]  /*86d0*/  IADD3 R9, R28.reuse, 0x60, RZ ;  /* 0x000000601c097810 */ /* 0x040fe20007ffe0ff */
[----:B------:R0:W-:Y:S01]  /*86e0*/  STL [R1+0x160], R11 ;  /* 0x0001600b01007387 */ /* 0x0001e20000100800 */
[----:B------:R-:W-:-:S03]  /*86f0*/  IADD3 R2, R28, 0x5f, RZ ;  /* 0x0000005f1c027810 */ /* 0x000fc60007ffe0ff */
[--C-:B------:R-:W-:Y:S01]  /*8700*/  @!P1 IMAD.IADD R13, R13, 0x1, -R24.reuse ;  /* 0x000000010d0d9824 */ /* 0x100fe200078e0a18 */
[----:B------:R1:W-:Y:S01]  /*8710*/  STL [R1+0x164], R0 ;  /* 0x0001640001007387 */ /* 0x0003e20000100800 */
[----:B0-----:R-:W-:Y:S02]  /*8720*/  IABS R11, R9 ;  /* 0x00000009000b7213 */ /* 0x001fe40000000000 */
[----:B------:R-:W-:Y:S01]  /*8730*/  @!P5 IMAD.IADD R16, R16, 0x1, -R24 ;  /* 0x000000011010d824 */ /* 0x000fe200078e0a18 */
[----:B------:R-:W-:Y:S02]  /*8740*/  ISETP.GT.U32.AND P5, PT, R24, R13, PT ;  /* 0x0000000d1800720c */ /* 0x000fe40003fa4070 */
[----:B-1----:R-:W-:Y:S01]  /*8750*/  IABS R0, R2 ;  /* 0x0000000200007213 */ /* 0x002fe20000000000 */
[----:B------:R-:W-:Y:S01]  /*8760*/  IMAD.HI.U32 R14, R25, R11, RZ ;  /* 0x0000000b190e7227 */ /* 0x000fe200078e00ff */
[----:B------:R-:W-:-:S03]  /*8770*/  ISETP.GE.AND P1, PT, R3, RZ, PT ;  /* 0x000000ff0300720c */ /* 0x000fc60003f26270 */
[----:B------:R-:W-:Y:S01]  /*8780*/  @!P2 IMAD.IADD R15, R15, 0x1, -R24 ;  /* 0x000000010f0fa824 */ /* 0x000fe200078e0a18 */
[----:B------:R-:W-:Y:S01]  /*8790*/  ISETP.GT.U32.AND P2, PT, R24, R16, PT ;  /* 0x000000101800720c */ /* 0x000fe20003f44070 */
[----:B------:R-:W-:-:S04]  /*87a0*/  IMAD.HI.U32 R3, R25, R0, RZ ;  /* 0x0000000019037227 */ /* 0x000fc800078e00ff */
[----:B------:R-:W-:Y:S02]  /*87b0*/  IMAD.MOV R14, RZ, RZ, -R14 ;  /* 0x000000ffff0e7224 */ /* 0x000fe400078e0a0e */
[----:B------:R-:W-:Y:S02]  /*87c0*/  IMAD.MOV R3, RZ, RZ, -R3 ;  /* 0x000000ffff037224 */ /* 0x000fe400078e0a03 */
[----:B------:R-:W-:Y:S01]  /*87d0*/  IMAD R11, R24, R14, R11 ;  /* 0x0000000e180b7224 */ /* 0x000fe200078e020b */
[----:B------:R-:W-:Y:S01]  /*87e0*/  ISETP.GE.AND P6, PT, R12, RZ, PT ;  /* 0x000000ff0c00720c */ /* 0x000fe20003fc6270 */
[----:B------:R-:W-:Y:S01]  /*87f0*/  IMAD R0, R24, R3, R0 ;  /* 0x0000000318007224 */ /* 0x000fe200078e0200 */
[----:B------:R-:W-:Y:S01]  /*8800*/  IADD3 R12, R28, 0x5d, RZ ;  /* 0x0000005d1c0c7810 */ /* 0x000fe20007ffe0ff */
[--C-:B------:R-:W-:Y:S01]  /*8810*/  @!P5 IMAD.IADD R13, R13, 0x1, -R24.reuse ;  /* 0x000000010d0dd824 */ /* 0x100fe200078e0a18 */
[----:B------:R-:W-:Y:S01]  /*8820*/  ISETP.GT.U32.AND P5, PT, R24, R11, PT ;  /* 0x0000000b1800720c */ /* 0x000fe20003fa4070 */
[----:B------:R-:W-:Y:S01]  /*8830*/  IMAD.MOV.U32 R19, RZ, RZ, R17 ;  /* 0x000000ffff137224 */ /* 0x000fe200078e0011 */
[----:B------:R-:W-:Y:S01]  /*8840*/  IABS R7, R12 ;  /* 0x0000000c00077213 */ /* 0x000fe20000000000 */
[----:B------:R-:W-:Y:S01]  /*8850*/  @!P2 IMAD.IADD R16, R16, 0x1, -R24 ;  /* 0x000000011010a824 */ /* 0x000fe200078e0a18 */
[----:B------:R-:W-:Y:S01]  /*8860*/  ISETP.GT.U32.AND P2, PT, R24, R0, PT ;  /* 0x000000001800720c */ /* 0x000fe20003f44070 */
[----:B------:R-:W-:Y:S01]  /*8870*/  IMAD.MOV.U32 R20, RZ, RZ, R18 ;  /* 0x000000ffff147224 */ /* 0x000fe200078e0012 */
[----:B------:R-:W-:Y:S01]  /*8880*/  ISETP.GE.AND P0, PT, R8, RZ, PT ;  /* 0x000000ff0800720c */ /* 0x000fe20003f06270 */
[----:B------:R-:W-:Y:S01]  /*8890*/  @!P4 IMAD.MOV R19, RZ, RZ, -R19 ;  /* 0x000000ffff13c224 */ /* 0x000fe200078e0a13 */
[----:B------:R-:W-:-:S02]  /*88a0*/  IADD3 R10, R28, 0x5e, RZ ;  /* 0x0000005e1c0a7810 */ /* 0x000fc40007ffe0ff */
[----:B------:R-:W-:Y:S01]  /*88b0*/  ISETP.GE.AND P4, PT, R9, RZ, PT ;  /* 0x000000ff0900720c */ /* 0x000fe20003f86270 */
[----:B------:R-:W-:Y:S01]  /*88c0*/  IMAD.HI.U32 R9, R25, R7, RZ ;  /* 0x0000000719097227 */ /* 0x000fe200078e00ff */
[----:B------:R-:W-:-:S03]  /*88d0*/  IABS R8, R10 ;  /* 0x0000000a00087213 */ /* 0x000fc60000000000 */
[----:B------:R-:W-:Y:S01]  /*88e0*/  @!P6 IMAD.MOV R20, RZ, RZ, -R20 ;  /* 0x000000ffff14e224 */ /* 0x000fe200078e0a14 */
[----:B------:R-:W-:Y:S01]  /*88f0*/  ISETP.GT.U32.AND P6, PT, R24, R15, PT ;  /* 0x0000000f1800720c */ /* 0x000fe20003fc4070 */
[----:B------:R-:W-:Y:S02]  /*8900*/  IMAD.MOV R9, RZ, RZ, -R9 ;  /* 0x000000ffff097224 */ /* 0x000fe400078e0a09 */
[----:B------:R-:W-:Y:S02]  /*8910*/  @!P5 IMAD.IADD R11, R11, 0x1, -R24 ;  /* 0x000000010b0bd824 */ /* 0x000fe400078e0a18 */
[----:B------:R-:W-:-:S04]  /*8920*/  IMAD.HI.U32 R14, R25, R8, RZ ;  /* 0x00000008190e7227 */ /* 0x000fc800078e00ff */
[----:B------:R-:W-:Y:S02]  /*8930*/  IMAD R7, R24, R9, R7 ;  /* 0x0000000918077224 */ /* 0x000fe400078e0207 */
[----:B------:R-:W-:Y:S01]  /*8940*/  @!P2 IMAD.IADD R0, R0, 0x1, -R24 ;  /* 0x000000010000a824 */ /* 0x000fe200078e0a18 */
[C---:B------:R-:W-:Y:S01]  /*8950*/  ISETP.GT.U32.AND P2, PT, R24.reuse, R11, PT ;  /* 0x0000000b1800720c */ /* 0x040fe20003f44070 */
[----:B------:R-:W-:Y:S02]  /*8960*/  IMAD.MOV R14, RZ, RZ, -R14 ;  /* 0x000000ffff0e7224 */ /* 0x000fe400078e0a0e */
[----:B------:R-:W-:Y:S01]  /*8970*/  @!P0 IMAD.MOV R16, RZ, RZ, -R16 ;  /* 0x000000ffff108224 */ /* 0x000fe200078e0a10 */
[----:B------:R-:W-:Y:S01]  /*8980*/  ISETP.GT.U32.AND P0, PT, R24, R7, PT ;  /* 0x000000071800720c */ /* 0x000fe20003f04070 */
[----:B------:R-:W-:Y:S01]  /*8990*/  IMAD.MOV.U32 R17, RZ, RZ, R13 ;  /* 0x000000ffff117224 */ /* 0x000fe200078e000d */
[----:B------:R-:W-:Y:S01]  /*89a0*/  IADD3 R3, R28, 0x5c, RZ ;  /* 0x0000005c1c037810 */ /* 0x000fe20007ffe0ff */
[----:B------:R-:W-:-:S02]  /*89b0*/  @!P6 IMAD.IADD R15, R15, 0x1, -R24 ;  /* 0x000000010f0fe824 */ /* 0x000fc400078e0a18 */
[----:B------:R-:W-:Y:S01]  /*89c0*/  IMAD R8, R24, R14, R8 ;  /* 0x0000000e18087224 */ /* 0x000fe200078e0208 */
[----:B------:R-:W-:Y:S01]  /*89d0*/  ISETP.GE.AND P6, PT, R2, RZ, PT ;  /* 0x000000ff0200720c */ /* 0x000fe20003fc6270 */
[----:B------:R-:W-:Y:S01]  /*89e0*/  @!P3 IMAD.MOV R17, RZ, RZ, -R17 ;  /* 0x000000ffff11b224 */ /* 0x000fe200078e0a11 */
[----:B------:R-:W-:Y:S01]  /*89f0*/  IABS R2, R3 ;  /* 0x0000000300027213 */ /* 0x000fe20000000000 */
[----:B------:R-:W-:Y:S01]  /*8a00*/  @!P1 IMAD.MOV R15, RZ, RZ, -R15 ;  /* 0x000000ffff0f9224 */ /* 0x000fe200078e0a0f */
[----:B------:R-:W-:Y:S01]  /*8a10*/  IADD3 R9, R28, 0x5b, RZ ;  /* 0x0000005b1c097810 */ /* 0x000fe20007ffe0ff */
[----:B------:R-:W-:Y:S01]  /*8a20*/  STL [R1+0x11c], R20 ;  /* 0x00011c1401007387 */ /* 0x000fe20000100800 */
[C---:B------:R-:W-:Y:S01]  /*8a30*/  ISETP.GT.U32.AND P5, PT, R24.reuse, R8, PT ;  /* 0x000000081800720c */ /* 0x040fe20003fa4070 */
[----:B------:R-:W-:Y:S01]  /*8a40*/  @!P2 IMAD.IADD R11, R11, 0x1, -R24 ;  /* 0x000000010b0ba824 */ /* 0x000fe200078e0a18 */
[----:B------:R-:W-:Y:S01]  /*8a50*/  IABS R14, R9 ;  /* 0x00000009000e7213 */ /* 0x000fe20000000000 */
[----:B------:R-:W-:Y:S01]  /*8a60*/  STL [R1+0x12c], R19 ;  /* 0x00012c1301007387 */ /* 0x000fe20000100800 */
[----:B------:R-:W-:Y:S01]  /*8a70*/  ISETP.GT.U32.AND P3, PT, R24, R0, PT ;  /* 0x000000001800720c */ /* 0x000fe20003f64070 */
[----:B------:R-:W-:-:S02]  /*8a80*/  IMAD.HI.U32 R13, R25, R2, RZ ;  /* 0x00000002190d7227 */ /* 0x000fc400078e00ff */
[----:B------:R-:W-:Y:S01]  /*8a90*/  STL [R1+0x158], R17 ;  /* 0x0001581101007387 */ /* 0x000fe20000100800 */
[----:B------:R-:W-:Y:S01]  /*8aa0*/  ISETP.GE.AND P1, PT, R10, RZ, PT ;  /* 0x000000ff0a00720c */ /* 0x000fe20003f26270 */
[----:B------:R-:W-:Y:S02]  /*8ab0*/  @!P0 IMAD.IADD R7, R7, 0x1, -R24 ;  /* 0x0000000107078824 */ /* 0x000fe400078e0a18 */
[----:B------:R-:W-:Y:S01]  /*8ac0*/  STL [R1+0x134], R16 ;  /* 0x0001341001007387 */ /* 0x000fe20000100800 */
[----:B------:R-:W-:-:S03]  /*8ad0*/  IMAD.MOV R13, RZ, RZ, -R13 ;  /* 0x000000ffff0d7224 */ /* 0x000fc600078e0a0d */
[----:B------:R0:W-:Y:S01]  /*8ae0*/  STL [R1+0x138], R15 ;  /* 0x0001380f01007387 */ /* 0x0001e20000100800 */
[----:B------:R-:W-:Y:S01]  /*8af0*/  IMAD.MOV.U32 R10, RZ, RZ, R14 ;  /* 0x000000ffff0a7224 */ /* 0x000fe200078e000e */
[----:B------:R-:W-:Y:S01]  /*8b00*/  ISETP.GE.AND P2, PT, R12, RZ, PT ;  /* 0x000000ff0c00720c */ /* 0x000fe20003f46270 */
[----:B------:R-:W-:Y:S02]  /*8b10*/  IMAD R2, R24, R13, R2 ;  /* 0x0000000d18027224 */ /* 0x000fe400078e0202 */
[----:B0-----:R-:W-:Y:S02]  /*8b20*/  IMAD.MOV.U32 R15, RZ, RZ, R11 ;  /* 0x000000ffff0f7224 */ /* 0x001fe400078e000b */
[----:B------:R-:W-:-:S04]  /*8b30*/  IMAD.HI.U32 R12, R25, R10, RZ ;  /* 0x0000000a190c7227 */ /* 0x000fc800078e00ff */
[----:B------:R-:W-:Y:S01]  /*8b40*/  @!P4 IMAD.MOV R15, RZ, RZ, -R15 ;  /* 0x000000ffff0fc224 */ /* 0x000fe200078e0a0f */
[----:B------:R-:W-:Y:S01]  /*8b50*/  ISETP.GT.U32.AND P4, PT, R24, R7, PT ;  /* 0x000000071800720c */ /* 0x000fe20003f84070 */
[--C-:B------:R-:W-:Y:S02]  /*8b60*/  @!P5 IMAD.IADD R8, R8, 0x1, -R24.reuse ;  /* 0x000000010808d824 */ /* 0x100fe400078e0a18 */
[----:B------:R-:W-:Y:S01]  /*8b70*/  @!P3 IMAD.IADD R0, R0, 0x1, -R24 ;  /* 0x000000010000b824 */ /* 0x000fe200078e0a18 */
[C---:B------:R-:W-:Y:S01]  /*8b80*/  ISETP.GT.U32.AND P3, PT, R24.reuse, R2, PT ;  /* 0x000000021800720c */ /* 0x040fe20003f64070 */
[----:B------:R-:W-:Y:S01]  /*8b90*/  IMAD.MOV R12, RZ, RZ, -R12 ;  /* 0x000000ffff0c7224 */ /* 0x000fe200078e0a0c */
[C---:B------:R-:W-:Y:S02]  /*8ba0*/  ISETP.GT.U32.AND P5, PT, R24.reuse, R8, PT ;  /* 0x000000081800720c */ /* 0x040fe40003fa4070 */
[----:B------:R-:W-:Y:S01]  /*8bb0*/  ISETP.GE.AND P0, PT, R3, RZ, PT ;  /* 0x000000ff0300720c */ /* 0x000fe20003f06270 */
[----:B------:R-:W-:-:S04]  /*8bc0*/  IMAD R3, R24, R12, R10 ;  /* 0x0000000c18037224 */ /* 0x000fc800078e020a */
[----:B------:R-:W-:Y:S01]  /*8bd0*/  @!P4 IMAD.IADD R7, R7, 0x1, -R24 ;  /* 0x000000010707c824 */ /* 0x000fe200078e0a18 */
[----:B------:R-:W-:Y:S01]  /*8be0*/  ISETP.GT.U32.AND P4, PT, R24, R3, PT ;  /* 0x000000031800720c */ /* 0x000fe20003f84070 */
[----:B------:R-:W-:Y:S02]  /*8bf0*/  IMAD.MOV.U32 R13, RZ, RZ, R0 ;  /* 0x000000ffff0d7224 */ /* 0x000fe400078e0000 */
[--C-:B------:R-:W-:Y:S02]  /*8c00*/  @!P3 IMAD.IADD R2, R2, 0x1, -R24.reuse ;  /* 0x000000010202b824 */ /* 0x100fe400078e0a18 */
[----:B------:R-:W-:Y:S01]  /*8c10*/  @!P5 IMAD.IADD R8, R8, 0x1, -R24 ;  /* 0x000000010808d824 */ /* 0x000fe200078e0a18 */
[----:B------:R-:W-:Y:S01]  /*8c20*/  ISETP.GE.AND P5, PT, R9, RZ, PT ;  /* 0x000000ff0900720c */ /* 0x000fe20003fa6270 */
[----:B------:R-:W-:Y:S01]  /*8c30*/  IMAD.MOV.U32 R9, RZ, RZ, R7 ;  /* 0x000000ffff097224 */ /* 0x000fe200078e0007 */
[----:B------:R-:W-:Y:S01]  /*8c40*/  IADD3 R14, R28, 0x5a, RZ ;  /* 0x0000005a1c0e7810 */ /* 0x000fe20007ffe0ff */
[----:B------:R-:W-:Y:S01]  /*8c50*/  @!P6 IMAD.MOV R13, RZ, RZ, -R13 ;  /* 0x000000ffff0de224 */ /* 0x000fe200078e0a0d */
[----:B------:R-:W-:Y:S01]  /*8c60*/  ISETP.GT.U32.AND P3, PT, R24, R2, PT ;  /* 0x000000021800720c */ /* 0x000fe20003f64070 */
[----:B------:R-:W-:Y:S01]  /*8c70*/  @!P1 IMAD.MOV R8, RZ, RZ, -R8 ;  /* 0x000000ffff089224 */ /* 0x000fe200078e0a08 */
[----:B------:R-:W-:Y:S01]  /*8c80*/  ISETP.GE.AND P6, PT, R14, RZ, PT ;  /* 0x000000ff0e00720c */ /* 0x000fe20003fc6270 */
[----:B------:R-:W-:Y:S01]  /*8c90*/  @!P2 IMAD.MOV R9, RZ, RZ, -R9 ;  /* 0x000000ffff09a224 */ /* 0x000fe200078e0a09 */
[----:B------:R-:W-:Y:S01]  /*8ca0*/  IABS R14, R14 ;  /* 0x0000000e000e7213 */ /* 0x000fe20000000000 */
[----:B------:R-:W-:Y:S01]  /*8cb0*/  @!P4 IMAD.IADD R3, R3, 0x1, -R24 ;  /* 0x000000010303c824 */ /* 0x000fe200078e0a18 */
[----:B------:R-:W-:Y:S01]  /*8cc0*/  STL [R1+0x13c], R15 ;  /* 0x00013c0f01007387 */ /* 0x000fe20000100800 */
[----:B------:R-:W-:-:S03]  /*8cd0*/  IADD3 R0, R28, 0x58, RZ ;  /* 0x000000581c007810 */ /* 0x000fc60007ffe0ff */
[----:B------:R-:W-:Y:S01]  /*8ce0*/  STL [R1+0x140], R13 ;  /* 0x0001400d01007387 */ /* 0x000fe20000100800 */
[----:B------:R-:W-:-:S03]  /*8cf0*/  ISETP.GT.U32.AND P4, PT, R24, R3, PT ;  /* 0x000000031800720c */ /* 0x000fc60003f84070 */
[----:B------:R-:W-:Y:S01]  /*8d00*/  STL [R1+0x154], R8 ;  /* 0x0001540801007387 */ /* 0x000fe20000100800 */
[----:B------:R-:W-:-:S03]  /*8d10*/  ISETP.GE.AND P2, PT, R0, RZ, PT ;  /* 0x000000ff0000720c */ /* 0x000fc60003f46270 */
[----:B------:R0:W-:Y:S01]  /*8d20*/  STL [R1+0x408], R9 ;  /* 0x0004080901007387 */ /* 0x0001e20000100800 */
[----:B------:R-:W-:Y:S01]  /*8d30*/  IABS R0, R0 ;  /* 0x0000000000007213 */ /* 0x000fe20000000000 */
[----:B------:R-:W-:Y:S01]  /*8d40*/  @!P3 IMAD.IADD R2, R2, 0x1, -R24 ;  /* 0x000000010202b824 */ /* 0x000fe200078e0a18 */
[----:B------:R-:W-:Y:S01]  /*8d50*/  IADD3 R11, R28, 0x59, RZ ;  /* 0x000000591c0b7810 */ /* 0x000fe20007ffe0ff */
[----:B0-----:R-:W-:-:S04]  /*8d60*/  IMAD.HI.U32 R9, R25, R14, RZ ;  /* 0x0000000e19097227 */ /* 0x001fc800078e00ff */
[----:B------:R-:W-:Y:S02]  /*8d70*/  IMAD.MOV R9, RZ, RZ, -R9 ;  /* 0x000000ffff097224 */ /* 0x000fe400078e0a09 */
[----:B------:R-:W-:Y:S01]  /*8d80*/  IMAD.HI.U32 R7, R25, R0, RZ ;  /* 0x0000000019077227 */ /* 0x000fe200078e00ff */
[----:B------:R-:W-:-:S03]  /*8d90*/  ISETP.GE.AND P1, PT, R11, RZ, PT ;  /* 0x000000ff0b00720c */ /* 0x000fc60003f26270 */
[C---:B------:R-:W-:Y:S02]  /*8da0*/  IMAD R14, R24.reuse, R9, R14 ;  /* 0x00000009180e7224 */ /* 0x040fe400078e020e */
[----:B------:R-:W-:Y:S01]  /*8db0*/  IMAD.MOV.U32 R12, RZ, RZ, R2 ;  /* 0x000000ffff0c7224 */ /* 0x000fe200078e0002 */
[----:B------:R-:W-:Y:S01]  /*8dc0*/  IABS R11, R11 ;  /* 0x0000000b000b7213 */ /* 0x000fe20000000000 */
[----:B------:R-:W-:Y:S02]  /*8dd0*/  IMAD.MOV R7, RZ, RZ, -R7 ;  /* 0x000000ffff077224 */ /* 0x000fe400078e0a07 */
[----:B------:R-:W-:Y:S01]  /*8de0*/  @!P0 IMAD.MOV R12, RZ, RZ, -R12 ;  /* 0x000000ffff0c8224 */ /* 0x000fe200078e0a0c */
[C---:B------:R-:W-:Y:S01]  /*8df0*/  ISETP.GT.U32.AND P0, PT, R24.reuse, R14, PT ;  /* 0x0000000e1800720c */ /* 0x040fe20003f04070 */
[----:B------:R-:W-:Y:S02]  /*8e00*/  @!P4 IMAD.IADD R3, R3, 0x1, -R24 ;  /* 0x000000010303c824 */ /* 0x000fe400078e0a18 */
[----:B------:R-:W-:-:S02]  /*8e10*/  IMAD R0, R24, R7, R0 ;  /* 0x0000000718007224 */ /* 0x000fc400078e0200 */
[----:B------:R-:W-:Y:S02]  /*8e20*/  IMAD.MOV.U32 R9, RZ, RZ, R3 ;  /* 0x000000ffff097224 */ /* 0x000fe400078e0003 */
[----:B------:R-:W-:Y:S01]  /*8e30*/  IMAD.HI.U32 R8, R25, R11, RZ ;  /* 0x0000000b19087227 */ /* 0x000fe200078e00ff */
[----:B------:R-:W-:-:S03]  /*8e40*/  IADD3 R10, R28, 0x57, RZ ;  /* 0x000000571c0a7810 */ /* 0x000fc60007ffe0ff */
[----:B------:R-:W-:Y:S01]  /*8e50*/  @!P5 IMAD.MOV R9, RZ, RZ, -R9 ;  /* 0x000000ffff09d224 */ /* 0x000fe200078e0a09 */
[----:B------:R-:W-:Y:S01]  /*8e60*/  ISETP.GT.U32.AND P5, PT, R24, R0, PT ;  /* 0x000000001800720c */ /* 0x000fe20003fa4070 */
[----:B------:R-:W-:Y:S01]  /*8e70*/  IMAD.MOV R8, RZ, RZ, -R8 ;  /* 0x000000ffff087224 */ /* 0x000fe200078e0a08 */
[----:B------:R-:W-:Y:S01]  /*8e80*/  ISETP.GE.AND P3, PT, R10, RZ, PT ;  /* 0x000000ff0a00720c */ /* 0x000fe20003f66270 */
[----:B------:R-:W-:Y:S02]  /*8e90*/  @!P0 IMAD.IADD R14, R14, 0x1, -R24 ;  /* 0x000000010e0e8824 */ /* 0x000fe400078e0a18 */
[----:B------:R-:W-:Y:S01]  /*8ea0*/  IMAD R11, R24, R8, R11 ;  /* 0x00000008180b7224 */ /* 0x000fe200078e020b */
[----:B------:R-:W-:Y:S02]  /*8eb0*/  IABS R10, R10 ;  /* 0x0000000a000a7213 */ /* 0x000fe40000000000 */
[----:B------:R-:W-:Y:S02]  /*8ec0*/  IADD3 R13, R28, 0x55, RZ ;  /* 0x000000551c0d7810 */ /* 0x000fe40007ffe0ff */
[C---:B------:R-:W-:Y:S01]  /*8ed0*/  ISETP.GT.U32.AND P4, PT, R24.reuse, R11, PT ;  /* 0x0000000b1800720c */ /* 0x040fe20003f84070 */
[----:B------:R-:W-:Y:S01]  /*8ee0*/  IMAD.HI.U32 R2, R25, R10, RZ ;  /* 0x0000000a19027227 */ /* 0x000fe200078e00ff */
[----:B------:R-:W-:-:S02]  /*8ef0*/  ISETP.GT.U32.AND P0, PT, R24, R14, PT ;  /* 0x0000000e1800720c */ /* 0x000fc40003f04070 */
[----:B------:R-:W-:Y:S01]  /*8f00*/  IABS R16, R13 ;  /* 0x0000000d00107213 */ /* 0x000fe20000000000 */
[----:B------:R-:W-:Y:S02]  /*8f10*/  @!P5 IMAD.IADD R0, R0, 0x1, -R24 ;  /* 0x000000010000d824 */ /* 0x000fe400078e0a18 */
[----:B------:R-:W-:Y:S01]  /*8f20*/  IMAD.MOV R2, RZ, RZ, -R2 ;  /* 0x000000ffff027224 */ /* 0x000fe200078e0a02 */
[----:B------:R-:W-:Y:S01]  /*8f30*/  IADD3 R18, R28, 0x56, RZ ;  /* 0x000000561c127810 */ /* 0x000fe20007ffe0ff */
[----:B------:R-:W-:Y:S01]  /*8f40*/  IMAD.HI.U32 R7, R25, R16, RZ ;  /* 0x0000001019077227 */ /* 0x000fe200078e00ff */
[----:B------:R-:W-:-:S03]  /*8f50*/  ISETP.GT.U32.AND P5, PT, R24, R0, PT ;  /* 0x000000001800720c */ /* 0x000fc60003fa4070 */
[----:B------:R-:W-:Y:S01]  /*8f60*/  IMAD R10, R24, R2, R10 ;  /* 0x00000002180a7224 */ /* 0x000fe200078e020a */
[----:B------:R-:W-:Y:S01]  /*8f70*/  IABS R2, R18 ;  /* 0x0000001200027213 */ /* 0x000fe20000000000 */
[--C-:B------:R-:W-:Y:S02]  /*8f80*/  @!P4 IMAD.IADD R11, R11, 0x1, -R24.reuse ;  /* 0x000000010b0bc824 */ /* 0x100fe400078e0a18 */
[----:B------:R-:W-:Y:S02]  /*8f90*/  IMAD.MOV R7, RZ, RZ, -R7 ;  /* 0x000000ffff077224 */ /* 0x000fe400078e0a07 */
[----:B------:R-:W-:Y:S01]  /*8fa0*/  @!P0 IMAD.IADD R14, R14, 0x1, -R24 ;  /* 0x000000010e0e8824 */ /* 0x000fe200078e0a18 */
[C---:B------:R-:W-:Y:S01]  /*8fb0*/  ISETP.GT.U32.AND P0, PT, R24.reuse, R10, PT ;  /* 0x0000000a1800720c */ /* 0x040fe20003f04070 */
[----:B------:R0:W-:Y:S01]  /*8fc0*/  STL [R1+0x150], R12 ;  /* 0x0001500c01007387 */ /* 0x0001e20000100800 */
[C---:B------:R-:W-:Y:S01]  /*8fd0*/  ISETP.GT.U32.AND P4, PT, R24.reuse, R11, PT ;  /* 0x0000000b1800720c */ /* 0x040fe20003f84070 */
[----:B------:R-:W-:-:S02]  /*8fe0*/  IMAD R16, R24, R7, R16 ;  /* 0x0000000718107224 */ /* 0x000fc400078e0210 */
[----:B------:R-:W-:Y:S02]  /*8ff0*/  @!P5 IMAD.IADD R0, R0, 0x1, -R24 ;  /* 0x000000010000d824 */ /* 0x000fe400078e0a18 */
[----:B0-----:R-:W-:Y:S01]  /*9000*/  IMAD.HI.U32 R12, R25, R2, RZ ;  /* 0x00000002190c7227 */ /* 0x001fe200078e00ff */
[----:B------:R-:W-:-:S03]  /*9010*/  ISETP.GT.U32.AND P5, PT, R24, R16, PT ;  /* 0x000000101800720c */ /* 0x000fc60003fa4070 */
[----:B------:R-:W-:Y:S01]  /*9020*/  IMAD.MOV R12, RZ, RZ, -R12 ;  /* 0x000000ffff0c7224 */ /* 0x000fe200078e0a0c */
[----:B------:R-:W-:Y:S01]  /*9030*/  IADD3 R8, R28, 0x54, RZ ;  /* 0x000000541c087810 */ /* 0x000fe20007ffe0ff */
[----:B------:R-:W-:Y:S02]  /*9040*/  IMAD.MOV.U32 R19, RZ, RZ, R14 ;  /* 0x000000ffff137224 */ /* 0x000fe400078e000e */
[----:B------:R-:W-:Y:S02]  /*9050*/  IMAD R2, R24, R12, R2 ;  /* 0x0000000c18027224 */ /* 0x000fe400078e0202 */
[--C-:B------:R-:W-:Y:S01]  /*9060*/  @!P0 IMAD.IADD R10, R10, 0x1, -R24.reuse ;  /* 0x000000010a0a8824 */ /* 0x100fe200078e0a18 */
[----:B------:R0:W-:Y:S01]  /*9070*/  STL [R1+0x404], R9 ;  /* 0x0004040901007387 */ /* 0x0001e20000100800 */
[----:B------:R-:W-:Y:S01]  /*9080*/  @!P4 IMAD.IADD R11, R11, 0x1, -R24 ;  /* 0x000000010b0bc824 */ /* 0x000fe200078e0a18 */
[----:B------:R-:W-:Y:S01]  /*9090*/  IADD3 R3, R28, 0x53, RZ ;  /* 0x000000531c037810 */ /* 0x000fe20007ffe0ff */
[----:B------:R-:W-:Y:S01]  /*90a0*/  @!P6 IMAD.MOV R19, RZ, RZ, -R19 ;  /* 0x000000ffff13e224 */ /* 0x000fe200078e0a13 */
[----:B------:R-:W-:-:S02]  /*90b0*/  ISETP.GT.U32.AND P4, PT, R24, R2, PT ;  /* 0x000000021800720c */ /* 0x000fc40003f84070 */
[----:B------:R-:W-:Y:S02]  /*90c0*/  IADD3 R7, R28, 0x52, RZ ;  /* 0x000000521c077810 */ /* 0x000fe40007ffe0ff */
[----:B------:R-:W-:Y:S02]  /*90d0*/  ISETP.GT.U32.AND P6, PT, R24, R10, PT ;  /* 0x0000000a1800720c */ /* 0x000fe40003fc4070 */
[----:B0-----:R-:W-:Y:S01]  /*90e0*/  IABS R9, R8 ;  /* 0x0000000800097213 */ /* 0x001fe20000000000 */
[----:B------:R-:W-:Y:S01]  /*90f0*/  @!P5 IMAD.IADD R16, R16, 0x1, -R24 ;  /* 0x000000011010d824 */ /* 0x000fe200078e0a18 */
[----:B------:R-:W-:Y:S02]  /*9100*/  IABS R15, R3 ;  /* 0x00000003000f7213 */ /* 0x000fe40000000000 */
[----:B------:R-:W-:Y:S01]  /*9110*/  IABS R14, R7 ;  /* 0x00000007000e7213 */ /* 0x000fe20000000000 */
[----:B------:R-:W-:Y:S01]  /*9120*/  IMAD.HI.U32 R17, R25, R9, RZ ;  /* 0x0000000919117227 */ /* 0x000fe200078e00ff */
[----:B------:R0:W-:Y:S01]  /*9130*/  STL [R1+0x130], R19 ;  /* 0x0001301301007387 */ /* 0x0001e20000100800 */
[----:B------:R-:W-:-:S02]  /*9140*/  ISETP.GT.U32.AND P5, PT, R24, R16, PT ;  /* 0x000000101800720c */ /* 0x000fc40003fa4070 */
[----:B------:R-:W-:-:S04]  /*9150*/  IMAD.HI.U32 R12, R25, R15, RZ ;  /* 0x0000000f190c7227 */ /* 0x000fc800078e00ff */
[----:B------:R-:W-:Y:S02]  /*9160*/  IMAD.MOV R17, RZ, RZ, -R17 ;  /* 0x000000ffff117224 */ /* 0x000fe400078e0a11 */
[----:B0-----:R-:W-:Y:S02]  /*9170*/  IMAD.MOV.U32 R19, RZ, RZ, R11 ;  /* 0x000000ffff137224 */ /* 0x001fe400078e000b */
[----:B------:R-:W-:-:S04]  /*9180*/  IMAD.HI.U32 R11, R25, R14, RZ ;  /* 0x0000000e190b7227 */ /* 0x000fc800078e00ff */
[----:B------:R-:W-:Y:S02]  /*9190*/  IMAD.MOV R12, RZ, RZ, -R12 ;  /* 0x000000ffff0c7224 */ /* 0x000fe400078e0a0c */
[--C-:B------:R-:W-:Y:S02]  /*91a0*/  @!P4 IMAD.IADD R2, R2, 0x1, -R24.reuse ;  /* 0x000000010202c824 */ /* 0x100fe400078e0a18 */
[----:B------:R-:W-:Y:S02]  /*91b0*/  IMAD R9, R24, R17, R9 ;  /* 0x0000001118097224 */ /* 0x000fe400078e0209 */
[----:B------:R-:W-:Y:S02]  /*91c0*/  @!P6 IMAD.IADD R10, R10, 0x1, -R24 ;  /* 0x000000010a0ae824 */ /* 0x000fe400078e0a18 */
[----:B------:R-:W-:Y:S02]  /*91d0*/  IMAD.MOV R11, RZ, RZ, -R11 ;  /* 0x000000ffff0b7224 */ /* 0x000fe400078e0a0b */
[----:B------:R-:W-:-:S02]  /*91e0*/  IMAD R15, R24, R12, R15 ;  /* 0x0000000c180f7224 */ /* 0x000fc400078e020f */
[----:B------:R-:W-:Y:S01]  /*91f0*/  @!P1 IMAD.MOV R19, RZ, RZ, -R19 ;  /* 0x000000ffff139224 */ /* 0x000fe200078e0a13 */
[C---:B------:R-:W-:Y:S01]  /*9200*/  ISETP.GT.U32.AND P1, PT, R24.reuse, R2, PT ;  /* 0x000000021800720c */ /* 0x040fe20003f24070 */
[----:B------:R-:W-:Y:S01]  /*9210*/  IMAD.MOV.U32 R12, RZ, RZ, R10 ;  /* 0x000000ffff0c7224 */ /* 0x000fe200078e000a */
[C---:B------:R-:W-:Y:S01]  /*9220*/  ISETP.GT.U32.AND P6, PT, R24.reuse, R9, PT ;  /* 0x000000091800720c */ /* 0x040fe20003fc4070 */
[C---:B------:R-:W-:Y:S02]  /*9230*/  IMAD R14, R24.reuse, R11, R14 ;  /* 0x0000000b180e7224 */ /* 0x040fe400078e020e */
[----:B------:R-:W-:Y:S01]  /*9240*/  @!P3 IMAD.MOV R12, RZ, RZ, -R12 ;  /* 0x000000ffff0cb224 */ /* 0x000fe200078e0a0c */
[----:B------:R-:W-:Y:S01]  /*9250*/  ISETP.GT.U32.AND P3, PT, R24, R15, PT ;  /* 0x0000000f1800720c */ /* 0x000fe20003f64070 */
[----:B------:R-:W-:Y:S01]  /*9260*/  @!P5 IMAD.IADD R16, R16, 0x1, -R24 ;  /* 0x000000011010d824 */ /* 0x000fe200078e0a18 */
[----:B------:R-:W-:Y:S01]  /*9270*/  ISETP.GT.U32.AND P5, PT, R24, R14, PT ;  /* 0x0000000e1800720c */ /* 0x000fe20003fa4070 */
[----:B------:R-:W-:Y:S01]  /*9280*/  @!P2 IMAD.MOV R0, RZ, RZ, -R0 ;  /* 0x000000ffff00a224 */ /* 0x000fe200078e0a00 */
[----:B------:R-:W-:Y:S01]  /*9290*/  ISETP.GE.AND P0, PT, R18, RZ, PT ;  /* 0x000000ff1200720c */ /* 0x000fe20003f06270 */
[----:B------:R-:W-:Y:S04]  /*92a0*/  STL [R1+0x128], R19 ;  /* 0x0001281301007387 */ /* 0x000fe80000100800 */
[----:B------:R0:W-:Y:S01]  /*92b0*/  STL [R1+0x124], R0 ;  /* 0x0001240001007387 */ /* 0x0001e20000100800 */
[--C-:B------:R-:W-:Y:S01]  /*92c0*/  @!P1 IMAD.IADD R2, R2, 0x1, -R24.reuse ;  /* 0x0000000102029824 */ /* 0x100fe200078e0a18 */
[----:B------:R-:W-:Y:S01]  /*92d0*/  ISETP.GE.AND P1, PT, R3, RZ, PT ;  /* 0x000000ff0300720c */ /* 0x000fe20003f26270 */
[----:B------:R-:W-:Y:S01]  /*92e0*/  @!P6 IMAD.IADD R9, R9, 0x1, -R24 ;  /* 0x000000010909e824 */ /* 0x000fe200078e0a18 */
[----:B------:R-:W-:-:S02]  /*92f0*/  IADD3 R3, R28, 0x50, RZ ;  /* 0x000000501c037810 */ /* 0x000fc40007ffe0ff */
[----:B0-----:R-:W-:Y:S01]  /*9300*/  IADD3 R0, R28, 0x51, RZ ;  /* 0x000000511c007810 */ /* 0x001fe20007ffe0ff */
[----:B------:R-:W-:-:S03]  /*9310*/  @!P3 IMAD.IADD R15, R15, 0x1, -R24 ;  /* 0x000000010f0fb824 */ /* 0x000fc600078e0a18 */
[----:B------:R-:W-:Y:S01]  /*9320*/  IABS R10, R0 ;  /* 0x00000000000a7213 */ /* 0x000fe20000000000 */
[----:B------:R-:W-:Y:S01]  /*9330*/  IMAD.MOV.U32 R11, RZ, RZ, R2 ;  /* 0x000000ffff0b7224 */ /* 0x000fe200078e0002 */
[----:B------:R-:W-:Y:S01]  /*9340*/  ISETP.GE.AND P6, PT, R7, RZ, PT ;  /* 0x000000ff0700720c */ /* 0x000fe20003fc6270 */
[----:B------:R-:W-:Y:S01]  /*9350*/  @!P5 IMAD.IADD R14, R14, 0x1, -R24 ;  /* 0x000000010e0ed824 */ /* 0x000fe200078e0a18 */
[----:B------:R-:W-:Y:S01]  /*9360*/  ISETP.GE.AND P2, PT, R8, RZ, PT ;  /* 0x000000ff0800720c */ /* 0x000fe20003f46270 */
[----:B------:R-:W-:Y:S01]  /*9370*/  IMAD.HI.U32 R8, R25, R10, RZ ;  /* 0x0000000a19087227 */ /* 0x000fe200078e00ff */
[----:B------:R-:W-:Y:S02]  /*9380*/  IABS R7, R3 ;  /* 0x0000000300077213 */ /* 0x000fe40000000000 */
[C---:B------:R-:W-:Y:S01]  /*9390*/  ISETP.GT.U32.AND P3, PT, R24.reuse, R9, PT ;  /* 0x000000091800720c */ /* 0x040fe20003f64070 */
[----:B------:R-:W-:Y:S01]  /*93a0*/  @!P0 IMAD.MOV R11, RZ, RZ, -R11 ;  /* 0x000000ffff0b8224 */ /* 0x000fe200078e0a0b */
[----:B------:R-:W-:Y:S01]  /*93b0*/  ISETP.GT.U32.AND P0, PT, R24, R14, PT ;  /* 0x0000000e1800720c */ /* 0x000fe20003f04070 */
[----:B------:R-:W-:-:S02]  /*93c0*/  IMAD.MOV R8, RZ, RZ, -R8 ;  /* 0x000000ffff087224 */ /* 0x000fc400078e0a08 */
[----:B------:R-:W-:-:S04]  /*93d0*/  IMAD.HI.U32 R2, R25, R7, RZ ;  /* 0x0000000719027227 */ /* 0x000fc800078e00ff */
[----:B------:R-:W-:Y:S02]  /*93e0*/  IMAD R10, R24, R8, R10 ;  /* 0x00000008180a7224 */ /* 0x000fe400078e020a */
[----:B------:R-:W-:Y:S01]  /*93f0*/  IMAD.MOV R2, RZ, RZ, -R2 ;  /* 0x000000ffff027224 */ /* 0x000fe200078e0a02 */
[----:B------:R-:W-:Y:S01]  /*9400*/  ISETP.GE.AND P4, PT, R13, RZ, PT ;  /* 0x000000ff0d00720c */ /* 0x000fe20003f86270 */
[--C-:B------:R-:W-:Y:S01]  /*9410*/  @!P3 IMAD.IADD R9, R9, 0x1, -R24.reuse ;  /* 0x000000010909b824 */ /* 0x100fe200078e0a18 */
[----:B------:R-:W-:Y:S01]  /*9420*/  IADD3 R13, R28, 0x4f, RZ ;  /* 0x0000004f1c0d7810 */ /* 0x000fe20007ffe0ff */
[C---:B------:R-:W-:Y:S01]  /*9430*/  IMAD R7, R24.reuse, R2, R7 ;  /* 0x0000000218077224 */ /* 0x040fe200078e0207 */
[C---:B------:R-:W-:Y:S01]  /*9440*/  ISETP.GT.U32.AND P3, PT, R24.reuse, R10, PT ;  /* 0x0000000a1800720c */ /* 0x040fe20003f64070 */
[----:B------:R0:W-:Y:S01]  /*9450*/  STL [R1+0x120], R12 ;  /* 0x0001200c01007387 */ /* 0x0001e20000100800 */
[----:B------:R-:W-:Y:S01]  /*9460*/  ISETP.GT.U32.AND P5, PT, R24, R15, PT ;  /* 0x0000000f1800720c */ /* 0x000fe20003fa4070 */
[----:B------:R-:W-:Y:S01]  /*9470*/  @!P0 IMAD.IADD R14, R14, 0x1, -R24 ;  /* 0x000000010e0e8824 */ /* 0x000fe200078e0a18 */
[----:B------:R-:W-:Y:S01]  /*9480*/  ISETP.GT.U32.AND P0, PT, R24, R7, PT ;  /* 0x000000071800720c */ /* 0x000fe20003f04070 */
[----:B------:R1:W-:Y:S01]  /*9490*/  STL [R1+0xe8], R11 ;  /* 0x0000e80b01007387 */ /* 0x0003e20000100800 */
[----:B0-----:R-:W-:-:S02]  /*94a0*/  IABS R12, R13 ;  /* 0x0000000d000c7213 */ /* 0x001fc40000000000 */
[----:B-1----:R-:W-:-:S03]  /*94b0*/  IADD3 R11, R28, 0x4e, RZ ;  /* 0x0000004e1c0b7810 */ /* 0x002fc60007ffe0ff */
[----:B------:R-:W-:Y:S01]  /*94c0*/  IMAD.HI.U32 R2, R25, R12, RZ ;  /* 0x0000000c19027227 */ /* 0x000fe200078e00ff */
[----:B------:R-:W-:-:S03]  /*94d0*/  IABS R18, R11 ;  /* 0x0000000b00127213 */ /* 0x000fc60000000000 */
[----:B------:R-:W-:Y:S02]  /*94e0*/  IMAD.MOV R2, RZ, RZ, -R2 ;  /* 0x000000ffff027224 */ /* 0x000fe400078e0a02 */
[--C-:B------:R-:W-:Y:S02]  /*94f0*/  @!P3 IMAD.IADD R10, R10, 0x1, -R24.reuse ;  /* 0x000000010a0ab824 */ /* 0x100fe400078e0a18 */
[----:B------:R-:W-:Y:S01]  /*9500*/  @!P5 IMAD.IADD R15, R15, 0x1, -R24 ;  /* 0x000000010f0fd824 */ /* 0x000fe200078e0a18 */
[----:B------:R-:W-:Y:S01]  /*9510*/  ISETP.GE.AND P5, PT, R0, RZ, PT ;  /* 0x000000ff0000720c */ /* 0x000fe20003fa6270 */
[----:B------:R-:W-:Y:S01]  /*9520*/  IMAD.HI.U32 R8, R25, R18, RZ ;  /* 0x0000001219087227 */ /* 0x000fe200078e00ff */
[----:B------:R-:W-:-:S03]  /*9530*/  IADD3 R0, R28, 0x4d, RZ ;  /* 0x0000004d1c007810 */ /* 0x000fc60007ffe0ff */
[C---:B------:R-:W-:Y:S02]  /*9540*/  IMAD R12, R24.reuse, R2, R12 ;  /* 0x00000002180c7224 */ /* 0x040fe400078e020c */
[----:B------:R-:W-:Y:S01]  /*9550*/  @!P0 IMAD.IADD R7, R7, 0x1, -R24 ;  /* 0x0000000107078824 */ /* 0x000fe200078e0a18 */
[----:B------:R-:W-:Y:S01]  /*9560*/  ISETP.GT.U32.AND P0, PT, R24, R10, PT ;  /* 0x0000000a1800720c */ /* 0x000fe20003f04070 */
[----:B------:R-:W-:Y:S02]  /*9570*/  IMAD.MOV.U32 R17, RZ, RZ, R9 ;  /* 0x000000ffff117224 */ /* 0x000fe400078e0009 */
[----:B------:R-:W-:Y:S01]  /*9580*/  @!P4 IMAD.MOV R16, RZ, RZ, -R16 ;  /* 0x000000ffff10c224 */ /* 0x000fe200078e0a10 */
[----:B------:R-:W-:Y:S01]  /*9590*/  ISETP.GE.AND P3, PT, R3, RZ, PT ;  /* 0x000000ff0300720c */ /* 0x000fe20003f66270 */
[----:B------:R-:W-:Y:S01]  /*95a0*/  IMAD.MOV R8, RZ, RZ, -R8 ;  /* 0x000000ffff087224 */ /* 0x000fe200078e0a08 */
[----:B------:R-:W-:Y:S01]  /*95b0*/  IADD3 R3, R28, 0x4c, RZ ;  /* 0x0000004c1c037810 */ /* 0x000fe20007ffe0ff */
[----:B------:R-:W-:Y:S01]  /*95c0*/  @!P2 IMAD.MOV R17, RZ, RZ, -R17 ;  /* 0x000000ffff11a224 */ /* 0x000fe200078e0a11 */
[----:B------:R-:W-:-:S02]  /*95d0*/  IABS R2, R0 ;  /* 0x0000000000027213 */ /* 0x000fc40000000000 */
[C---:B------:R-:W-:Y:S02]  /*95e0*/  ISETP.GT.U32.AND P2, PT, R24.reuse, R7, PT ;  /* 0x000000071800720c */ /* 0x040fe40003f44070 */
[C---:B------:R-:W-:Y:S01]  /*95f0*/  ISETP.GT.U32.AND P4, PT, R24.reuse, R12, PT ;  /* 0x0000000c1800720c */ /* 0x040fe20003f84070 */
[----:B------:R0:W-:Y:S01]  /*9600*/  STL [R1+0xf0], R16 ;  /* 0x0000f01001007387 */ /* 0x0001e20000100800 */
[----:B------:R-:W-:Y:S01]  /*9610*/  IMAD R18, R24, R8, R18 ;  /* 0x0000000818127224 */ /* 0x000fe200078e0212 */
[----:B------:R-:W-:Y:S01]  /*9620*/  IABS R8, R3 ;  /* 0x0000000300087213 */ /* 0x000fe20000000000 */
[----:B------:R-:W-:-:S04]  /*9630*/  IMAD.HI.U32 R9, R25, R2, RZ ;  /* 0x0000000219097227 */ /* 0x000fc800078e00ff */
[----:B------:R-:W-:Y:S02]  /*9640*/  @!P1 IMAD.MOV R15, RZ, RZ, -R15 ;  /* 0x000000ffff0f9224 */ /* 0x000fe400078e0a0f */
[----:B0-----:R-:W-:Y:S01]  /*9650*/  IMAD.MOV.U32 R16, RZ, RZ, R14 ;  /* 0x000000ffff107224 */ /* 0x001fe200078e000e */
[----:B------:R-:W-:Y:S01]  /*9660*/  ISETP.GT.U32.AND P1, PT, R24, R18, PT ;  /* 0x000000121800720c */ /* 0x000fe20003f24070 */
[----:B------:R-:W-:Y:S01]  /*9670*/  IMAD.HI.U32 R14, R25, R8, RZ ;  /* 0x00000008190e7227 */ /* 0x000fe200078e00ff */
[----:B------:R-:W-:Y:S03]  /*9680*/  STL [R1+0x118], R17 ;  /* 0x0001181101007387 */ /* 0x000fe60000100800 */
[----:B------:R-:W-:Y:S02]  /*9690*/  @!P6 IMAD.MOV R16, RZ, RZ, -R16 ;  /* 0x000000ffff10e224 */ /* 0x000fe400078e0a10 */
[----:B------:R-:W-:-:S02]  /*96a0*/  @!P0 IMAD.IADD R10, R10, 0x1, -R24 ;  /* 0x000000010a0a8824 */ /* 0x000fc400078e0a18 */
[----:B------:R-:W-:Y:S01]  /*96b0*/  IMAD.MOV R9, RZ, RZ, -R9 ;  /* 0x000000ffff097224 */ /* 0x000fe200078e0a09 */
[----:B------:R-:W-:Y:S01]  /*96c0*/  STL [R1+0x100], R15 ;  /* 0x0001000f01007387 */ /* 0x000fe20000100800 */
[----:B------:R-:W-:Y:S02]  /*96d0*/  IMAD.MOV R14, RZ, RZ, -R14 ;  /* 0x000000ffff0e7224 */ /* 0x000fe400078e0a0e */
[--C-:B------:R-:W-:Y:S01]  /*96e0*/  @!P2 IMAD.IADD R7, R7, 0x1, -R24.reuse ;  /* 0x000000010707a824 */ /* 0x100fe200078e0a18 */
[----:B------:R0:W-:Y:S01]  /*96f0*/  STL [R1+0x114], R16 ;  /* 0x0001141001007387 */ /* 0x0001e20000100800 */
[----:B------:R-:W-:Y:S02]  /*9700*/  @!P4 IMAD.IADD R12, R12, 0x1, -R24 ;  /* 0x000000010c0cc824 */ /* 0x000fe400078e0a18 */
[C---:B------:R-:W-:Y:S02]  /*9710*/  IMAD R2, R24.reuse, R9, R2 ;  /* 0x0000000918027224 */ /* 0x040fe400078e0202 */
[----:B------:R-:W-:-:S02]  /*9720*/  IMAD R8, R24, R14, R8 ;  /* 0x0000000e18087224 */ /* 0x000fc400078e0208 */
[----:B0-----:R-:W-:Y:S01]  /*9730*/  IMAD.MOV.U32 R16, RZ, RZ, R10 ;  /* 0x000000ffff107224 */ /* 0x001fe200078e000a */
[C---:B------:R-:W-:Y:S01]  /*9740*/  ISETP.GT.U32.AND P4, PT, R24.reuse, R12, PT ;  /* 0x0000000c1800720c */ /* 0x040fe20003f84070 */
[----:B------:R-:W-:Y:S02]  /*9750*/  IMAD.MOV.U32 R15, RZ, RZ, R7 ;  /* 0x000000ffff0f7224 */ /* 0x000fe400078e0007 */
[----:B------:R-:W-:Y:S01]  /*9760*/  @!P5 IMAD.MOV R16, RZ, RZ, -R16 ;  /* 0x000000ffff10d224 */ /* 0x000fe200078e0a10 */
[----:B------:R-:W-:Y:S01]  /*9770*/  ISETP.GT.U32.AND P5, PT, R24, R2, PT ;  /* 0x000000021800720c */ /* 0x000fe20003fa4070 */
[----:B------:R-:W-:Y:S02]  /*9780*/  @!P1 IMAD.IADD R18, R18, 0x1, -R24 ;  /* 0x0000000112129824 */ /* 0x000fe400078e0a18 */
[----:B------:R-:W-:Y:S01]  /*9790*/  @!P3 IMAD.MOV R15, RZ, RZ, -R15 ;  /* 0x000000ffff0fb224 */ /* 0x000fe200078e0a0f */
[----:B------:R-:W-:Y:S02]  /*97a0*/  ISETP.GT.U32.AND P3, PT, R24, R8, PT ;  /* 0x000000081800720c */ /* 0x000fe40003f64070 */
[----:B------:R-:W-:-:S02]  /*97b0*/  ISETP.GE.AND P6, PT, R13, RZ, PT ;  /* 0x000000ff0d00720c */ /* 0x000fc40003fc6270 */
[----:B------:R-:W-:Y:S02]  /*97c0*/  ISETP.GT.U32.AND P1, PT, R24, R18, PT ;  /* 0x000000121800720c */ /* 0x000fe40003f24070 */
[----:B------:R-:W-:Y:S02]  /*97d0*/  ISETP.GE.AND P2, PT, R0, RZ, PT ;  /* 0x000000ff0000720c */ /* 0x000fe40003f46270 */
[----:B------:R-:W-:Y:S01]  /*97e0*/  IADD3 R0, R28, 0x4b, RZ ;  /* 0x0000004b1c007810 */ /* 0x000fe20007ffe0ff */
[--C-:B------:R-:W-:Y:S01]  /*97f0*/  @!P4 IMAD.IADD R12, R12, 0x1, -R24.reuse ;  /* 0x000000010c0cc824 */ /* 0x100fe200078e0a18 */
[----:B------:R-:W-:Y:S01]  /*9800*/  IADD3 R9, R28, 0x4a, RZ ;  /* 0x0000004a1c097810 */ /* 0x000fe20007ffe0ff */
[----:B------:R-:W-:Y:S01]  /*9810*/  @!P5 IMAD.IADD R2, R2, 0x1, -R24 ;  /* 0x000000010202d824 */ /* 0x000fe200078e0a18 */
[----:B------:R-:W-:Y:S01]  /*9820*/  IABS R10, R0 ;  /* 0x00000000000a7213 */ /* 0x000fe20000000000 */
[----:B------:R-:W-:Y:S01]  /*9830*/  IMAD.MOV.U32 R14, RZ, RZ, R12 ;  /* 0x000000ffff0e7224 */ /* 0x000fe200078e000c */
[----:B------:R-:W-:Y:S01]  /*9840*/  ISETP.GE.AND P0, PT, R11, RZ, PT ;  /* 0x000000ff0b00720c */ /* 0x000fe20003f06270 */
[----:B------:R-:W-:Y:S01]  /*9850*/  @!P3 IMAD.IADD R8, R8, 0x1, -R24 ;  /* 0x000000010808b824 */ /* 0x000fe200078e0a18 */
[----:B------:R-:W-:Y:S01]  /*9860*/  IABS R7, R9 ;  /* 0x0000000900077213 */ /* 0x000fe20000000000 */
[----:B------:R-:W-:Y:S01]  /*9870*/  IMAD.HI.U32 R11, R25, R10, RZ ;  /* 0x0000000a190b7227 */ /* 0x000fe200078e00ff */
[----:B------:R-:W-:-:S03]  /*9880*/  ISETP.GT.U32.AND P5, PT, R24, R2, PT ;  /* 0x000000021800720c */ /* 0x000fc60003fa4070 */
[----:B------:R-:W-:Y:S01]  /*9890*/  @!P1 IMAD.IADD R18, R18, 0x1, -R24 ;  /* 0x0000000112129824 */ /* 0x000fe200078e0a18 */
[----:B------:R-:W-:Y:S01]  /*98a0*/  ISETP.GE.AND P1, PT, R0, RZ, PT ;  /* 0x000000ff0000720c */ /* 0x000fe20003f26270 */
[----:B------:R-:W-:Y:S01]  /*98b0*/  @!P6 IMAD.MOV R14, RZ, RZ, -R14 ;  /* 0x000000ffff0ee224 */ /* 0x000fe200078e0a0e */
[----:B------:R-:W-:Y:S01]  /*98c0*/  ISETP.GT.U32.AND P6, PT, R24, R8, PT ;  /* 0x000000081800720c */ /* 0x000fe20003fc4070 */
[----:B------:R-:W-:-:S04]  /*98d0*/  IMAD.HI.U32 R0, R25, R7, RZ ;  /* 0x0000000719007227 */ /* 0x000fc800078e00ff */
[----:B------:R-:W-:Y:S02]  /*98e0*/  IMAD.MOV R11, RZ, RZ, -R11 ;  /* 0x000000ffff0b7224 */ /* 0x000fe400078e0a0b */
[----:B------:R-:W-:Y:S02]  /*98f0*/  IMAD.MOV R0, RZ, RZ, -R0 ;  /* 0x000000ffff007224 */ /* 0x000fe400078e0a00 */
[C---:B------:R-:W-:Y:S02]  /*9900*/  IMAD R10, R24.reuse, R11, R10 ;  /* 0x0000000b180a7224 */ /* 0x040fe400078e020a */
[----:B------:R-:W-:Y:S02]  /*9910*/  IMAD R7, R24, R0, R7 ;  /* 0x0000000018077224 */ /* 0x000fe400078e0207 */
[--C-:B------:R-:W-:Y:S01]  /*9920*/  @!P5 IMAD.IADD R2, R2, 0x1, -R24.reuse ;  /* 0x000000010202d824 */ /* 0x100fe200078e0a18 */
[----:B------:R-:W-:Y:S01]  /*9930*/  ISETP.GT.U32.AND P5, PT, R24, R10, PT ;  /* 0x0000000a1800720c */ /* 0x000fe20003fa4070 */
[----:B------:R-:W-:Y:S01]  /*9940*/  @!P6 IMAD.IADD R8, R8, 0x1, -R24 ;  /* 0x000000010808e824 */ /* 0x000fe200078e0a18 */
[----:B------:R-:W-:-:S02]  /*9950*/  IADD3 R13, R28, 0x49, RZ ;  /* 0x000000491c0d7810 */ /* 0x000fc40007ffe0ff */
[----:B------:R-:W-:Y:S02]  /*9960*/  ISETP.GT.U32.AND P6, PT, R24, R7, PT ;  /* 0x000000071800720c */ /* 0x000fe40003fc4070 */
[----:B------:R-:W-:Y:S02]  /*9970*/  ISETP.GE.AND P4, PT, R3, RZ, PT ;  /* 0x000000ff0300720c */ /* 0x000fe40003f86270 */
[----:B------:R-:W-:Y:S02]  /*9980*/  IABS R3, R13 ;  /* 0x0000000d00037213 */ /* 0x000fe40000000000 */
[----:B------:R-:W-:Y:S01]  /*9990*/  IADD3 R11, R28, 0x48, RZ ;  /* 0x000000481c0b7810 */ /* 0x000fe20007ffe0ff */
[----:B------:R0:W-:Y:S01]  /*99a0*/  STL [R1+0x108], R16 ;  /* 0x0001081001007387 */ /* 0x0001e20000100800 */
[----:B------:R-:W-:Y:S01]  /*99b0*/  ISETP.GE.AND P3, PT, R9, RZ, PT ;  /* 0x000000ff0900720c */ /* 0x000fe20003f66270 */
[----:B------:R-:W-:-:S04]  /*99c0*/  IMAD.HI.U32 R9, R25, R3, RZ ;  /* 0x0000000319097227 */ /* 0x000fc800078e00ff */
[--C-:B------:R-:W-:Y:S01]  /*99d0*/  @!P5 IMAD.IADD R10, R10, 0x1, -R24.reuse ;  /* 0x000000010a0ad824 */ /* 0x100fe200078e0a18 */
[----:B0-----:R-:W-:Y:S01]  /*99e0*/  IABS R16, R11 ;  /* 0x0000000b00107213 */ /* 0x001fe20000000000 */
[----:B------:R-:W-:Y:S02]  /*99f0*/  IMAD.MOV R9, RZ, RZ, -R9 ;  /* 0x000000ffff097224 */ /* 0x000fe400078e0a09 */
[----:B------:R-:W-:Y:S01]  /*9a00*/  @!P6 IMAD.IADD R7, R7, 0x1, -R24 ;  /* 0x000000010707e824 */ /* 0x000fe200078e0a18 */
[----:B------:R-:W-:Y:S01]  /*9a10*/  ISETP.GT.U32.AND P6, PT, R24, R10, PT ;  /* 0x0000000a1800720c */ /* 0x000fe20003fc4070 */
[----:B------:R-:W-:Y:S01]  /*9a20*/  IMAD.HI.U32 R19, R25, R16, RZ ;  /* 0x0000001019137227 */ /* 0x000fe200078e00ff */
[C---:B------:R-:W-:Y:S01]  /*9a30*/  IADD3 R12, R28.reuse, 0x47, RZ ;  /* 0x000000471c0c7810 */ /* 0x040fe20007ffe0ff */
[----:B------:R0:W-:Y:S01]  /*9a40*/  STL [R1+0x110], R15 ;  /* 0x0001100f01007387 */ /* 0x0001e20000100800 */
[----:B------:R-:W-:Y:S01]  /*9a50*/  IADD3 R0, R28, 0x46, RZ ;  /* 0x000000461c007810 */ /* 0x000fe20007ffe0ff */
[----:B------:R-:W-:-:S02]  /*9a60*/  IMAD R3, R24, R9, R3 ;  /* 0x0000000918037224 */ /* 0x000fc400078e0203 */
[----:B------:R-:W-:Y:S02]  /*9a70*/  IMAD.MOV R19, RZ, RZ, -R19 ;  /* 0x000000ffff137224 */ /* 0x000fe400078e0a13 */
[----:B------:R-:W-:Y:S01]  /*9a80*/  IMAD.MOV.U32 R20, RZ, RZ, R2 ;  /* 0x000000ffff147224 */ /* 0x000fe200078e0002 */
[----:B------:R1:W-:Y:S01]  /*9a90*/  STL [R1+0x10c], R14 ;  /* 0x00010c0e01007387 */ /* 0x0003e20000100800 */
[----:B------:R-:W-:Y:S01]  /*9aa0*/  @!P0 IMAD.MOV R18, RZ, RZ, -R18 ;  /* 0x000000ffff128224 */ /* 0x000fe200078e0a12 */
[----:B0-----:R-:W-:Y:S01]  /*9ab0*/  IABS R15, R12 ;  /* 0x0000000c000f7213 */ /* 0x001fe20000000000 */
[----:B------:R-:W-:Y:S01]  /*9ac0*/  @!P2 IMAD.MOV R20, RZ, RZ, -R20 ;  /* 0x000000ffff14a224 */ /* 0x000fe200078e0a14 */
[C---:B------:R-:W-:Y:S02]  /*9ad0*/  ISETP.GT.U32.AND P5, PT, R24.reuse, R3, PT ;  /* 0x000000031800720c */ /* 0x040fe40003fa4070 */
[----:B------:R-:W-:Y:S01]  /*9ae0*/  ISETP.GE.AND P0, PT, R13, RZ, PT ;  /* 0x000000ff0d00720c */ /* 0x000fe20003f06270 */
[C---:B------:R-:W-:Y:S01]  /*9af0*/  IMAD R13, R24.reuse, R19, R16 ;  /* 0x00000013180d7224 */ /* 0x040fe200078e0210 */
[----:B-1----:R-:W-:Y:S01]  /*9b00*/  IABS R14, R0 ;  /* 0x00000000000e7213 */ /* 0x002fe20000000000 */
[----:B------:R-:W-:Y:S01]  /*9b10*/  IMAD.HI.U32 R17, R25, R15, RZ ;  /* 0x0000000f19117227 */ /* 0x000fe200078e00ff */
[----:B------:R-:W-:Y:S01]  /*9b20*/  ISETP.GT.U32.AND P2, PT, R24, R7, PT ;  /* 0x000000071800720c */ /* 0x000fe20003f44070 */
[----:B------:R0:W-:Y:S02]  /*9b30*/  STL [R1+0xf4], R18 ;  /* 0x0000f41201007387 */ /* 0x0001e40000100800 */
[----:B------:R-:W-:Y:S01]  /*9b40*/  @!P6 IMAD.IADD R10, R10, 0x1, -R24 ;  /* 0x000000010a0ae824 */ /* 0x000fe200078e0a18 */
[----:B------:R-:W-:Y:S01]  /*9b50*/  ISETP.GT.U32.AND P6, PT, R24, R13, PT ;  /* 0x0000000d1800720c */ /* 0x000fe20003fc4070 */
[----:B------:R-:W-:-:S02]  /*9b60*/  IMAD.MOV R17, RZ, RZ, -R17 ;  /* 0x000000ffff117224 */ /* 0x000fc400078e0a11 */
[----:B0-----:R-:W-:Y:S02]  /*9b70*/  IMAD.MOV.U32 R18, RZ, RZ, R14 ;  /* 0x000000ffff127224 */ /* 0x001fe400078e000e */
[----:B------:R-:W-:Y:S02]  /*9b80*/  IMAD R14, R24, R17, R15 ;  /* 0x00000011180e7224 */ /* 0x000fe400078e020f */
[----:B------:R-:W-:-:S04]  /*9b90*/  IMAD.HI.U32 R2, R25, R18, RZ ;  /* 0x0000001219027227 */ /* 0x000fc800078e00ff */
[----:B------:R-:W-:Y:S02]  /*9ba0*/  IMAD.MOV.U32 R15, RZ, RZ, R10 ;  /* 0x000000ffff0f7224 */ /* 0x000fe400078e000a */
[----:B------:R-:W-:Y:S02]  /*9bb0*/  @!P5 IMAD.IADD R3, R3, 0x1, -R24 ;  /* 0x000000010303d824 */ /* 0x000fe400078e0a18 */
[----:B------:R-:W-:Y:S02]  /*9bc0*/  IMAD.MOV.U32 R17, RZ, RZ, R8 ;  /* 0x000000ffff117224 */ /* 0x000fe400078e0008 */
[----:B------:R-:W-:Y:S01]  /*9bd0*/  IMAD.MOV R2, RZ, RZ, -R2 ;  /* 0x000000ffff027224 */ /* 0x000fe200078e0a02 */
[----:B------:R-:W-:Y:S01]  /*9be0*/  IADD3 R9, R28, 0x45, RZ ;  /* 0x000000451c097810 */ /* 0x000fe20007ffe0ff */
[----:B------:R-:W-:Y:S01]  /*9bf0*/  @!P1 IMAD.MOV R15, RZ, RZ, -R15 ;  /* 0x000000ffff0f9224 */ /* 0x000fe200078e0a0f */
[----:B------:R-:W-:Y:S01]  /*9c00*/  ISETP.GT.U32.AND P1, PT, R24, R14, PT ;  /* 0x0000000e1800720c */ /* 0x000fe20003f24070 */
[----:B------:R-:W-:Y:S01]  /*9c10*/  @!P2 IMAD.IADD R7, R7, 0x1, -R24 ;  /* 0x000000010707a824 */ /* 0x000fe200078e0a18 */
[----:B------:R-:W-:Y:S01]  /*9c20*/  ISETP.GE.AND P2, PT, R12, RZ, PT ;  /* 0x000000ff0c00720c */ /* 0x000fe20003f46270 */
[----:B------:R-:W-:Y:S01]  /*9c30*/  @!P4 IMAD.MOV R17, RZ, RZ, -R17 ;  /* 0x000000ffff11c224 */ /* 0x000fe200078e0a11 */
[C---:B------:R-:W-:Y:S01]  /*9c40*/  ISETP.GT.U32.AND P5, PT, R24.reuse, R3, PT ;  /* 0x000000031800720c */ /* 0x040fe20003fa4070 */
[C---:B------:R-:W-:Y:S01]  /*9c50*/  IMAD R12, R24.reuse, R2, R18 ;  /* 0x00000002180c7224 */ /* 0x040fe200078e0212 */
[----:B------:R-:W-:Y:S01]  /*9c60*/  ISETP.GE.AND P4, PT, R11, RZ, PT ;  /* 0x000000ff0b00720c */ /* 0x000fe20003f86270 */
[----:B------:R-:W-:Y:S01]  /*9c70*/  @!P6 IMAD.IADD R13, R13, 0x1, -R24 ;  /* 0x000000010d0de824 */ /* 0x000fe200078e0a18 */
[----:B------:R-:W-:Y:S01]  /*9c80*/  IABS R16, R9 ;  /* 0x0000000900107213 */ /* 0x000fe20000000000 */
[----:B------:R-:W-:Y:S01]  /*9c90*/  IMAD.MOV.U32 R11, RZ, RZ, R7 ;  /* 0x000000ffff0b7224 */ /* 0x000fe200078e0007 */
[----:B------:R-:W-:-:S03]  /*9ca0*/  ISETP.GT.U32.AND P6, PT, R24, R12, PT ;  /* 0x0000000c1800720c */ /* 0x000fc60003fc4070 */
[----:B------:R-:W-:Y:S01]  /*9cb0*/  @!P3 IMAD.MOV R11, RZ, RZ, -R11 ;  /* 0x000000ffff0bb224 */ /* 0x000fe200078e0a0b */
[----:B------:R-:W-:Y:S01]  /*9cc0*/  ISETP.GT.U32.AND P3, PT, R24, R13, PT ;  /* 0x0000000d1800720c */ /* 0x000fe20003f64070 */
[----:B------:R-:W-:Y:S01]  /*9cd0*/  IMAD.HI.U32 R8, R25, R16, RZ ;  /* 0x0000001019087227 */ /* 0x000fe200078e00ff */
[----:B------:R-:W-:-:S03]  /*9ce0*/  IADD3 R2, R28, 0x44, RZ ;  /* 0x000000441c027810 */ /* 0x000fc60007ffe0ff */
[----:B------:R-:W-:Y:S02]  /*9cf0*/  IMAD.MOV R8, RZ, RZ, -R8 ;  /* 0x000000ffff087224 */ /* 0x000fe400078e0a08 */
[--C-:B------:R-:W-:Y:S02]  /*9d00*/  @!P1 IMAD.IADD R14, R14, 0x1, -R24.reuse ;  /* 0x000000010e0e9824 */ /* 0x100fe400078e0a18 */
[----:B------:R-:W-:Y:S01]  /*9d10*/  @!P5 IMAD.IADD R3, R3, 0x1, -R24 ;  /* 0x000000010303d824 */ /* 0x000fe200078e0a18 */
[----:B------:R-:W-:Y:S01]  /*9d20*/  ISETP.GE.AND P5, PT, R0, RZ, PT ;  /* 0x000000ff0000720c */ /* 0x000fe20003fa6270 */
[C---:B------:R-:W-:Y:S01]  /*9d30*/  IMAD R0, R24.reuse, R8, R16 ;  /* 0x0000000818007224 */ /* 0x040fe200078e0210 */
[----:B------:R-:W-:Y:S01]  /*9d40*/  ISETP.GT.U32.AND P1, PT, R24, R14, PT ;  /* 0x0000000e1800720c */ /* 0x000fe20003f24070 */
[--C-:B------:R-:W-:Y:S01]  /*9d50*/  @!P6 IMAD.IADD R12, R12, 0x1, -R24.reuse ;  /* 0x000000010c0ce824 */ /* 0x100fe200078e0a18 */
[----:B------:R-:W-:Y:S01]  /*9d60*/  IABS R16, R2 ;  /* 0x0000000200107213 */ /* 0x000fe20000000000 */
[----:B------:R-:W-:Y:S01]  /*9d70*/  @!P3 IMAD.IADD R13, R13, 0x1, -R24 ;  /* 0x000000010d0db824 */ /* 0x000fe200078e0a18 */
[----:B------:R-:W-:-:S02]  /*9d80*/  ISETP.GT.U32.AND P3, PT, R24, R0, PT ;  /* 0x000000001800720c */ /* 0x000fc40003f64070 */
[----:B------:R-:W-:Y:S01]  /*9d90*/  ISETP.GT.U32.AND P6, PT, R24, R12, PT ;  /* 0x0000000c1800720c */ /* 0x000fe20003fc4070 */
[----:B------:R-:W-:Y:S01]  /*9da0*/  IMAD.HI.U32 R18, R25, R16, RZ ;  /* 0x0000001019127227 */ /* 0x000fe200078e00ff */
[----:B------:R-:W-:Y:S01]  /*9db0*/  STL [R1+0xe4], R20 ;  /* 0x0000e41401007387 */ /* 0x000fe20000100800 */
[----:B------:R-:W-:Y:S02]  /*9dc0*/  IADD3 R10, R28, 0x42, RZ ;  /* 0x000000421c0a7810 */ /* 0x000fe40007ffe0ff */
[----:B------:R-:W-:Y:S01]  /*9dd0*/  IMAD.MOV R18, RZ, RZ, -R18 ;  /* 0x000000ffff127224 */ /* 0x000fe200078e0a12 */
[----:B------:R-:W-:Y:S01]  /*9de0*/  STL [R1+0xe0], R17 ;  /* 0x0000e01101007387 */ /* 0x000fe20000100800 */
[----:B------:R-:W-:Y:S01]  /*9df0*/  @!P1 IMAD.IADD R14, R14, 0x1, -R24 ;  /* 0x000000010e0e9824 */ /* 0x000fe200078e0a18 */
[----:B------:R-:W-:Y:S02]  /*9e00*/  IABS R8, R10 ;  /* 0x0000000a00087213 */ /* 0x000fe40000000000 */
[----:B------:R0:W-:Y:S01]  /*9e10*/  STL [R1+0xd8], R15 ;  /* 0x0000d80f01007387 */ /* 0x0001e20000100800 */
[----:B------:R-:W-:Y:S01]  /*9e20*/  ISETP.GE.AND P1, PT, R9, RZ, PT ;  /* 0x000000ff0900720c */ /* 0x000fe20003f26270 */
[----:B------:R-:W-:-:S02]  /*9e30*/  IMAD R9, R24, R18, R16 ;  /* 0x0000001218097224 */ /* 0x000fc400078e0210 */
[----:B------:R1:W-:Y:S01]  /*9e40*/  STL [R1+0xd4], R11 ;  /* 0x0000d40b01007387 */ /* 0x0003e20000100800 */
[--C-:B------:R-:W-:Y:S01]  /*9e50*/  @!P3 IMAD.IADD R0, R0, 0x1, -R24.reuse ;  /* 0x000000010000b824 */ /* 0x100fe200078e0a18 */
[C---:B0-----:R-:W-:Y:S02]  /*9e60*/  IADD3 R15, R28.reuse, 0x43, RZ ;  /* 0x000000431c0f7810 */ /* 0x041fe40007ffe0ff */
[----:B-1----:R-:W-:Y:S01]  /*9e70*/  IADD3 R11, R28, 0x41, RZ ;  /* 0x000000411c0b7810 */ /* 0x002fe20007ffe0ff */
[C---:B------:R-:W-:Y:S01]  /*9e80*/  IMAD.HI.U32 R19, R25.reuse, R8, RZ ;  /* 0x0000000819137227 */ /* 0x040fe200078e00ff */
[----:B------:R-:W-:Y:S02]  /*9e90*/  IABS R17, R15 ;  /* 0x0000000f00117213 */ /* 0x000fe40000000000 */
[----:B------:R-:W-:Y:S01]  /*9ea0*/  IABS R7, R11 ;  /* 0x0000000b00077213 */ /* 0x000fe20000000000 */
[----:B------:R-:W-:Y:S01]  /*9eb0*/  @!P6 IMAD.IADD R12, R12, 0x1, -R24 ;  /* 0x000000010c0ce824 */ /* 0x000fe200078e0a18 */
[C---:B------:R-:W-:Y:S01]  /*9ec0*/  ISETP.GT.U32.AND P6, PT, R24.reuse, R9, PT ;  /* 0x000000091800720c */ /* 0x040fe20003fc4070 */
[----:B------:R-:W-:Y:S01]  /*9ed0*/  @!P0 IMAD.MOV R3, RZ, RZ, -R3 ;  /* 0x000000ffff038224 */ /* 0x000fe200078e0a03 */
[----:B------:R-:W-:Y:S01]  /*9ee0*/  ISETP.GT.U32.AND P0, PT, R24, R0, PT ;  /* 0x000000001800720c */ /* 0x000fe20003f04070 */
[----:B------:R-:W-:-:S04]  /*9ef0*/  IMAD.HI.U32 R16, R25, R17, RZ ;  /* 0x0000001119107227 */ /* 0x000fc800078e00ff */
[----:B------:R-:W-:-:S04]  /*9f00*/  IMAD.HI.U32 R18, R25, R7, RZ ;  /* 0x0000000719127227 */ /* 0x000fc800078e00ff */
[----:B------:R-:W-:Y:S02]  /*9f10*/  IMAD.MOV R19, RZ, RZ, -R19 ;  /* 0x000000ffff137224 */ /* 0x000fe400078e0a13 */
[----:B------:R-:W-:Y:S02]  /*9f20*/  IMAD.MOV R16, RZ, RZ, -R16 ;  /* 0x000000ffff107224 */ /* 0x000fe400078e0a10 */
[----:B------:R-:W-:Y:S02]  /*9f30*/  IMAD.MOV R18, RZ, RZ, -R18 ;  /* 0x000000ffff127224 */ /* 0x000fe400078e0a12 */
[----:B------:R-:W-:Y:S01]  /*9f40*/  IMAD R8, R24, R19, R8 ;  /* 0x0000001318087224 */ /* 0x000fe200078e0208 */
[----:B------:R-:W-:Y:S01]  /*9f50*/  ISETP.GE.AND P3, PT, R2, RZ, PT ;  /* 0x000000ff0200720c */ /* 0x000fe20003f66270 */
[C---:B------:R-:W-:Y:S02]  /*9f60*/  IMAD R16, R24.reuse, R16, R17 ;  /* 0x0000001018107224 */ /* 0x040fe400078e0211 */
[----:B------:R-:W-:-:S02]  /*9f70*/  IMAD R7, R24, R18, R7 ;  /* 0x0000001218077224 */ /* 0x000fc400078e0207 */
[----:B------:R-:W-:Y:S01]  /*9f80*/  @!P2 IMAD.MOV R14, RZ, RZ, -R14 ;  /* 0x000000ffff0ea224 */ /* 0x000fe200078e0a0e */
[----:B------:R-:W-:Y:S01]  /*9f90*/  ISETP.GT.U32.AND P2, PT, R24, R8, PT ;  /* 0x000000081800720c */ /* 0x000fe20003f44070 */
[--C-:B------:R-:W-:Y:S01]  /*9fa0*/  @!P6 IMAD.IADD R9, R9, 0x1, -R24.reuse ;  /* 0x000000010909e824 */ /* 0x100fe200078e0a18 */
[----:B------:R-:W-:Y:S01]  /*9fb0*/  IADD3 R2, R28, 0x40, RZ ;  /* 0x000000401c027810 */ /* 0x000fe20007ffe0ff */
[----:B------:R-:W-:Y:S01]  /*9fc0*/  IMAD.MOV.U32 R20, RZ, RZ, R13 ;  /* 0x000000ffff147224 */ /* 0x000fe200078e000d */
[----:B------:R-:W-:Y:S01]  /*9fd0*/  ISETP.GT.U32.AND P6, PT, R24, R16, PT ;  /* 0x000000101800720c */ /* 0x000fe20003fc4070 */
[----:B------:R-:W-:Y:S01]  /*9fe0*/  @!P0 IMAD.IADD R0, R0, 0x1, -R24 ;  /* 0x0000000100008824 */ /* 0x000fe200078e0a18 */
[C---:B------:R-:W-:Y:S01]  /*9ff0*/  ISETP.GT.U32.AND P0, PT, R24.reuse, R7, PT ;  /* 0x000000071800720c */ /* 0x040fe20003f04070 */
[----:B------:R-:W-:Y:S01]  /*a000*/  @!P4 IMAD.MOV R20, RZ, RZ, -R20 ;  /* 0x000000ffff14c224 */ /* 0x000fe200078e0a14 */
[----:B------:R-:W-:Y:S02]  /*a010*/  IABS R18, R2 ;  /* 0x0000000200127213 */ /* 0x000fe40000000000 */
[----:B------:R-:W-:-:S02]  /*a020*/  ISETP.GT.U32.AND P4, PT, R24, R9, PT ;  /* 0x000000091800720c */ /* 0x000fc40003f84070 */
[----:B------:R-:W-:Y:S01]  /*a030*/  IADD3 R17, R28, 0x3f, RZ ;  /* 0x0000003f1c117810 */ /* 0x000fe20007ffe0ff */
[----:B------:R-:W-:Y:S01]  /*a040*/  IMAD.MOV.U32 R13, RZ, RZ, R18 ;  /* 0x000000ffff0d7224 */ /* 0x000fe200078e0012 */
[----:B------:R0:W-:Y:S01]  /*a050*/  STL [R1+0xd0], R3 ;  /* 0x0000d00301007387 */ /* 0x0001e20000100800 */
[----:B------:R-:W-:Y:S02]  /*a060*/  IMAD.MOV.U32 R18, RZ, RZ, R12 ;  /* 0x000000ffff127224 */ /* 0x000fe400078e000c */
[----:B------:R-:W-:Y:S02]  /*a070*/  @!P2 IMAD.IADD R8, R8, 0x1, -R24 ;  /* 0x000000010808a824 */ /* 0x000fe400078e0a18 */
[----:B------:R-:W-:Y:S01]  /*a080*/  IMAD.HI.U32 R12, R25, R13, RZ ;  /* 0x0000000d190c7227 */ /* 0x000fe200078e00ff */
[----:B0-----:R-:W-:-:S03]  /*a090*/  IABS R3, R17 ;  /* 0x0000001100037213 */ /* 0x001fc60000000000 */
[--C-:B------:R-:W-:Y:S01]  /*a0a0*/  @!P6 IMAD.IADD R16, R16, 0x1, -R24.reuse ;  /* 0x000000011010e824 */ /* 0x100fe200078e0a18 */
[----:B------:R-:W-:Y:S01]  /*a0b0*/  ISETP.GE.AND P6, PT, R11, RZ, PT ;  /* 0x000000ff0b00720c */ /* 0x000fe20003fc6270 */
[----:B------:R-:W-:Y:S01]  /*a0c0*/  @!P0 IMAD.IADD R7, R7, 0x1, -R24 ;  /* 0x0000000107078824 */ /* 0x000fe200078e0a18 */
[----:B------:R-:W-:Y:S01]  /*a0d0*/  ISETP.GT.U32.AND P0, PT, R24, R8, PT ;  /* 0x000000081800720c */ /* 0x000fe20003f04070 */
[----:B------:R-:W-:Y:S02]  /*a0e0*/  IMAD.MOV R12, RZ, RZ, -R12 ;  /* 0x000000ffff0c7224 */ /* 0x000fe400078e0a0c */
[----:B------:R-:W-:Y:S02]  /*a0f0*/  @!P4 IMAD.IADD R9, R9, 0x1, -R24 ;  /* 0x000000010909c824 */ /* 0x000fe400078e0a18 */
[----:B------:R-:W-:Y:S01]  /*a100*/  IMAD.HI.U32 R11, R25, R3, RZ ;  /* 0x00000003190b7227 */ /* 0x000fe200078e00ff */
[----:B------:R-:W-:Y:S01]  /*a110*/  ISETP.GE.AND P4, PT, R10, RZ, PT ;  /* 0x000000ff0a00720c */ /* 0x000fe20003f86270 */
[----:B------:R-:W-:Y:S02]  /*a120*/  STL [R1+0xcc], R20 ;  /* 0x0000cc1401007387 */ /* 0x000fe40000100800 */
[----:B------:R-:W-:-:S02]  /*a130*/  IMAD R10, R24, R12, R13 ;  /* 0x0000000c180a7224 */ /* 0x000fc400078e020d */
[----:B------:R-:W-:Y:S02]  /*a140*/  IMAD.MOV R11, RZ, RZ, -R11 ;  /* 0x000000ffff0b7224 */ /* 0x000fe400078e0a0b */
[----:B------:R-:W-:Y:S01]  /*a150*/  IMAD.MOV.U32 R13, RZ, RZ, R9 ;  /* 0x000000ffff0d7224 */ /* 0x000fe200078e0009 */
[----:B------:R0:W-:Y:S01]  /*a160*/  STL [R1+0xc8], R14 ;  /* 0x0000c80e01007387 */ /* 0x0001e20000100800 */
[C---:B------:R-:W-:Y:S02]  /*a170*/  ISETP.GT.U32.AND P2, PT, R24.reuse, R16, PT ;  /* 0x000000101800720c */ /* 0x040fe40003f44070 */
[----:B------:R-:W-:Y:S01]  /*a180*/  @!P3 IMAD.MOV R13, RZ, RZ, -R13 ;  /* 0x000000ffff0db224 */ /* 0x000fe200078e0a0d */
[----:B------:R-:W-:Y:S01]  /*a190*/  ISETP.GT.U32.AND P3, PT, R24, R10, PT ;  /* 0x0000000a1800720c */ /* 0x000fe20003f64070 */
[----:B------:R-:W-:Y:S02]  /*a1a0*/  @!P0 IMAD.IADD R8, R8, 0x1, -R24 ;  /* 0x0000000108088824 */ /* 0x000fe400078e0a18 */
[----:B0-----:R-:W-:-:S02]  /*a1b0*/  IMAD.MOV.U32 R14, RZ, RZ, R0 ;  /* 0x000000ffff0e7224 */ /* 0x001fc400078e0000 */
[----:B------:R-:W-:-:S05]  /*a1c0*/  IMAD R0, R24, R11, R3 ;  /* 0x0000000b18007224 */ /* 0x000fca00078e0203 */
[----:B------:R-:W-:-:S03]  /*a1d0*/  ISETP.GT.U32.AND P0, PT, R24, R0, PT ;  /* 0x000000001800720c */ /* 0x000fc60003f04070 */
[----:B------:R-:W-:Y:S01]  /*a1e0*/  @!P3 IMAD.IADD R10, R10, 0x1, -R24 ;  /* 0x000000010a0ab824 */ /* 0x000fe200078e0a18 */
[----:B------:R-:W-:Y:S01]  /*a1f0*/  IADD3 R9, R28, 0x3d, RZ ;  /* 0x0000003d1c097810 */ /* 0x000fe20007ffe0ff */
[----:B------:R-:W-:Y:S02]  /*a200*/  @!P5 IMAD.MOV R18, RZ, RZ, -R18 ;  /* 0x000000ffff12d224 */ /* 0x000fe400078e0a12 */
[----:B------:R-:W-:Y:S01]  /*a210*/  @!P2 IMAD.IADD R16, R16, 0x1, -R24 ;  /* 0x000000011010a824 */ /* 0x000fe200078e0a18 */
[----:B------:R-:W-:Y:S01]  /*a220*/  ISETP.GE.AND P2, PT, R2, RZ, PT ;  /* 0x000000ff0200720c */ /* 0x000fe20003f46270 */
[----:B------:R-:W-:Y:S01]  /*a230*/  @!P1 IMAD.MOV R14, RZ, RZ, -R14 ;  /* 0x000000ffff0e9224 */ /* 0x000fe200078e0a0e */
[----:B------:R-:W-:Y:S02]  /*a240*/  IABS R2, R9 ;  /* 0x0000000900027213 */ /* 0x000fe40000000000 */
[C---:B------:R-:W-:Y:S01]  /*a250*/  IADD3 R12, R28.reuse, 0x3e, RZ ;  /* 0x0000003e1c0c7810 */ /* 0x040fe20007ffe0ff */
[----:B------:R-:W-:Y:S01]  /*a260*/  STL [R1+0xc4], R18 ;  /* 0x0000c41201007387 */ /* 0x000fe20000100800 */
[----:B------:R-:W-:Y:S01]  /*a270*/  IADD3 R11, R28, 0x3c, RZ ;  /* 0x0000003c1c0b7810 */ /* 0x000fe20007ffe0ff */
[----:B------:R-:W-:Y:S01]  /*a280*/  @!P0 IMAD.IADD R0, R0, 0x1, -R24 ;  /* 0x0000000100008824 */ /* 0x000fe200078e0a18 */
[----:B------:R-:W-:Y:S01]  /*a290*/  ISETP.GT.U32.AND P0, PT, R24, R10, PT ;  /* 0x0000000a1800720c */ /* 0x000fe20003f04070 */
[----:B------:R0:W-:Y:S01]  /*a2a0*/  STL [R1+0xc0], R14 ;  /* 0x0000c00e01007387 */ /* 0x0001e20000100800 */
[----:B------:R-:W-:-:S02]  /*a2b0*/  ISETP.GE.AND P5, PT, R15, RZ, PT ;  /* 0x000000ff0f00720c */ /* 0x000fc40003fa6270 */
[----:B------:R-:W-:Y:S01]  /*a2c0*/  IABS R3, R12 ;  /* 0x0000000c00037213 */ /* 0x000fe20000000000 */
[----:B------:R1:W-:Y:S01]  /*a2d0*/  STL [R1+0xbc], R13 ;  /* 0x0000bc0d01007387 */ /* 0x0003e20000100800 */
[----:B------:R-:W-:Y:S01]  /*a2e0*/  ISETP.GE.AND P3, PT, R12, RZ, PT ;  /* 0x000000ff0c00720c */ /* 0x000fe20003f66270 */
[----:B0-----:R-:W-:Y:S01]  /*a2f0*/  IMAD.HI.U32 R14, R25, R2, RZ ;  /* 0x00000002190e7227 */ /* 0x001fe200078e00ff */
[----:B-1----:R-:W-:-:S03]  /*a300*/  IABS R13, R11 ;  /* 0x0000000b000d7213 */ /* 0x002fc60000000000 */
[----:B------:R-:W-:Y:S02]  /*a310*/  IMAD.MOV R12, RZ, RZ, -R14 ;  /* 0x000000ffff0c7224 */ /* 0x000fe400078e0a0e */
[----:B------:R-:W-:-:S04]  /*a320*/  IMAD.HI.U32 R15, R25, R3, RZ ;  /* 0x00000003190f7227 */ /* 0x000fc800078e00ff */
[----:B------:R-:W-:Y:S02]  /*a330*/  IMAD.MOV.U32 R14, RZ, RZ, R8 ;  /* 0x000000ffff0e7224 */ /* 0x000fe400078e0008 */
[----:B------:R-:W-:-:S04]  /*a340*/  IMAD.HI.U32 R8, R25, R13, RZ ;  /* 0x0000000d19087227 */ /* 0x000fc800078e00ff */
[----:B------:R-:W-:Y:S02]  /*a350*/  IMAD.MOV.U32 R18, RZ, RZ, R16 ;  /* 0x000000ffff127224 */ /* 0x000fe400078e0010 */
[----:B------:R-:W-:Y:S02]  /*a360*/  IMAD.MOV R15, RZ, RZ, -R15 ;  /* 0x000000ffff0f7224 */ /* 0x000fe400078e0a0f */
[----:B------:R-:W-:Y:S02]  /*a370*/  IMAD.MOV R8, RZ, RZ, -R8 ;  /* 0x000000ffff087224 */ /* 0x000fe400078e0a08 */
[----:B------:R-:W-:Y:S02]  /*a380*/  @!P0 IMAD.IADD R10, R10, 0x1, -R24 ;  /* 0x000000010a0a8824 */ /* 0x000fe400078e0a18 */
[----:B------:R-:W-:Y:S01]  /*a390*/  @!P5 IMAD.MOV R18, RZ, RZ, -R18 ;  /* 0x000000ffff12d224 */ /* 0x000fe200078e0a12 */
[C---:B------:R-:W-:Y:S01]  /*a3a0*/  ISETP.GT.U32.AND P5, PT, R24.reuse, R0, PT ;  /* 0x000000001800720c */ /* 0x040fe20003fa4070 */
[----:B------:R-:W-:-:S02]  /*a3b0*/  IMAD R3, R24, R15, R3 ;  /* 0x0000000f18037224 */ /* 0x000fc400078e0203 */
[C---:B------:R-:W-:Y:S02]  /*a3c0*/  IMAD R8, R24.reuse, R8, R13 ;  /* 0x0000000818087224 */ /* 0x040fe400078e020d */
[----:B------:R-:W-:Y:S02]  /*a3d0*/  IMAD.MOV.U32 R15, RZ, RZ, R10 ;  /* 0x000000ffff0f7224 */ /* 0x000fe400078e000a */
[C---:B------:R-:W-:Y:S02]  /*a3e0*/  IMAD R2, R24.reuse, R12, R2 ;  /* 0x0000000c18027224 */ /* 0x040fe400078e0202 */
[----:B------:R-:W-:Y:S01]  /*a3f0*/  @!P2 IMAD.MOV R15, RZ, RZ, -R15 ;  /* 0x000000ffff0fa224 */ /* 0x000fe200078e0a0f */
[C---:B------:R-:W-:Y:S01]  /*a400*/  ISETP.GT.U32.AND P2, PT, R24.reuse, R8, PT ;  /* 0x000000081800720c */ /* 0x040fe20003f44070 */
[----:B------:R-:W-:Y:S01]  /*a410*/  @!P4 IMAD.MOV R14, RZ, RZ, -R14 ;  /* 0x000000ffff0ec224 */ /* 0x000fe200078e0a0e */
[C---:B------:R-:W-:Y:S02]  /*a420*/  ISETP.GT.U32.AND P4, PT, R24.reuse, R3, PT ;  /* 0x000000031800720c */ /* 0x040fe40003f84070 */
[----:B------:R-:W-:Y:S01]  /*a430*/  ISETP.GT.U32.AND P0, PT, R24, R2, PT ;  /* 0x000000021800720c */ /* 0x000fe20003f04070 */
[----:B------:R-:W-:Y:S01]  /*a440*/  @!P5 IMAD.IADD R0, R0, 0x1, -R24 ;  /* 0x000000010000d824 */ /* 0x000fe200078e0a18 */
[----:B------:R-:W-:-:S02]  /*a450*/  ISETP.GT.U32.AND P1, PT, R24, R7, PT ;  /* 0x000000071800720c */ /* 0x000fc40003f24070 */
[----:B------:R-:W-:Y:S02]  /*a460*/  ISETP.GE.AND P5, PT, R11, RZ, PT ;  /* 0x000000ff0b00720c */ /* 0x000fe40003fa6270 */
[----:B------:R-:W-:-:S03]  /*a470*/  IADD3 R11, R28, 0x3a, RZ ;  /* 0x0000003a1c0b7810 */ /* 0x000fc60007ffe0ff */
[--C-:B------:R-:W-:Y:S01]  /*a480*/  @!P2 IMAD.IADD R8, R8, 0x1, -R24.reuse ;  /* 0x000000010808a824 */ /* 0x100fe200078e0a18 */
[----:B------:R-:W-:Y:S01]  /*a490*/  IABS R20, R11 ;  /* 0x0000000b00147213 */ /* 0x000fe20000000000 */
[--C-:B------:R-:W-:Y:S02]  /*a4a0*/  @!P4 IMAD.IADD R3, R3, 0x1, -R24.reuse ;  /* 0x000000010303c824 */ /* 0x100fe400078e0a18 */
[----:B------:R-:W-:Y:S01]  /*a4b0*/  @!P0 IMAD.IADD R2, R2, 0x1, -R24 ;  /* 0x0000000102028824 */ /* 0x000fe200078e0a18 */
[C---:B------:R-:W-:Y:S01]  /*a4c0*/  ISETP.GT.U32.AND P2, PT, R24.reuse, R8, PT ;  /* 0x000000081800720c */ /* 0x040fe20003f44070 */
[----:B------:R-:W-:Y:S01]  /*a4d0*/  IMAD.HI.U32 R10, R25, R20, RZ ;  /* 0x00000014190a7227 */ /* 0x000fe200078e00ff */
[----:B------:R-:W-:-:S03]  /*a4e0*/  ISETP.GT.U32.AND P4, PT, R24, R3, PT ;  /* 0x000000031800720c */ /* 0x000fc60003f84070 */
[----:B------:R-:W-:Y:S01]  /*a4f0*/  @!P1 IMAD.IADD R7, R7, 0x1, -R24 ;  /* 0x0000000107079824 */ /* 0x000fe200078e0a18 */
[----:B------:R-:W-:Y:S01]  /*a500*/  ISETP.GE.AND P1, PT, R17, RZ, PT ;  /* 0x000000ff1100720c */ /* 0x000fe20003f26270 */
[----:B------:R-:W-:Y:S01]  /*a510*/  IMAD.MOV R10, RZ, RZ, -R10 ;  /* 0x000000ffff0a7224 */ /* 0x000fe200078e0a0a */
[----:B------:R-:W-:Y:S01]  /*a520*/  ISETP.GT.U32.AND P0, PT, R24, R2, PT ;  /* 0x000000021800720c */ /* 0x000fe20003f04070 */
[----:B------:R-:W-:Y:S01]  /*a530*/  STL [R1+0xb8], R18 ;  /* 0x0000b81201007387 */ /* 0x000fe20000100800 */
[----:B------:R-:W-:Y:S01]  /*a540*/  IADD3 R12, R28, 0x3b, RZ ;  /* 0x0000003b1c0c7810 */ /* 0x000fe20007ffe0ff */
[----:B------:R-:W-:Y:S02]  /*a550*/  IMAD R20, R24, R10, R20 ;  /* 0x0000000a18147224 */ /* 0x000fe400078e0214 */
[----:B------:R0:W-:Y:S01]  /*a560*/  STL [R1+0x98], R14 ;  /* 0x0000980e01007387 */ /* 0x0001e20000100800 */
[----:B------:R-:W-:Y:S01]  /*a570*/  @!P6 IMAD.MOV R7, RZ, RZ, -R7 ;  /* 0x000000ffff07e224 */ /* 0x000fe200078e0a07 */
[----:B------:R-:W-:Y:S01]  /*a580*/  ISETP.GE.AND P6, PT, R9, RZ, PT ;  /* 0x000000ff0900720c */ /* 0x000fe20003fc6270 */
[----:B------:R-:W-:Y:S01]  /*a590*/  @!P2 IMAD.IADD R8, R8, 0x1, -R24 ;  /* 0x000000010808a824 */ /* 0x000fe200078e0a18 */
[----:B------:R-:W-:-:S02]  /*a5a0*/  IABS R19, R12 ;  /* 0x0000000c00137213 */ /* 0x000fc40000000000 */
[----:B------:R-:W-:Y:S02]  /*a5b0*/  IADD3 R9, R28, 0x39, RZ ;  /* 0x000000391c097810 */ /* 0x000fe40007ffe0ff */
[----:B------:R-:W-:Y:S01]  /*a5c0*/  ISETP.GT.U32.AND P2, PT, R24, R20, PT ;  /* 0x000000141800720c */ /* 0x000fe20003f44070 */
[----:B0-----:R-:W-:Y:S01]  /*a5d0*/  IMAD.MOV.U32 R14, RZ, RZ, R0 ;  /* 0x000000ffff0e7224 */ /* 0x001fe200078e0000 */
[----:B------:R0:W-:Y:S01]  /*a5e0*/  STL [R1+0x9c], R7 ;  /* 0x00009c0701007387 */ /* 0x0001e20000100800 */
[----:B------:R-:W-:Y:S02]  /*a5f0*/  @!P4 IMAD.IADD R3, R3, 0x1, -R24 ;  /* 0x000000010303c824 */ /* 0x000fe400078e0a18 */
[----:B------:R-:W-:Y:S01]  /*a600*/  @!P1 IMAD.MOV R14, RZ, RZ, -R14 ;  /* 0x000000ffff0e9224 */ /* 0x000fe200078e0a0e */
[----:B------:R-:W-:Y:S01]  /*a610*/  ISETP.GE.AND P1, PT, R12, RZ, PT ;  /* 0x000000ff0c00720c */ /* 0x000fe20003f26270 */
[----:B------:R-:W-:Y:S01]  /*a620*/  IMAD.HI.U32 R12, R25, R19, RZ ;  /* 0x00000013190c7227 */ /* 0x000fe200078e00ff */
[----:B------:R-:W-:Y:S03]  /*a630*/  STL [R1+0xa0], R15 ;  /* 0x0000a00f01007387 */ /* 0x000fe60000100800 */
[----:B------:R-:W-:Y:S01]  /*a640*/  @!P0 IMAD.IADD R2, R2, 0x1, -R24 ;  /* 0x0000000102028824 */ /* 0x000fe200078e0a18 */
[----:B0-----:R-:W-:Y:S01]  /*a650*/  IABS R7, R9 ;  /* 0x0000000900077213 */ /* 0x001fe20000000000 */
[----:B------:R0:W-:Y:S01]  /*a660*/  STL [R1+0xb0], R14 ;  /* 0x0000b00e01007387 */ /* 0x0001e20000100800 */
[----:B------:R-:W-:Y:S01]  /*a670*/  ISETP.GE.AND P4, PT, R11, RZ, PT ;  /* 0x000000ff0b00720c */ /* 0x000fe20003f86270 */
[----:B------:R-:W-:Y:S01]  /*a680*/  IMAD.MOV R11, RZ, RZ, -R12 ;  /* 0x000000ffff0b7224 */ /* 0x000fe200078e0a0c */
[----:B------:R-:W-:Y:S01]  /*a690*/  IADD3 R12, R28, 0x38, RZ ;  /* 0x000000381c0c7810 */ /* 0x000fe20007ffe0ff */
[----:B------:R-:W-:-:S02]  /*a6a0*/  IMAD.MOV.U32 R13, RZ, RZ, R2 ;  /* 0x000000ffff0d7224 */ /* 0x000fc400078e0002 */
[----:B------:R-:W-:-:S04]  /*a6b0*/  IMAD.HI.U32 R0, R25, R7, RZ ;  /* 0x0000000719007227 */ /* 0x000fc800078e00ff */
[----:B0-----:R-:W-:Y:S02]  /*a6c0*/  IMAD.MOV.U32 R14, RZ, RZ, R3 ;  /* 0x000000ffff0e7224 */ /* 0x001fe400078e0003 */
[----:B------:R-:W-:Y:S02]  /*a6d0*/  IMAD R19, R24, R11, R19 ;  /* 0x0000000b18137224 */ /* 0x000fe400078e0213 */
[----:B------:R-:W-:Y:S02]  /*a6e0*/  @!P3 IMAD.MOV R14, RZ, RZ, -R14 ;  /* 0x000000ffff0eb224 */ /* 0x000fe400078e0a0e */
[----:B------:R-:W-:Y:S01]  /*a6f0*/  @!P6 IMAD.MOV R13, RZ, RZ, -R13 ;  /* 0x000000ffff0de224 */ /* 0x000fe200078e0a0d */
[----:B------:R-:W-:Y:S01]  /*a700*/  ISETP.GE.AND P6, PT, R12, RZ, PT ;  /* 0x000000ff0c00720c */ /* 0x000fe20003fc6270 */
[----:B------:R-:W-:Y:S01]  /*a710*/  IMAD.MOV R0, RZ, RZ, -R0 ;  /* 0x000000ffff007224 */ /* 0x000fe200078e0a00 */
[----:B------:R-:W-:Y:S01]  /*a720*/  IADD3 R11, R28, 0x37, RZ ;  /* 0x000000371c0b7810 */ /* 0x000fe20007ffe0ff */
[----:B------:R-:W-:Y:S01]  /*a730*/  @!P2 IMAD.IADD R20, R20, 0x1, -R24 ;  /* 0x000000011414a824 */ /* 0x000fe200078e0a18 */
[----:B------:R-:W-:Y:S01]  /*a740*/  IABS R12, R12 ;  /* 0x0000000c000c7213 */ /* 0x000fe20000000000 */
[C---:B------:R-:W-:Y:S01]  /*a750*/  IMAD R0, R24.reuse, R0, R7 ;  /* 0x0000000018007224 */ /* 0x040fe200078e0207 */
[----:B------:R-:W-:Y:S01]  /*a760*/  ISETP.GE.AND P0, PT, R9, RZ, PT ;  /* 0x000000ff0900720c */ /* 0x000fe20003f06270 */
[----:B------:R-:W-:Y:S01]  /*a770*/  STL [R1+0xb4], R14 ;  /* 0x0000b40e01007387 */ /* 0x000fe20000100800 */
[C---:B------:R-:W-:Y:S01]  /*a780*/  ISETP.GT.U32.AND P3, PT, R24.reuse, R19, PT ;  /* 0x000000131800720c */ /* 0x040fe20003f64070 */
[----:B------:R-:W-:Y:S01]  /*a790*/  IMAD.MOV.U32 R17, RZ, RZ, R8 ;  /* 0x000000ffff117224 */ /* 0x000fe200078e0008 */
[----:B------:R-:W-:Y:S01]  /*a7a0*/  IABS R9, R11 ;  /* 0x0000000b00097213 */ /* 0x000fe20000000000 */
[----:B------:R0:W-:Y:S01]  /*a7b0*/  STL [R1+0x3a8], R13 ;  /* 0x0003a80d01007387 */ /* 0x0001e20000100800 */
[C---:B------:R-:W-:Y:S01]  /*a7c0*/  ISETP.GT.U32.AND P2, PT, R24.reuse, R20, PT ;  /* 0x000000141800720c */ /* 0x040fe20003f44070 */
[----:B------:R-:W-:Y:S01]  /*a7d0*/  @!P5 IMAD.MOV R17, RZ, RZ, -R17 ;  /* 0x000000ffff11d224 */ /* 0x000fe200078e0a11 */
[----:B------:R-:W-:Y:S01]  /*a7e0*/  ISETP.GT.U32.AND P5, PT, R24, R0, PT ;  /* 0x000000001800720c */ /* 0x000fe20003fa4070 */
[----:B------:R-:W-:Y:S01]  /*a7f0*/  IMAD.HI.U32 R10, R25, R9, RZ ;  /* 0x00000009190a7227 */ /* 0x000fe200078e00ff */
[----:B------:R-:W-:-:S03]  /*a800*/  IADD3 R16, R28, 0x36, RZ ;  /* 0x000000361c107810 */ /* 0x000fc60007ffe0ff */
[----:B0-----:R-:W-:-:S04]  /*a810*/  IMAD.HI.U32 R13, R25, R12, RZ ;  /* 0x0000000c190d7227 */ /* 0x001fc800078e00ff */
[----:B------:R-:W-:Y:S01]  /*a820*/  IMAD.MOV R13, RZ, RZ, -R13 ;  /* 0x000000ffff0d7224 */ /* 0x000fe200078e0a0d */
[----:B------:R-:W-:Y:S01]  /*a830*/  IADD3 R3, R28, 0x35, RZ ;  /* 0x000000351c037810 */ /* 0x000fe20007ffe0ff */
[----:B------:R-:W-:Y:S01]  /*a840*/  IMAD.MOV R10, RZ, RZ, -R10 ;  /* 0x000000ffff0a7224 */ /* 0x000fe200078e0a0a */
[----:B------:R-:W-:Y:S01]  /*a850*/  IABS R2, R16 ;  /* 0x0000001000027213 */ /* 0x000fe20000000000 */
[C---:B------:R-:W-:Y:S02]  /*a860*/  IMAD R12, R24.reuse, R13, R12 ;  /* 0x0000000d180c7224 */ /* 0x040fe400078e020c */
[--C-:B------:R-:W-:Y:S01]  /*a870*/  @!P3 IMAD.IADD R19, R19, 0x1, -R24.reuse ;  /* 0x000000011313b824 */ /* 0x100fe200078e0a18 */
[----:B------:R-:W-:Y:S01]  /*a880*/  IABS R15, R3 ;  /* 0x00000003000f7213 */ /* 0x000fe20000000000 */
[----:B------:R-:W-:Y:S02]  /*a890*/  IMAD R9, R24, R10, R9 ;  /* 0x0000000a18097224 */ /* 0x000fe400078e0209 */
[----:B------:R-:W-:Y:S01]  /*a8a0*/  @!P2 IMAD.IADD R20, R20, 0x1, -R24 ;  /* 0x000000011414a824 */ /* 0x000fe200078e0a18 */
[C---:B------:R-:W-:Y:S01]  /*a8b0*/  ISETP.GT.U32.AND P2, PT, R24.reuse, R12, PT ;  /* 0x0000000c1800720c */ /* 0x040fe20003f44070 */
[----:B------:R-:W-:Y:S01]  /*a8c0*/  IMAD.HI.U32 R14, R25, R2, RZ ;  /* 0x00000002190e7227 */ /* 0x000fe200078e00ff */
[----:B------:R-:W-:-:S03]  /*a8d0*/  ISETP.GT.U32.AND P3, PT, R24, R19, PT ;  /* 0x000000131800720c */ /* 0x000fc60003f64070 */
[----:B------:R-:W-:Y:S01]  /*a8e0*/  @!P5 IMAD.IADD R0, R0, 0x1, -R24 ;  /* 0x000000010000d824 */ /* 0x000fe200078e0a18 */
[----:B------:R-:W-:Y:S01]  /*a8f0*/  ISETP.GT.U32.AND P5, PT, R24, R9, PT ;  /* 0x000000091800720c */ /* 0x000fe20003fa4070 */
[----:B------:R-:W-:-:S04]  /*a900*/  IMAD.HI.U32 R7, R25, R15, RZ ;  /* 0x0000000f19077227 */ /* 0x000fc800078e00ff */
[----:B------:R-:W-:Y:S02]  /*a910*/  IMAD.MOV R8, RZ, RZ, -R14 ;  /* 0x000000ffff087224 */ /* 0x000fe400078e0a0e */
[----:B------:R-:W-:Y:S02]  /*a920*/  IMAD.MOV R7, RZ, RZ, -R7 ;  /* 0x000000ffff077224 */ /* 0x000fe400078e0a07 */
[----:B------:R-:W-:Y:S01]  /*a930*/  IMAD R2, R24, R8, R2 ;  /* 0x0000000818027224 */ /* 0x000fe200078e0202 */
[----:B------:R-:W-:Y:S01]  /*a940*/  IADD3 R8, R28, 0x34, RZ ;  /* 0x000000341c087810 */ /* 0x000fe20007ffe0ff */
[----:B------:R-:W-:Y:S02]  /*a950*/  IMAD R15, R24, R7, R15 ;  /* 0x00000007180f7224 */ /* 0x000fe400078e020f */
[--C-:B------:R-:W-:Y:S01]  /*a960*/  @!P2 IMAD.IADD R12, R12, 0x1, -R24.reuse ;  /* 0x000000010c0ca824 */ /* 0x100fe200078e0a18 */
[----:B------:R-:W-:Y:S01]  /*a970*/  IABS R7, R8 ;  /* 0x0000000800077213 */ /* 0x000fe20000000000 */
[--C-:B------:R-:W-:Y:S01]  /*a980*/  @!P3 IMAD.IADD R19, R19, 0x1, -R24.reuse ;  /* 0x000000011313b824 */ /* 0x100fe200078e0a18 */
[----:B------:R-:W-:Y:S01]  /*a990*/  IADD3 R10, R28, 0x33, RZ ;  /* 0x000000331c0a7810 */ /* 0x000fe20007ffe0ff */
[----:B------:R-:W-:Y:S01]  /*a9a0*/  @!P5 IMAD.IADD R9, R9, 0x1, -R24 ;  /* 0x000000010909d824 */ /* 0x000fe200078e0a18 */
[C---:B------:R-:W-:Y:S01]  /*a9b0*/  ISETP.GT.U32.AND P5, PT, R24.reuse, R12, PT ;  /* 0x0000000c1800720c */ /* 0x040fe20003fa4070 */
[----:B------:R-:W-:Y:S01]  /*a9c0*/  IMAD.HI.U32 R21, R25, R7, RZ ;  /* 0x0000000719157227 */ /* 0x000fe200078e00ff */
[----:B------:R-:W-:Y:S01]  /*a9d0*/  ISETP.GT.U32.AND P2, PT, R24, R0, PT ;  /* 0x000000001800720c */ /* 0x000fe20003f44070 */
[----:B------:R0:W-:Y:S02]  /*a9e0*/  STL [R1+0xa8], R17 ;  /* 0x0000a81101007387 */ /* 0x0001e40000100800 */
[----:B------:R-:W-:-:S02]  /*a9f0*/  IMAD.MOV.U32 R22, RZ, RZ, R19 ;  /* 0x000000ffff167224 */ /* 0x000fc400078e0013 */
[----:B------:R-:W-:Y:S02]  /*aa00*/  IMAD.MOV R21, RZ, RZ, -R21 ;  /* 0x000000ffff157224 */ /* 0x000fe400078e0a15 */
[----:B------:R-:W-:Y:S01]  /*aa10*/  @!P1 IMAD.MOV R22, RZ, RZ, -R22 ;  /* 0x000000ffff169224 */ /* 0x000fe200078e0a16 */
[----:B0-----:R-:W-:Y:S02]  /*aa20*/  IABS R17, R10 ;  /* 0x0000000a00117213 */ /* 0x001fe40000000000 */
[C---:B------:R-:W-:Y:S01]  /*aa30*/  ISETP.GT.U32.AND P1, PT, R24.reuse, R9, PT ;  /* 0x000000091800720c */ /* 0x040fe20003f24070 */
[----:B------:R-:W-:Y:S02]  /*aa40*/  IMAD R7, R24, R21, R7 ;  /* 0x0000001518077224 */ /* 0x000fe400078e0207 */
[----:B------:R-:W-:-:S04]  /*aa50*/  IMAD.HI.U32 R19, R25, R17, RZ ;  /* 0x0000001119137227 */ /* 0x000fc800078e00ff */
[----:B------:R-:W-:Y:S01]  /*aa60*/  @!P4 IMAD.MOV R20, RZ, RZ, -R20 ;  /* 0x000000ffff14c224 */ /* 0x000fe200078e0a14 */
[----:B------:R-:W-:Y:S01]  /*aa70*/  ISETP.GT.U32.AND P4, PT, R24, R2, PT ;  /* 0x000000021800720c */ /* 0x000fe20003f84070 */
[----:B------:R-:W-:Y:S02]  /*aa80*/  IMAD.MOV R19, RZ, RZ, -R19 ;  /* 0x000000ffff137224 */ /* 0x000fe400078e0a13 */
[--C-:B------:R-:W-:Y:S01]  /*aa90*/  @!P5 IMAD.IADD R12, R12, 0x1, -R24.reuse ;  /* 0x000000010c0cd824 */ /* 0x100fe200078e0a18 */
[----:B------:R-:W-:Y:S01]  /*aaa0*/  ISETP.GT.U32.AND P5, PT, R24, R7, PT ;  /* 0x000000071800720c */ /* 0x000fe20003fa4070 */
[--C-:B------:R-:W-:Y:S01]  /*aab0*/  @!P2 IMAD.IADD R0, R0, 0x1, -R24.reuse ;  /* 0x000000010000a824 */ /* 0x100fe200078e0a18 */
[C---:B------:R-:W-:Y:S01]  /*aac0*/  ISETP.GT.U32.AND P2, PT, R24.reuse, R15, PT ;  /* 0x0000000f1800720c */ /* 0x040fe20003f44070 */
[----:B------:R-:W-:Y:S02]  /*aad0*/  IMAD R17, R24, R19, R17 ;  /* 0x0000001318117224 */ /* 0x000fe400078e0211 */
[----:B------:R-:W-:-:S03]  /*aae0*/  @!P1 IMAD.IADD R9, R9, 0x1, -R24 ;  /* 0x0000000109099824 */ /* 0x000fc600078e0a18 */
[----:B------:R-:W-:Y:S01]  /*aaf0*/  ISETP.GT.U32.AND P1, PT, R24, R17, PT ;  /* 0x000000111800720c */ /* 0x000fe20003f24070 */
[--C-:B------:R-:W-:Y:S01]  /*ab00*/  @!P4 IMAD.IADD R2, R2, 0x1, -R24.reuse ;  /* 0x000000010202c824 */ /* 0x100fe200078e0a18 */
[C---:B------:R-:W-:Y:S01]  /*ab10*/  IADD3 R13, R28.reuse, 0x32, RZ ;  /* 0x000000321c0d7810 */ /* 0x040fe20007ffe0ff */
[----:B------:R0:W-:Y:S01]  /*ab20*/  STL [R1+0x94], R22 ;  /* 0x0000941601007387 */ /* 0x0001e20000100800 */
[----:B------:R-:W-:Y:S01]  /*ab30*/  IADD3 R14, R28, 0x31, RZ ;  /* 0x000000311c0e7810 */ /* 0x000fe20007ffe0ff */
[--C-:B------:R-:W-:Y:S01]  /*ab40*/  @!P5 IMAD.IADD R7, R7, 0x1, -R24.reuse ;  /* 0x000000010707d824 */ /* 0x100fe200078e0a18 */
[----:B------:R-:W-:Y:S01]  /*ab50*/  ISETP.GE.AND P3, PT, R11, RZ, PT ;  /* 0x000000ff0b00720c */ /* 0x000fe20003f66270 */
[----:B------:R-:W-:Y:S01]  /*ab60*/  @!P2 IMAD.IADD R15, R15, 0x1, -R24 ;  /* 0x000000010f0fa824 */ /* 0x000fe200078e0a18 */
[----:B------:R-:W-:Y:S01]  /*ab70*/  IABS R18, R13 ;  /* 0x0000000d00127213 */ /* 0x000fe20000000000 */
[----:B------:R-:W-:Y:S01]  /*ab80*/  IMAD.MOV.U32 R23, RZ, RZ, R0 ;  /* 0x000000ffff177224 */ /* 0x000fe200078e0000 */
[----:B------:R-:W-:Y:S01]  /*ab90*/  IABS R11, R14 ;  /* 0x0000000e000b7213 */ /* 0x000fe20000000000 */
[----:B0-----:R-:W-:Y:S01]  /*aba0*/  IMAD.MOV.U32 R22, RZ, RZ, R12 ;  /* 0x000000ffff167224 */ /* 0x001fe200078e000c */
[----:B------:R-:W-:Y:S01]  /*abb0*/  ISETP.GT.U32.AND P5, PT, R24, R2, PT ;  /* 0x000000021800720c */ /* 0x000fe20003fa4070 */
[----:B------:R0:W-:Y:S01]  /*abc0*/  STL [R1+0x90], R20 ;  /* 0x0000901401007387 */ /* 0x0001e20000100800 */
[----:B------:R-:W-:-:S02]  /*abd0*/  @!P0 IMAD.MOV R23, RZ, RZ, -R23 ;  /* 0x000000ffff178224 */ /* 0x000fc400078e0a17 */
[----:B------:R-:W-:Y:S01]  /*abe0*/  @!P6 IMAD.MOV R22, RZ, RZ, -R22 ;  /* 0x000000ffff16e224 */ /* 0x000fe200078e0a16 */
[C---:B------:R-:W-:Y:S01]  /*abf0*/  ISETP.GT.U32.AND P6, PT, R24.reuse, R7, PT ;  /* 0x000000071800720c */ /* 0x040fe20003fc4070 */
[----:B------:R-:W-:Y:S01]  /*ac00*/  IMAD.HI.U32 R21, R25, R11, RZ ;  /* 0x0000000b19157227 */ /* 0x000fe200078e00ff */
[----:B------:R-:W-:Y:S02]  /*ac10*/  ISETP.GT.U32.AND P0, PT, R24, R15, PT ;  /* 0x0000000f1800720c */ /* 0x000fe40003f04070 */
[----:B------:R-:W-:Y:S01]  /*ac20*/  ISETP.GE.AND P4, PT, R16, RZ, PT ;  /* 0x000000ff1000720c */ /* 0x000fe20003f86270 */
[----:B------:R-:W-:Y:S02]  /*ac30*/  @!P1 IMAD.IADD R17, R17, 0x1, -R24 ;  /* 0x0000000111119824 */ /* 0x000fe400078e0a18 */
[----:B0-----:R-:W-:Y:S01]  /*ac40*/  IMAD.HI.U32 R20, R25, R18, RZ ;  /* 0x0000001219147227 */ /* 0x001fe200078e00ff */
[C---:B------:R-:W-:Y:S02]  /*ac50*/  IADD3 R16, R28.reuse, 0x30, RZ ;  /* 0x000000301c107810 */ /* 0x040fe40007ffe0ff */
[----:B------:R-:W-:Y:S01]  /*ac60*/  ISETP.GE.AND P2, PT, R3, RZ, PT ;  /* 0x000000ff0300720c */ /* 0x000fe20003f46270 */
[----:B------:R-:W-:Y:S01]  /*ac70*/  IMAD.MOV R20, RZ, RZ, -R20 ;  /* 0x000000ffff147224 */ /* 0x000fe200078e0a14 */
[----:B------:R-:W-:Y:S01]  /*ac80*/  IADD3 R3, R28, 0x2f, RZ ;  /* 0x0000002f1c037810 */ /* 0x000fe20007ffe0ff */
[----:B------:R-:W-:Y:S01]  /*ac90*/  IMAD.MOV R21, RZ, RZ, -R21 ;  /* 0x000000ffff157224 */ /* 0x000fe200078e0a15 */
[C---:B------:R-:W-:Y:S01]  /*aca0*/  ISETP.GT.U32.AND P1, PT, R24.reuse, R17, PT ;  /* 0x000000111800720c */ /* 0x040fe20003f24070 */
[----:B------:R-:W-:Y:S01]  /*acb0*/  IMAD.MOV.U32 R12, RZ, RZ, R9 ;  /* 0x000000ffff0c7224 */ /* 0x000fe200078e0009 */
[----:B------:R-:W-:Y:S01]  /*acc0*/  IABS R9, R16 ;  /* 0x0000001000097213 */ /* 0x000fe20000000000 */
[C---:B------:R-:W-:Y:S01]  /*acd0*/  IMAD R18, R24.reuse, R20, R18 ;  /* 0x0000001418127224 */ /* 0x040fe200078e0212 */
[----:B------:R-:W-:Y:S01]  /*ace0*/  IABS R0, R3 ;  /* 0x0000000300007213 */ /* 0x000fe20000000000 */
[----:B------:R-:W-:-:S02]  /*acf0*/  IMAD R11, R24, R21, R11 ;  /* 0x00000015180b7224 */ /* 0x000fc400078e020b */
[----:B------:R-:W-:Y:S01]  /*ad00*/  @!P5 IMAD.IADD R2, R2, 0x1, -R24 ;  /* 0x000000010202d824 */ /* 0x000fe200078e0a18 */
[----:B------:R-:W-:Y:S01]  /*ad10*/  ISETP.GE.AND P5, PT, R8, RZ, PT ;  /* 0x000000ff0800720c */ /* 0x000fe20003fa6270 */
[----:B------:R-:W-:-:S04]  /*ad20*/  IMAD.HI.U32 R8, R25, R9, RZ ;  /* 0x0000000919087227 */ /* 0x000fc800078e00ff */
[----:B------:R-:W-:Y:S01]  /*ad30*/  @!P3 IMAD.MOV R12, RZ, RZ, -R12 ;  /* 0x000000ffff0cb224 */ /* 0x000fe200078e0a0c */
[----:B------:R-:W-:Y:S01]  /*ad40*/  ISETP.GT.U32.AND P3, PT, R24, R18, PT ;  /* 0x000000121800720c */ /* 0x000fe20003f64070 */
[--C-:B------:R-:W-:Y:S01]  /*ad50*/  @!P6 IMAD.IADD R7, R7, 0x1, -R24.reuse ;  /* 0x000000010707e824 */ /* 0x100fe200078e0a18 */
[----:B------:R-:W-:Y:S01]  /*ad60*/  ISETP.GE.AND P6, PT, R10, RZ, PT ;  /* 0x000000ff0a00720c */ /* 0x000fe20003fc6270 */
[----:B------:R-:W-:Y:S01]  /*ad70*/  @!P0 IMAD.IADD R15, R15, 0x1, -R24 ;  /* 0x000000010f0f8824 */ /* 0x000fe200078e0a18 */
[----:B------:R-:W-:Y:S01]  /*ad80*/  ISETP.GT.U32.AND P0, PT, R24, R11, PT ;  /* 0x0000000b1800720c */ /* 0x000fe20003f04070 */
[----:B------:R-:W-:-:S04]  /*ad90*/  IMAD.HI.U32 R10, R25, R0, RZ ;  /* 0x00000000190a7227 */ /* 0x000fc800078e00ff */
[----:B------:R-:W-:Y:S02]  /*ada0*/  IMAD.MOV R8, RZ, RZ, -R8 ;  /* 0x000000ffff087224 */ /* 0x000fe400078e0a08 */
[----:B------:R-:W-:Y:S02]  /*adb0*/  IMAD.MOV.U32 R19, RZ, RZ, R2 ;  /* 0x000000ffff137224 */ /* 0x000fe400078e0002 */
[----:B------:R-:W-:Y:S02]  /*adc0*/  IMAD.MOV R2, RZ, RZ, -R10 ;  /* 0x000000ffff027224 */ /* 0x000fe400078e0a0a */
[----:B------:R-:W-:Y:S02]  /*add0*/  @!P1 IMAD.IADD R17, R17, 0x1, -R24 ;  /* 0x0000000111119824 */ /* 0x000fe400078e0a18 */
[C---:B------:R-:W-:Y:S02]  /*ade0*/  IMAD R9, R24.reuse, R8, R9 ;  /* 0x0000000818097224 */ /* 0x040fe400078e0209 */
[----:B------:R-:W-:Y:S01]  /*adf0*/  IMAD.MOV.U32 R10, RZ, RZ, R7 ;  /* 0x000000ffff0a7224 */ /* 0x000fe200078e0007 */
[----:B------:R-:W-:Y:S01]  /*ae00*/  STL [R1+0x88], R23 ;  /* 0x0000881701007387 */ /* 0x000fe20000100800 */
[----:B------:R-:W-:-:S02]  /*ae10*/  IMAD R2, R24, R2, R0 ;  /* 0x0000000218027224 */ /* 0x000fc400078e0200 */
[----:B------:R-:W-:Y:S02]  /*ae20*/  IMAD.MOV.U32 R7, RZ, RZ, R17 ;  /* 0x000000ffff077224 */ /* 0x000fe400078e0011 */
[----:B------:R-:W-:Y:S01]  /*ae30*/  @!P5 IMAD.MOV R10, RZ, RZ, -R10 ;  /* 0x000000ffff0ad224 */ /* 0x000fe200078e0a0a */
[----:B------:R-:W-:Y:S01]  /*ae40*/  ISETP.GT.U32.AND P5, PT, R24, R9, PT ;  /* 0x000000091800720c */ /* 0x000fe20003fa4070 */
[----:B------:R-:W-:Y:S01]  /*ae50*/  STL [R1+0x84], R22 ;  /* 0x0000841601007387 */ /* 0x000fe20000100800 */
[--C-:B------:R-:W-:Y:S02]  /*ae60*/  @!P3 IMAD.IADD R18, R18, 0x1, -R24.reuse ;  /* 0x000000011212b824 */ /* 0x100fe400078e0a18 */
[----:B------:R-:W-:Y:S01]  /*ae70*/  @!P0 IMAD.IADD R11, R11, 0x1, -R24 ;  /* 0x000000010b0b8824 */ /* 0x000fe200078e0a18 */
[----:B------:R0:W-:Y:S01]  /*ae80*/  STL [R1+0x7c], R12 ;  /* 0x00007c0c01007387 */ /* 0x0001e20000100800 */
[----:B------:R-:W-:Y:S01]  /*ae90*/  @!P6 IMAD.MOV R7, RZ, RZ, -R7 ;  /* 0x000000ffff07e224 */ /* 0x000fe200078e0a07 */
[----:B------:R-:W-:-:S02]  /*aea0*/  ISETP.GT.U32.AND P6, PT, R24, R2, PT ;  /* 0x000000021800720c */ /* 0x000fc40003fc4070 */
[----:B------:R-:W-:Y:S01]  /*aeb0*/  ISETP.GT.U32.AND P0, PT, R24, R18, PT ;  /* 0x000000121800720c */ /* 0x000fe20003f04070 */
[----:B0-----:R-:W-:-:S04]  /*aec0*/  IMAD.MOV.U32 R12, RZ, RZ, R15 ;  /* 0x000000ffff0c7224 */ /* 0x001fc800078e000f */
[----:B------:R-:W-:Y:S01]  /*aed0*/  @!P2 IMAD.MOV R12, RZ, RZ, -R12 ;  /* 0x000000ffff0ca224 */ /* 0x000fe200078e0a0c */
[----:B------:R-:W-:Y:S01]  /*aee0*/  ISETP.GT.U32.AND P2, PT, R24, R11, PT ;  /* 0x0000000b1800720c */ /* 0x000fe20003f44070 */
[----:B------:R-:W-:Y:S01]  /*aef0*/  @!P4 IMAD.MOV R19, RZ, RZ, -R19 ;  /* 0x000000ffff13c224 */ /* 0x000fe200078e0a13 */
[----:B------:R-:W-:Y:S01]  /*af00*/  IADD3 R0, R28, 0x2e, RZ ;  /* 0x0000002e1c007810 */ /* 0x000fe20007ffe0ff */
[--C-:B------:R-:W-:Y:S01]  /*af10*/  @!P5 IMAD.IADD R9, R9, 0x1, -R24.reuse ;  /* 0x000000010909d824 */ /* 0x100fe200078e0a18 */
[----:B------:R-:W-:Y:S02]  /*af20*/  ISETP.GE.AND P1, PT, R13, RZ, PT ;  /* 0x000000ff0d00720c */ /* 0x000fe40003f26270 */
[----:B------:R-:W-:Y:S01]  /*af30*/  STL [R1+0x78], R19 ;  /* 0x0000781301007387 */ /* 0x000fe20000100800 */
[----:B------:R-:W-:Y:S01]  /*af40*/  @!P6 IMAD.IADD R2, R2, 0x1, -R24 ;  /* 0x000000010202e824 */ /* 0x000fe200078e0a18 */
[----:B------:R-:W-:Y:S02]  /*af50*/  IADD3 R8, R28, 0x2d, RZ ;  /* 0x0000002d1c087810 */ /* 0x000fe40007ffe0ff */
[----:B------:R-:W-:Y:S01]  /*af60*/  STL [R1+0x74], R12 ;  /* 0x0000740c01007387 */ /* 0x000fe20000100800 */
[----:B------:R-:W-:-:S03]  /*af70*/  ISETP.GT.U32.AND P6, PT, R24, R9, PT ;  /* 0x000000091800720c */ /* 0x000fc60003fc4070 */
[----:B------:R0:W-:Y:S01]  /*af80*/  STL [R1+0x50], R10 ;  /* 0x0000500a01007387 */ /* 0x0001e20000100800 */
[--C-:B------:R-:W-:Y:S01]  /*af90*/  @!P0 IMAD.IADD R18, R18, 0x1, -R24.reuse ;  /* 0x0000000112128824 */ /* 0x100fe200078e0a18 */
[----:B------:R-:W-:Y:S01]  /*afa0*/  ISETP.GE.AND P0, PT, R3, RZ, PT ;  /* 0x000000ff0300720c */ /* 0x000fe20003f06270 */
[----:B------:R-:W-:Y:S01]  /*afb0*/  @!P2 IMAD.IADD R11, R11, 0x1, -R24 ;  /* 0x000000010b0ba824 */ /* 0x000fe200078e0a18 */
[----:B------:R-:W-:Y:S02]  /*afc0*/  IABS R3, R8 ;  /* 0x0000000800037213 */ /* 0x000fe40000000000 */
[----:B------:R-:W-:Y:S02]  /*afd0*/  ISETP.GE.AND P2, PT, R0, RZ, PT ;  /* 0x000000ff0000720c */ /* 0x000fe40003f46270 */
[----:B0-----:R-:W-:Y:S01]  /*afe0*/  IABS R10, R0 ;  /* 0x00000000000a7213 */ /* 0x001fe20000000000 */
[----:B------:R-:W-:Y:S01]  /*aff0*/  IMAD.MOV.U32 R13, RZ, RZ, R18 ;  /* 0x000000ffff0d7224 */ /* 0x000fe200078e0012 */
[----:B------:R-:W-:-:S03]  /*b000*/  ISETP.GE.AND P4, PT, R16, RZ, PT ;  /* 0x000000ff1000720c */ /* 0x000fc60003f86270 */
[----:B------:R-:W-:Y:S02]  /*b010*/  IMAD.MOV.U32 R0, RZ, RZ, R10 ;  /* 0x000000ffff007224 */ /* 0x000fe400078e000a */
[C---:B------:R-:W-:Y:S01]  /*b020*/  IMAD.HI.U32 R10, R25.reuse, R3, RZ ;  /* 0x00000003190a7227 */ /* 0x040fe200078e00ff */
[----:B------:R-:W-:Y:S01]  /*b030*/  ISETP.GE.AND P3, PT, R14, RZ, PT ;  /* 0x000000ff0e00720c */ /* 0x000fe20003f66270 */
[----:B------:R0:W-:Y:S02]  /*b040*/  STL [R1+0xdfc], R7 ;  /* 0x000dfc0701007387 */ /* 0x0001e40000100800 */
[----:B------:R-:W-:-:S04]  /*b050*/  IMAD.HI.U32 R12, R25, R0, RZ ;  /* 0x00000000190c7227 */ /* 0x000fc800078e00ff */
[----:B------:R-:W-:Y:S01]  /*b060*/  @!P1 IMAD.MOV R13, RZ, RZ, -R13 ;  /* 0x000000ffff0d9224 */ /* 0x000fe200078e0a0d */
[C---:B------:R-:W-:Y:S01]  /*b070*/  ISETP.GT.U32.AND P1, PT, R24.reuse, R2, PT ;  /* 0x000000021800720c */ /* 0x040fe20003f24070 */
[----:B------:R-:W-:Y:S02]  /*b080*/  IMAD.MOV R10, RZ, RZ, -R10 ;  /* 0x000000ffff0a7224 */ /* 0x000fe400078e0a0a */
[----:B0-----:R-:W-:Y:S02]  /*b090*/  IMAD.MOV.U32 R7, RZ, RZ, R11 ;  /* 0x000000ffff077224 */ /* 0x001fe400078e000b */
[----:B------:R-:W-:Y:S02]  /*b0a0*/  IMAD.MOV R11, RZ, RZ, -R12 ;  /* 0x000000ffff0b7224 */ /* 0x000fe400078e0a0c */
[----:B------:R-:W-:Y:S02]  /*b0b0*/  @!P6 IMAD.IADD R9, R9, 0x1, -R24 ;  /* 0x000000010909e824 */ /* 0x000fe400078e0a18 */
[----:B------:R-:W-:-:S02]  /*b0c0*/  IMAD R11, R24, R11, R0 ;  /* 0x0000000b180b7224 */ /* 0x000fc400078e0200 */
[----:B------:R-:W-:Y:S02]  /*b0d0*/  IMAD R3, R24, R10, R3 ;  /* 0x0000000a18037224 */ /* 0x000fe400078e0203 */
[----:B------:R-:W-:Y:S01]  /*b0e0*/  IMAD.MOV.U32 R12, RZ, RZ, R9 ;  /* 0x000000ffff0c7224 */ /* 0x000fe200078e0009 */
[----:B------:R-:W-:Y:S02]  /*b0f0*/  ISETP.GE.AND P5, PT, R8, RZ, PT ;  /* 0x000000ff0800720c */ /* 0x000fe40003fa6270 */
[----:B------:R-:W-:Y:S01]  /*b100*/  IADD3 R8, R28, 0x2c, RZ ;  /* 0x0000002c1c087810 */ /* 0x000fe20007ffe0ff */
[----:B------:R-:W-:Y:S01]  /*b110*/  @!P4 IMAD.MOV R12, RZ, RZ, -R12 ;  /* 0x000000ffff0cc224 */ /* 0x000fe200078e0a0c */
[C---:B------:R-:W-:Y:S02]  /*b120*/  ISETP.GT.U32.AND P6, PT, R24.reuse, R11, PT ;  /* 0x0000000b1800720c */ /* 0x040fe40003fc4070 */
[----:B------:R-:W-:Y:S01]  /*b130*/  ISETP.GT.U32.AND P4, PT, R24, R3, PT ;  /* 0x000000031800720c */ /* 0x000fe20003f84070 */
[----:B------:R-:W-:Y:S01]  /*b140*/  @!P3 IMAD.MOV R7, RZ, RZ, -R7 ;  /* 0x000000ffff07b224 */ /* 0x000fe200078e0a07 */
[----:B------:R-:W-:Y:S01]  /*b150*/  ISETP.GE.AND P3, PT, R8, RZ, PT ;  /* 0x000000ff0800720c */ /* 0x000fe20003f66270 */
[----:B------:R-:W-:Y:S01]  /*b160*/  @!P1 IMAD.IADD R2, R2, 0x1, -R24 ;  /* 0x0000000102029824 */ /* 0x000fe200078e0a18 */
[----:B------:R-:W-:Y:S01]  /*b170*/  IABS R8, R8 ;  /* 0x0000000800087213 */ /* 0x000fe20000000000 */
[----:B------:R-:W-:Y:S01]  /*b180*/  STL [R1+0x54], R13 ;  /* 0x0000540d01007387 */ /* 0x000fe20000100800 */
[----:B------:R-:W-:-:S03]  /*b190*/  IADD3 R16, R28, 0x2a, RZ ;  /* 0x0000002a1c107810 */ /* 0x000fc60007ffe0ff */
[----:B------:R0:W-:Y:S01]  /*b1a0*/  STL [R1+0x58], R7 ;  /* 0x0000580701007387 */ /* 0x0001e20000100800 */
[----:B------:R-:W-:Y:S01]  /*b1b0*/  IMAD.HI.U32 R10, R25, R8, RZ ;  /* 0x00000008190a7227 */ /* 0x000fe200078e00ff */
[----:B------:R-:W-:-:S03]  /*b1c0*/  IADD3 R14, R28, 0x2b, RZ ;  /* 0x0000002b1c0e7810 */ /* 0x000fc60007ffe0ff */
[----:B------:R-:W-:Y:S02]  /*b1d0*/  @!P6 IMAD.IADD R11, R11, 0x1, -R24 ;  /* 0x000000010b0be824 */ /* 0x000fe400078e0a18 */
[----:B0-----:R-:W-:Y:S02]  /*b1e0*/  IMAD.MOV.U32 R7, RZ, RZ, R2 ;  /* 0x000000ffff077224 */ /* 0x001fe400078e0002 */
[----:B------:R-:W-:Y:S02]  /*b1f0*/  @!P4 IMAD.IADD R3, R3, 0x1, -R24 ;  /* 0x000000010303c824 */ /* 0x000fe400078e0a18 */
[----:B------:R-:W-:Y:S01]  /*b200*/  @!P0 IMAD.MOV R7, RZ, RZ, -R7 ;  /* 0x000000ffff078224 */ /* 0x000fe200078e0a07 */
[----:B------:R-:W-:Y:S01]  /*b210*/  ISETP.GE.AND P0, PT, R16, RZ, PT ;  /* 0x000000ff1000720c */ /* 0x000fe20003f06270 */
[----:B------:R-:W-:Y:S01]  /*b220*/  IMAD.MOV R9, RZ, RZ, -R10 ;  /* 0x000000ffff097224 */ /* 0x000fe200078e0a0a */
[----:B------:R-:W-:Y:S02]  /*b230*/  IABS R16, R16 ;  /* 0x0000001000107213 */ /* 0x000fe40000000000 */
[----:B------:R-:W-:Y:S01]  /*b240*/  ISETP.GE.AND P1, PT, R14, RZ, PT ;  /* 0x000000ff0e00720c */ /* 0x000fe20003f26270 */
[C---:B------:R-:W-:Y:S01]  /*b250*/  IMAD R8, R24.reuse, R9, R8 ;  /* 0x0000000918087224 */ /* 0x040fe200078e0208 */
[----:B------:R-:W-:Y:S01]  /*b260*/  IABS R14, R14 ;  /* 0x0000000e000e7213 */ /* 0x000fe20000000000 */
[----:B------:R-:W-:Y:S01]  /*b270*/  IMAD.HI.U32 R9, R25, R16, RZ ;  /* 0x0000001019097227 */ /* 0x000fe200078e00ff */
[----:B------:R-:W-:-:S02]  /*b280*/  ISETP.GT.U32.AND P6, PT, R24, R11, PT ;  /* 0x0000000b1800720c */ /* 0x000fc40003fc4070 */
[----:B------:R-:W-:Y:S01]  /*b290*/  ISETP.GT.U32.AND P4, PT, R24, R3, PT ;  /* 0x000000031800720c */ /* 0x000fe20003f84070 */
[----:B------:R-:W-:-:S04]  /*b2a0*/  IMAD.HI.U32 R2, R25, R14, RZ ;  /* 0x0000000e19027227 */ /* 0x000fc800078e00ff */
[----:B------:R-:W-:Y:S01]  /*b2b0*/  IMAD.MOV R9, RZ, RZ, -R9 ;  /* 0x000000ffff097224 */ /* 0x000fe200078e0a09 */
[----:B------:R-:W-:Y:S01]  /*b2c0*/  IADD3 R19, R28, 0x28, RZ ;  /* 0x000000281c137810 */ /* 0x000fe20007ffe0ff */
[----:B------:R-:W-:Y:S02]  /*b2d0*/  IMAD.MOV R2, RZ, RZ, -R2 ;  /* 0x000000ffff027224 */ /* 0x000fe400078e0a02 */
[C---:B------:R-:W-:Y:S02]  /*b2e0*/  IMAD R16, R24.reuse, R9, R16 ;  /* 0x0000000918107224 */ /* 0x040fe400078e0210 */
[C---:B------:R-:W-:Y:S01]  /*b2f0*/  IMAD R14, R24.reuse, R2, R14 ;  /* 0x00000002180e7224 */ /* 0x040fe200078e020e */
[----:B------:R-:W-:Y:S01]  /*b300*/  IABS R2, R19 ;  /* 0x0000001300027213 */ /* 0x000fe20000000000 */
[--C-:B------:R-:W-:Y:S02]  /*b310*/  @!P6 IMAD.IADD R11, R11, 0x1, -R24.reuse ;  /* 0x000000010b0be824 */ /* 0x100fe400078e0a18 */
[----:B------:R-:W-:Y:S01]  /*b320*/  @!P4 IMAD.IADD R3, R3, 0x1, -R24 ;  /* 0x000000010303c824 */ /* 0x000fe200078e0a18 */
[----:B------:R-:W-:Y:S01]  /*b330*/  ISETP.GT.U32.AND P4, PT, R24, R16, PT ;  /* 0x000000101800720c */ /* 0x000fe20003f84070 */
[----:B------:R-:W-:Y:S01]  /*b340*/  STL [R1+0x5c], R12 ;  /* 0x00005c0c01007387 */ /* 0x000fe20000100800 */
[----:B------:R-:W-:-:S03]  /*b350*/  IMAD.HI.U32 R9, R25, R2, RZ ;  /* 0x0000000219097227 */ /* 0x000fc600078e00ff */
[----:B------:R0:W-:Y:S01]  /*b360*/  STL [R1+0x70], R7 ;  /* 0x0000700701007387 */ /* 0x0001e20000100800 */
[----:B------:R-:W-:Y:S01]  /*b370*/  IMAD.MOV R9, RZ, RZ, -R9 ;  /* 0x000000ffff097224 */ /* 0x000fe200078e0a09 */
[----:B------:R-:W-:Y:S01]  /*b380*/  IADD3 R18, R28, 0x27, RZ ;  /* 0x000000271c127810 */ /* 0x000fe20007ffe0ff */
[----:B0-----:R-:W-:-:S04]  /*b390*/  IMAD.MOV.U32 R7, RZ, RZ, R11 ;  /* 0x000000ffff077224 */ /* 0x001fc800078e000b */
[----:B------:R-:W-:Y:S01]  /*b3a0*/  @!P2 IMAD.MOV R7, RZ, RZ, -R7 ;  /* 0x000000ffff07a224 */ /* 0x000fe200078e0a07 */
[----:B------:R-:W-:Y:S01]  /*b3b0*/  IADD3 R0, R28, 0x29, RZ ;  /* 0x000000291c007810 */ /* 0x000fe20007ffe0ff */
[----:B------:R-:W-:Y:S01]  /*b3c0*/  IMAD R2, R24, R9, R2 ;  /* 0x0000000918027224 */ /* 0x000fe200078e0202 */
[----:B------:R-:W-:Y:S01]  /*b3d0*/  IABS R9, R18 ;  /* 0x0000001200097213 */ /* 0x000fe20000000000 */
[----:B------:R-:W-:Y:S01]  /*b3e0*/  @!P4 IMAD.IADD R16, R16, 0x1, -R24 ;  /* 0x000000011010c824 */ /* 0x000fe200078e0a18 */
[----:B------:R0:W-:Y:S01]  /*b3f0*/  STL [R1+0x6c], R7 ;  /* 0x00006c0701007387 */ /* 0x0001e20000100800 */
[----:B------:R-:W-:Y:S02]  /*b400*/  IABS R15, R0 ;  /* 0x00000000000f7213 */ /* 0x000fe40000000000 */
[C---:B------:R-:W-:Y:S01]  /*b410*/  ISETP.GT.U32.AND P6, PT, R24.reuse, R8, PT ;  /* 0x000000081800720c */ /* 0x040fe20003fc4070 */
[----:B0-----:R-:W-:Y:S01]  /*b420*/  IMAD.MOV.U32 R7, RZ, RZ, R3 ;  /* 0x000000ffff077224 */ /* 0x001fe200078e0003 */
[----:B------:R-:W-:Y:S01]  /*b430*/  ISETP.GT.U32.AND P2, PT, R24, R14, PT ;  /* 0x0000000e1800720c */ /* 0x000fe20003f44070 */
[----:B------:R-:W-:-:S04]  /*b440*/  IMAD.HI.U32 R3, R25, R9, RZ ;  /* 0x0000000919037227 */ /* 0x000fc800078e00ff */
[----:B------:R-:W-:Y:S01]  /*b450*/  @!P5 IMAD.MOV R7, RZ, RZ, -R7 ;  /* 0x000000ffff07d224 */ /* 0x000fe200078e0a07 */
[----:B------:R-:W-:Y:S01]  /*b460*/  ISETP.GT.U32.AND P5, PT, R24, R16, PT ;  /* 0x000000101800720c */ /* 0x000fe20003fa4070 */
[----:B------:R-:W-:-:S04]  /*b470*/  IMAD.HI.U32 R10, R25, R15, RZ ;  /* 0x0000000f190a7227 */ /* 0x000fc800078e00ff */
[----:B------:R-:W-:Y:S02]  /*b480*/  IMAD.MOV R3, RZ, RZ, -R3 ;  /* 0x000000ffff037224 */ /* 0x000fe400078e0a03 */
[----:B------:R-:W-:Y:S02]  /*b490*/  IMAD.MOV R10, RZ, RZ, -R10 ;  /* 0x000000ffff0a7224 */ /* 0x000fe400078e0a0a */
[C---:B------:R-:W-:Y:S02]  /*b4a0*/  IMAD R9, R24.reuse, R3, R9 ;  /* 0x0000000318097224 */ /* 0x040fe400078e0209 */
[----:B------:R-:W-:Y:S02]  /*b4b0*/  IMAD R15, R24, R10, R15 ;  /* 0x0000000a180f7224 */ /* 0x000fe400078e020f */
[--C-:B------:R-:W-:Y:S02]  /*b4c0*/  @!P6 IMAD.IADD R8, R8, 0x1, -R24.reuse ;  /* 0x000000010808e824 */ /* 0x100fe400078e0a18 */
[--C-:B------:R-:W-:Y:S01]  /*b4d0*/  @!P5 IMAD.IADD R16, R16, 0x1, -R24.reuse ;  /* 0x000000011010d824 */ /* 0x100fe200078e0a18 */
[----:B------:R-:W-:Y:S01]  /*b4e0*/  ISETP.GT.U32.AND P5, PT, R24, R9, PT ;  /* 0x000000091800720c */ /* 0x000fe20003fa4070 */
[----:B------:R-:W-:Y:S01]  /*b4f0*/  @!P2 IMAD.IADD R14, R14, 0x1, -R24 ;  /* 0x000000010e0ea824 */ /* 0x000fe200078e0a18 */
[----:B------:R-:W-:-:S02]  /*b500*/  IADD3 R13, R28, 0x26, RZ ;  /* 0x000000261c0d7810 */ /* 0x000fc40007ffe0ff */
[C---:B------:R-:W-:Y:S02]  /*b510*/  ISETP.GT.U32.AND P6, PT, R24.reuse, R15, PT ;  /* 0x0000000f1800720c */ /* 0x040fe40003fc4070 */
[C---:B------:R-:W-:Y:S02]  /*b520*/  ISETP.GT.U32.AND P2, PT, R24.reuse, R8, PT ;  /* 0x000000081800720c */ /* 0x040fe40003f44070 */
[----:B------:R-:W-:Y:S02]  /*b530*/  IABS R10, R13 ;  /* 0x0000000d000a7213 */ /* 0x000fe40000000000 */
[----:B------:R-:W-:Y:S02]  /*b540*/  ISETP.GT.U32.AND P4, PT, R24, R14, PT ;  /* 0x0000000e1800720c */ /* 0x000fe40003f84070 */
[----:B------:R-:W-:Y:S01]  /*b550*/  IADD3 R3, R28, 0x24, RZ ;  /* 0x000000241c037810 */ /* 0x000fe20007ffe0ff */
[----:B------:R-:W-:-:S03]  /*b560*/  IMAD.HI.U32 R17, R25, R10, RZ ;  /* 0x0000000a19117227 */ /* 0x000fc600078e00ff */
[----:B------:R-:W-:Y:S01]  /*b570*/  IABS R20, R3 ;  /* 0x0000000300147213 */ /* 0x000fe20000000000 */
[--C-:B------:R-:W-:Y:S02]  /*b580*/  @!P5 IMAD.IADD R9, R9, 0x1, -R24.reuse ;  /* 0x000000010909d824 */ /* 0x100fe400078e0a18 */
[--C-:B------:R-:W-:Y:S02]  /*b590*/  @!P6 IMAD.IADD R15, R15, 0x1, -R24.reuse ;  /* 0x000000010f0fe824 */ /* 0x100fe400078e0a18 */
[--C-:B------:R-:W-:Y:S01]  /*b5a0*/  @!P2 IMAD.IADD R8, R8, 0x1, -R24.reuse ;  /* 0x000000010808a824 */ /* 0x100fe200078e0a18 */
[C---:B------:R-:W-:Y:S01]  /*b5b0*/  ISETP.GT.U32.AND P2, PT, R24.reuse, R2, PT ;  /* 0x000000021800720c */ /* 0x040fe20003f44070 */
[----:B------:R-:W-:Y:S01]  /*b5c0*/  IMAD.MOV R17, RZ, RZ, -R17 ;  /* 0x000000ffff117224 */ /* 0x000fe200078e0a11 */
[----:B------:R-:W-:Y:S01]  /*b5d0*/  ISETP.GT.U32.AND P5, PT, R24, R9, PT ;  /* 0x000000091800720c */ /* 0x000fe20003fa4070 */
[----:B------:R-:W-:Y:S01]  /*b5e0*/  @!P4 IMAD.IADD R14, R14, 0x1, -R24 ;  /* 0x000000010e0ec824 */ /* 0x000fe200078e0a18 */
[----:B------:R-:W-:Y:S01]  /*b5f0*/  IADD3 R12, R28, 0x25, RZ ;  /* 0x000000251c0c7810 */ /* 0x000fe20007ffe0ff */
[C---:B------:R-:W-:Y:S01]  /*b600*/  IMAD R10, R24.reuse, R17, R10 ;  /* 0x00000011180a7224 */ /* 0x040fe200078e020a */
[----:B------:R-:W-:Y:S01]  /*b610*/  ISETP.GT.U32.AND P6, PT, R24, R15, PT ;  /* 0x0000000f1800720c */ /* 0x000fe20003fc4070 */
[----:B------:R-:W-:Y:S01]  /*b620*/  IMAD.HI.U32 R17, R25, R20, RZ ;  /* 0x0000001419117227 */ /* 0x000fe200078e00ff */
[----:B------:R0:W-:Y:S01]  /*b630*/  STL [R1+0x64], R7 ;  /* 0x0000640701007387 */ /* 0x0001e20000100800 */
[----:B------:R-:W-:-:S02]  /*b640*/  IABS R11, R12 ;  /* 0x0000000c000b7213 */ /* 0x000fc40000000000 */
[----:B------:R-:W-:Y:S01]  /*b650*/  ISETP.GE.AND P4, PT, R0, RZ, PT ;  /* 0x000000ff0000720c */ /* 0x000fe20003f86270 */
[----:B0-----:R-:W-:Y:S02]  /*b660*/  IMAD.MOV.U32 R7, RZ, RZ, R14 ;  /* 0x000000ffff077224 */ /* 0x001fe400078e000e */
[----:B------:R-:W-:Y:S02]  /*b670*/  IMAD.MOV R14, RZ, RZ, -R17 ;  /* 0x000000ffff0e7224 */ /* 0x000fe400078e0a11 */
[----:B------:R-:W-:-:S04]  /*b680*/  IMAD.HI.U32 R0, R25, R11, RZ ;  /* 0x0000000b19007227 */ /* 0x000fc800078e00ff */
[----:B------:R-:W-:Y:S02]  /*b690*/  IMAD R20, R24, R14, R20 ;  /* 0x0000000e18147224 */ /* 0x000fe400078e0214 */
[----:B------:R-:W-:Y:S02]  /*b6a0*/  @!P2 IMAD.IADD R2, R2, 0x1, -R24 ;  /* 0x000000010202a824 */ /* 0x000fe400078e0a18 */
[----:B------:R-:W-:Y:S02]  /*b6b0*/  @!P3 IMAD.MOV R8, RZ, RZ, -R8 ;  /* 0x000000ffff08b224 */ /* 0x000fe400078e0a08 */
[----:B------:R-:W-:Y:S01]  /*b6c0*/  @!P1 IMAD.MOV R7, RZ, RZ, -R7 ;  /* 0x000000ffff079224 */ /* 0x000fe200078e0a07 */
[C---:B------:R-:W-:Y:S01]  /*b6d0*/  ISETP.GT.U32.AND P1, PT, R24.reuse, R10, PT ;  /* 0x0000000a1800720c */ /* 0x040fe20003f24070 */
[--C-:B------:R-:W-:Y:S01]  /*b6e0*/  @!P5 IMAD.IADD R9, R9, 0x1, -R24.reuse ;  /* 0x000000010909d824 */ /* 0x100fe200078e0a18 */
[C---:B------:R-:W-:Y:S01]  /*b6f0*/  ISETP.GT.U32.AND P5, PT, R24.reuse, R20, PT ;  /* 0x000000141800720c */ /* 0x040fe20003fa4070 */
[----:B------:R-:W-:Y:S01]  /*b700*/  @!P6 IMAD.IADD R15, R15, 0x1, -R24 ;  /* 0x000000010f0fe824 */ /* 0x000fe200078e0a18 */
[----:B------:R-:W-:Y:S01]  /*b710*/  ISETP.GT.U32.AND P3, PT, R24, R2, PT ;  /* 0x000000021800720c */ /* 0x000fe20003f64070 */
[----:B------:R-:W-:Y:S01]  /*b720*/  IMAD.MOV R0, RZ, RZ, -R0 ;  /* 0x000000ffff007224 */ /* 0x000fe200078e0a00 */
[----:B------:R-:W-:Y:S01]  /*b730*/  STL [R1+0xe00], R8 ;  /* 0x000e000801007387 */ /* 0x000fe20000100800 */
[----:B------:R-:W-:-:S02]  /*b740*/  IMAD.MOV.U32 R21, RZ, RZ, R16 ;  /* 0x000000ffff157224 */ /* 0x000fc400078e0010 */
[----:B------:R-:W-:Y:S01]  /*b750*/  IMAD R11, R24, R0, R11 ;  /* 0x00000000180b7224 */ /* 0x000fe200078e020b */
[----:B------:R0:W-:Y:S01]  /*b760*/  STL [R1+0x38], R7 ;  /* 0x0000380701007387 */ /* 0x0001e20000100800 */
[----:B------:R-:W-:Y:S01]  /*b770*/  @!P0 IMAD.MOV R21, RZ, RZ, -R21 ;  /* 0x000000ffff158224 */ /* 0x000fe200078e0a15 */
[----:B------:R-:W-:Y:S02]  /*b780*/  ISETP.GE.AND P6, PT, R19, RZ, PT ;  /* 0x000000ff1300720c */ /* 0x000fe40003fc6270 */
[----:B------:R-:W-:Y:S01]  /*b790*/  ISETP.GE.AND P0, PT, R13, RZ, PT ;  /* 0x000000ff0d00720c */ /* 0x000fe20003f06270 */
[----:B0-----:R-:W-:Y:S01]  /*b7a0*/  IMAD.MOV.U32 R7, RZ, RZ, R15 ;  /* 0x000000ffff077224 */ /* 0x001fe200078e000f */
[----:B------:R-:W-:-:S03]  /*b7b0*/  IADD3 R13, R28, 0x22, RZ ;  /* 0x000000221c0d7810 */ /* 0x000fc60007ffe0ff */
[----:B------:R-:W-:Y:S01]  /*b7c0*/  @!P4 IMAD.MOV R7, RZ, RZ, -R7 ;  /* 0x000000ffff07c224 */ /* 0x000fe200078e0a07 */
[----:B------:R-:W-:Y:S01]  /*b7d0*/  ISETP.GT.U32.AND P4, PT, R24, R11, PT ;  /* 0x0000000b1800720c */ /* 0x000fe20003f84070 */
[--C-:B------:R-:W-:Y:S01]  /*b7e0*/  @!P1 IMAD.IADD R10, R10, 0x1, -R24.reuse ;  /* 0x000000010a0a9824 */ /* 0x100fe200078e0a18 */
[----:B------:R-:W-:Y:S01]  /*b7f0*/  ISETP.GE.AND P1, PT, R3, RZ, PT ;  /* 0x000000ff0300720c */ /* 0x000fe20003f26270 */
[--C-:B------:R-:W-:Y:S01]  /*b800*/  @!P5 IMAD.IADD R20, R20, 0x1, -R24.reuse ;  /* 0x000000011414d824 */ /* 0x100fe200078e0a18 */
[----:B------:R-:W-:Y:S01]  /*b810*/  IABS R3, R13 ;  /* 0x0000000d00037213 */ /* 0x000fe20000000000 */
[--C-:B------:R-:W-:Y:S01]  /*b820*/  @!P3 IMAD.IADD R2, R2, 0x1, -R24.reuse ;  /* 0x000000010202b824 */ /* 0x100fe200078e0a18 */
[----:B------:R-:W-:Y:S01]  /*b830*/  IADD3 R0, R28, 0x23, RZ ;  /* 0x000000231c007810 */ /* 0x000fe20007ffe0ff */
[----:B------:R-:W-:Y:S01]  /*b840*/  STL [R1+0x40], R21 ;  /* 0x0000401501007387 */ /* 0x000fe20000100800 */
[----:B------:R-:W-:Y:S01]  /*b850*/  ISETP.GE.AND P3, PT, R12, RZ, PT ;  /* 0x000000ff0c00720c */ /* 0x000fe20003f66270 */
[----:B------:R-:W-:Y:S01]  /*b860*/  IMAD.HI.U32 R12, R25, R3, RZ ;  /* 0x00000003190c7227 */ /* 0x000fe200078e00ff */
[----:B------:R-:W-:Y:S01]  /*b870*/  ISETP.GT.U32.AND P5, PT, R24, R20, PT ;  /* 0x000000141800720c */ /* 0x000fe20003fa4070 */
[----:B------:R0:W-:Y:S01]  /*b880*/  STL [R1+0x44], R7 ;  /* 0x0000440701007387 */ /* 0x0001e20000100800 */
[----:B------:R-:W-:Y:S01]  /*b890*/  IABS R14, R0 ;  /* 0x00000000000e7213 */ /* 0x000fe20000000000 */
[----:B------:R-:W-:-:S02]  /*b8a0*/  @!P4 IMAD.IADD R11, R11, 0x1, -R24 ;  /* 0x000000010b0bc824 */ /* 0x000fc400078e0a18 */
[----:B------:R-:W-:Y:S02]  /*b8b0*/  IMAD.MOV R12, RZ, RZ, -R12 ;  /* 0x000000ffff0c7224 */ /* 0x000fe400078e0a0c */
[----:B0-----:R-:W-:Y:S02]  /*b8c0*/  IMAD.MOV.U32 R7, RZ, RZ, R2 ;  /* 0x000000ffff077224 */ /* 0x001fe400078e0002 */
[----:B------:R-:W-:-:S04]  /*b8d0*/  IMAD.HI.U32 R16, R25, R14, RZ ;  /* 0x0000000e19107227 */ /* 0x000fc800078e00ff */
[----:B------:R-:W-:Y:S01]  /*b8e0*/  @!P6 IMAD.MOV R7, RZ, RZ, -R7 ;  /* 0x000000ffff07e224 */ /* 0x000fe200078e0a07 */
[C---:B------:R-:W-:Y:S01]  /*b8f0*/  ISETP.GT.U32.AND P6, PT, R24.reuse, R10, PT ;  /* 0x0000000a1800720c */ /* 0x040fe20003fc4070 */
[C---:B------:R-:W-:Y:S01]  /*b900*/  IMAD R3, R24.reuse, R12, R3 ;  /* 0x0000000c18037224 */ /* 0x040fe200078e0203 */
[----:B------:R-:W-:Y:S01]  /*b910*/  ISETP.GT.U32.AND P4, PT, R24, R11, PT ;  /* 0x0000000b1800720c */ /* 0x000fe20003f84070 */
[----:B------:R-:W-:Y:S02]  /*b920*/  IMAD.MOV R16, RZ, RZ, -R16 ;  /* 0x000000ffff107224 */ /* 0x000fe400078e0a10 */
[----:B------:R-:W-:Y:S01]  /*b930*/  @!P5 IMAD.IADD R20, R20, 0x1, -R24 ;  /* 0x000000011414d824 */ /* 0x000fe200078e0a18 */
[C---:B------:R-:W-:Y:S01]  /*b940*/  ISETP.GT.U32.AND P5, PT, R24.reuse, R3, PT ;  /* 0x000000031800720c */ /* 0x040fe20003fa4070 */
[----:B------:R-:W-:Y:S01]  /*b950*/  IMAD R14, R24, R16, R14 ;  /* 0x00000010180e7224 */ /* 0x000fe200078e020e */
[----:B------:R-:W-:-:S04]  /*b960*/  IADD3 R15, R28, 0x21, RZ ;  /* 0x000000211c0f7810 */ /* 0x000fc80007ffe0ff */
[----:B------:R-:W-:Y:S01]  /*b970*/  IABS R19, R15 ;  /* 0x0000000f00137213 */ /* 0x000fe20000000000 */
[--C-:B------:R-:W-:Y:S01]  /*b980*/  @!P6 IMAD.IADD R10, R10, 0x1, -R24.reuse ;  /* 0x000000010a0ae824 */ /* 0x100fe200078e0a18 */
[----:B------:R-:W-:Y:S01]  /*b990*/  ISETP.GT.U32.AND P6, PT, R24, R14, PT ;  /* 0x0000000e1800720c */ /* 0x000fe20003fc4070 */
[--C-:B------:R-:W-:Y:S01]  /*b9a0*/  @!P4 IMAD.IADD R11, R11, 0x1, -R24.reuse ;  /* 0x000000010b0bc824 */ /* 0x100fe200078e0a18 */
[----:B------:R-:W-:Y:S01]  /*b9b0*/  ISETP.GE.AND P2, PT, R18, RZ, PT ;  /* 0x000000ff1200720c */ /* 0x000fe20003f46270 */
[----:B------:R-:W-:Y:S01]  /*b9c0*/  IMAD.HI.U32 R16, R25, R19, RZ ;  /* 0x0000001319107227 */ /* 0x000fe200078e00ff */
[----:B------:R-:W-:Y:S02]  /*b9d0*/  ISETP.GE.AND P4, PT, R0, RZ, PT ;  /* 0x000000ff0000720c */ /* 0x000fe40003f86270 */
[C---:B------:R-:W-:Y:S01]  /*b9e0*/  IADD3 R0, R28.reuse, 0x1f, RZ ;  /* 0x0000001f1c007810 */ /* 0x040fe20007ffe0ff */
[----:B------:R-:W-:Y:S01]  /*b9f0*/  @!P5 IMAD.IADD R3, R3, 0x1, -R24 ;  /* 0x000000010303d824 */ /* 0x000fe200078e0a18 */
[----:B------:R-:W-:Y:S01]  /*ba00*/  IADD3 R2, R28, 0x20, RZ ;  /* 0x000000201c027810 */ /* 0x000fe20007ffe0ff */
[----:B------:R-:W-:Y:S01]  /*ba10*/  IMAD.MOV R16, RZ, RZ, -R16 ;  /* 0x000000ffff107224 */ /* 0x000fe200078e0a10 */
[----:B------:R-:W-:Y:S01]  /*ba20*/  IABS R18, R0 ;  /* 0x0000000000127213 */ /* 0x000fe20000000000 */
[----:B------:R-:W-:Y:S01]  /*ba30*/  @!P0 IMAD.MOV R10, RZ, RZ, -R10 ;  /* 0x000000ffff0a8224 */ /* 0x000fe200078e0a0a */
[----:B------:R-:W-:Y:S01]  /*ba40*/  IABS R17, R2 ;  /* 0x0000000200117213 */ /* 0x000fe20000000000 */
[----:B------:R-:W-:Y:S01]  /*ba50*/  @!P6 IMAD.IADD R14, R14, 0x1, -R24 ;  /* 0x000000010e0ee824 */ /* 0x000fe200078e0a18 */
[C---:B------:R-:W-:Y:S01]  /*ba60*/  ISETP.GT.U32.AND P0, PT, R24.reuse, R3, PT ;  /* 0x000000031800720c */ /* 0x040fe20003f04070 */
[----:B------:R-:W-:-:S02]  /*ba70*/  IMAD R19, R24, R16, R19 ;  /* 0x0000001018137224 */ /* 0x000fc400078e0213 */
[----:B------:R-:W-:-:S04]  /*ba80*/  IMAD.HI.U32 R16, R25, R18, RZ ;  /* 0x0000001219107227 */ /* 0x000fc800078e00ff */
[----:B------:R-:W-:-:S04]  /*ba90*/  IMAD.HI.U32 R12, R25, R17, RZ ;  /* 0x00000011190c7227 */ /* 0x000fc800078e00ff */
[----:B------:R-:W-:Y:S01]  /*baa0*/  @!P2 IMAD.MOV R9, RZ, RZ, -R9 ;  /* 0x000000ffff09a224 */ /* 0x000fe200078e0a09 */
[C---:B------:R-:W-:Y:S01]  /*bab0*/  ISETP.GT.U32.AND P2, PT, R24.reuse, R14, PT ;  /* 0x0000000e1800720c */ /* 0x040fe20003f44070 */
[----:B------:R-:W-:Y:S02]  /*bac0*/  IMAD.MOV R16, RZ, RZ, -R16 ;  /* 0x000000ffff107224 */ /* 0x000fe400078e0a10 */
[----:B------:R-:W-:Y:S01]  /*bad0*/  IMAD.MOV R12, RZ, RZ, -R12 ;  /* 0x000000ffff0c7224 */ /* 0x000fe200078e0a0c */
[----:B------:R0:W-:Y:S01]  /*bae0*/  STL [R1+0x4c], R7 ;  /* 0x00004c0701007387 */ /* 0x0001e20000100800 */
[C---:B------:R-:W-:Y:S01]  /*baf0*/  IMAD R18, R24.reuse, R16, R18 ;  /* 0x0000001018127224 */ /* 0x040fe200078e0212 */
[C---:B------:R-:W-:Y:S01]  /*bb00*/  ISETP.GT.U32.AND P5, PT, R24.reuse, R19, PT ;  /* 0x000000131800720c */ /* 0x040fe20003fa4070 */
[C---:B------:R-:W-:Y:S02]  /*bb10*/  IMAD R17, R24.reuse, R12, R17 ;  /* 0x0000000c18117224 */ /* 0x040fe400078e0211 */
[----:B------:R-:W-:Y:S01]  /*bb20*/  @!P0 IMAD.IADD R3, R3, 0x1, -R24 ;  /* 0x0000000103038824 */ /* 0x000fe200078e0a18 */
[----:B------:R-:W-:Y:S01]  /*bb30*/  ISETP.GT.U32.AND P0, PT, R24, R18, PT ;  /* 0x000000121800720c */ /* 0x000fe20003f04070 */
[----:B0-----:R-:W-:-:S02]  /*bb40*/  IMAD.MOV.U32 R7, RZ, RZ, R20 ;  /* 0x000000ffff077224 */ /* 0x001fc400078e0014 */
[----:B------:R-:W-:Y:S02]  /*bb50*/  @!P3 IMAD.MOV R11, RZ, RZ, -R11 ;  /* 0x000000ffff0bb224 */ /* 0x000fe400078e0a0b */
[----:B------:R-:W-:Y:S01]  /*bb60*/  @!P1 IMAD.MOV R7, RZ, RZ, -R7 ;  /* 0x000000ffff079224 */ /* 0x000fe200078e0a07 */
[----:B------:R-:W-:Y:S01]  /*bb70*/  ISETP.GT.U32.AND P1, PT, R24, R17, PT ;  /* 0x000000111800720c */ /* 0x000fe20003f24070 */
[----:B------:R-:W-:Y:S01]  /*bb80*/  STL [R1+0xe04], R9 ;  /* 0x000e040901007387 */ /* 0x000fe20000100800 */
[----:B------:R-:W-:-:S03]  /*bb90*/  @!P2 IMAD.IADD R14, R14, 0x1, -R24 ;  /* 0x000000010e0ea824 */ /* 0x000fc600078e0a18 */
[----:B------:R-:W-:Y:S01]  /*bba0*/  STL [R1+0xe08], R10 ;  /* 0x000e080a01007387 */ /* 0x000fe20000100800 */
[----:B------:R-:W-:-:S03]  /*bbb0*/  ISETP.GE.AND P6, PT, R13, RZ, PT ;  /* 0x000000ff0d00720c */ /* 0x000fc60003fc6270 */
[----:B------:R-:W-:Y:S01]  /*bbc0*/  STL [R1+0xe0c], R11 ;  /* 0x000e0c0b01007387 */ /* 0x000fe20000100800 */
[----:B------:R-:W-:Y:S01]  /*bbd0*/  IADD3 R13, R28, 0x1e, RZ ;  /* 0x0000001e1c0d7810 */ /* 0x000fe20007ffe0ff */
[--C-:B------:R-:W-:Y:S02]  /*bbe0*/  @!P5 IMAD.IADD R19, R19, 0x1, -R24.reuse ;  /* 0x000000011313d824 */ /* 0x100fe400078e0a18 */
[----:B------:R0:W-:Y:S01]  /*bbf0*/  STL [R1+0x34], R7 ;  /* 0x0000340701007387 */ /* 0x0001e20000100800 */
[----:B------:R-:W-:Y:S02]  /*bc00*/  ISETP.GE.AND P2, PT, R2, RZ, PT ;  /* 0x000000ff0200720c */ /* 0x000fe40003f46270 */
[----:B------:R-:W-:Y:S01]  /*bc10*/  IADD3 R2, R28, 0x1d, RZ ;  /* 0x0000001d1c027810 */ /* 0x000fe20007ffe0ff */
[----:B------:R-:W-:Y:S01]  /*bc20*/  @!P0 IMAD.IADD R18, R18, 0x1, -R24 ;  /* 0x0000000112128824 */ /* 0x000fe200078e0a18 */
[----:B------:R-:W-:Y:S01]  /*bc30*/  IABS R12, R13 ;  /* 0x0000000d000c7213 */ /* 0x000fe20000000000 */
[----:B0-----:R-:W-:Y:S01]  /*bc40*/  IMAD.MOV.U32 R7, RZ, RZ, R14 ;  /* 0x000000ffff077224 */ /* 0x001fe200078e000e */
[----:B------:R-:W-:-:S03]  /*bc50*/  IABS R14, R2 ;  /* 0x00000002000e7213 */ /* 0x000fc60000000000 */
[----:B------:R-:W-:Y:S01]  /*bc60*/  @!P4 IMAD.MOV R7, RZ, RZ, -R7 ;  /* 0x000000ffff07c224 */ /* 0x000fe200078e0a07 */
[C---:B------:R-:W-:Y:S01]  /*bc70*/  ISETP.GT.U32.AND P4, PT, R24.reuse, R19, PT ;  /* 0x000000131800720c */ /* 0x040fe20003f84070 */
[----:B------:R-:W-:Y:S01]  /*bc80*/  @!P1 IMAD.IADD R17, R17, 0x1, -R24 ;  /* 0x0000000111119824 */ /* 0x000fe200078e0a18 */
[----:B------:R-:W-:Y:S01]  /*bc90*/  ISETP.GE.AND P3, PT, R15, RZ, PT ;  /* 0x000000ff0f00720c */ /* 0x000fe20003f66270 */
[----:B------:R-:W-:Y:S01]  /*bca0*/  IMAD.HI.U32 R15, R25, R12, RZ ;  /* 0x0000000c190f7227 */ /* 0x000fe200078e00ff */
[----:B------:R0:W-:Y:S01]  /*bcb0*/  STL [R1+0x1bc], R7 ;  /* 0x0001bc0701007387 */ /* 0x0001e20000100800 */
[----:B------:R-:W-:Y:S02]  /*bcc0*/  ISETP.GT.U32.AND P0, PT, R24, R18, PT ;  /* 0x000000121800720c */ /* 0x000fe40003f04070 */
[----:B------:R-:W-:Y:S02]  /*bcd0*/  ISETP.GE.AND P5, PT, R0, RZ, PT ;  /* 0x000000ff0000720c */ /* 0x000fe40003fa6270 */
[----:B------:R-:W-:-:S02]  /*bce0*/  IADD3 R0, R28, 0x1c, RZ ;  /* 0x0000001c1c007810 */ /* 0x000fc40007ffe0ff */
[----:B------:R-:W-:Y:S01]  /*bcf0*/  ISETP.GT.U32.AND P1, PT, R24, R17, PT ;  /* 0x000000111800720c */ /* 0x000fe20003f24070 */
[----:B0-----:R-:W-:Y:S02]  /*bd00*/  IMAD.MOV.U32 R7, RZ, RZ, R3 ;  /* 0x000000ffff077224 */ /* 0x001fe400078e0003 */
[----:B------:R-:W-:Y:S01]  /*bd10*/  IMAD.HI.U32 R3, R25, R14, RZ ;  /* 0x0000000e19037227 */ /* 0x000fe200078e00ff */
[----:B------:R-:W-:-:S03]  /*bd20*/  IABS R16, R0 ;  /* 0x0000000000107213 */ /* 0x000fc60000000000 */
[----:B------:R-:W-:Y:S02]  /*bd30*/  IMAD.MOV R15, RZ, RZ, -R15 ;  /* 0x000000ffff0f7224 */ /* 0x000fe400078e0a0f */
[----:B------:R-:W-:Y:S02]  /*bd40*/  IMAD.MOV R3, RZ, RZ, -R3 ;  /* 0x000000ffff037224 */ /* 0x000fe400078e0a03 */
[----:B------:R-:W-:Y:S02]  /*bd50*/  @!P6 IMAD.MOV R7, RZ, RZ, -R7 ;  /* 0x000000ffff07e224 */ /* 0x000fe400078e0a07 */
[C---:B------:R-:W-:Y:S02]  /*bd60*/  IMAD R12, R24.reuse, R15, R12 ;  /* 0x0000000f180c7224 */ /* 0x040fe400078e020c */
[----:B------:R-:W-:Y:S02]  /*bd70*/  @!P4 IMAD.IADD R19, R19, 0x1, -R24 ;  /* 0x000000011313c824 */ /* 0x000fe400078e0a18 */
[C---:B------:R-:W-:Y:S01]  /*bd80*/  IMAD R14, R24.reuse, R3, R14 ;  /* 0x00000003180e7224 */ /* 0x040fe200078e020e */
[----:B------:R0:W-:Y:S01]  /*bd90*/  STL [R1+0x1d8], R7 ;  /* 0x0001d80701007387 */ /* 0x0001e20000100800 */
[----:B------:R-:W-:Y:S01]  /*bda0*/  IMAD.HI.U32 R20, R25, R16, RZ ;  /* 0x0000001019147227 */ /* 0x000fe200078e00ff */
[----:B------:R-:W-:-:S03]  /*bdb0*/  ISETP.GT.U32.AND P4, PT, R24, R12, PT ;  /* 0x0000000c1800720c */ /* 0x000fc60003f84070 */
[--C-:B------:R-:W-:Y:S01]  /*bdc0*/  @!P0 IMAD.IADD R18, R18, 0x1, -R24.reuse ;  /* 0x0000000112128824 */ /* 0x100fe200078e0a18 */
[----:B------:R-:W-:Y:S01]  /*bdd0*/  ISETP.GT.U32.AND P0, PT, R24, R14, PT ;  /* 0x0000000e1800720c */ /* 0x000fe20003f04070 */
[----:B------:R-:W-:Y:S02]  /*bde0*/  @!P1 IMAD.IADD R17, R17, 0x1, -R24 ;  /* 0x0000000111119824 */ /* 0x000fe400078e0a18 */
[----:B0-----:R-:W-:Y:S02]  /*bdf0*/  IMAD.MOV.U32 R7, RZ, RZ, R19 ;  /* 0x000000ffff077224 */ /* 0x001fe400078e0013 */
[----:B------:R-:W-:Y:S02]  /*be00*/  IMAD.MOV R20, RZ, RZ, -R20 ;  /* 0x000000ffff147224 */ /* 0x000fe400078e0a14 */
[----:B------:R-:W-:Y:S01]  /*be10*/  @!P3 IMAD.MOV R7, RZ, RZ, -R7 ;  /* 0x000000ffff07b224 */ /* 0x000fe200078e0a07 */
[----:B------:R-:W-:Y:S01]  /*be20*/  ISETP.GE.AND P3, PT, R0, RZ, PT ;  /* 0x000000ff0000720c */ /* 0x000fe20003f66270 */
[----:B------:R-:W-:-:S02]  /*be30*/  IMAD R0, R24, R20, R16 ;  /* 0x0000001418007224 */ /* 0x000fc400078e0210 */
[----:B------:R-:W-:-:S04]  /*be40*/  IMAD.MOV.U32 R8, RZ, RZ, R17 ;  /* 0x000000ffff087224 */ /* 0x000fc800078e0011 */
[----:B------:R-:W-:Y:S01]  /*be50*/  @!P2 IMAD.MOV R8, RZ, RZ, -R8 ;  /* 0x000000ffff08a224 */ /* 0x000fe200078e0a08 */
[----:B------:R-:W-:Y:S01]  /*be60*/  ISETP.GT.U32.AND P2, PT, R24, R0, PT ;  /* 0x000000001800720c */ /* 0x000fe20003f44070 */
[--C-:B------:R-:W-:Y:S01]  /*be70*/  @!P4 IMAD.IADD R12, R12, 0x1, -R24.reuse ;  /* 0x000000010c0cc824 */ /* 0x100fe200078e0a18 */
[----:B------:R-:W-:Y:S01]  /*be80*/  ISETP.GE.AND P6, PT, R13, RZ, PT ;  /* 0x000000ff0d00720c */ /* 0x000fe20003fc6270 */
[----:B------:R-:W-:Y:S01]  /*be90*/  @!P0 IMAD.IADD R14, R14, 0x1, -R24 ;  /* 0x000000010e0e8824 */ /* 0x000fe200078e0a18 */
[C---:B------:R-:W-:Y:S02]  /*bea0*/  IADD3 R3, R28.reuse, 0x1b, RZ ;  /* 0x0000001b1c037810 */ /* 0x040fe40007ffe0ff */
[----:B------:R-:W-:Y:S02]  /*beb0*/  IADD3 R13, R28, 0x1a, RZ ;  /* 0x0000001a1c0d7810 */ /* 0x000fe40007ffe0ff */
[----:B------:R-:W-:Y:S02]  /*bec0*/  ISETP.GE.AND P1, PT, R2, RZ, PT ;  /* 0x000000ff0200720c */ /* 0x000fe40003f26270 */
[----:B------:R-:W-:-:S02]  /*bed0*/  ISETP.GT.U32.AND P4, PT, R24, R12, PT ;  /* 0x0000000c1800720c */ /* 0x000fc40003f84070 */
[----:B------:R-:W-:Y:S02]  /*bee0*/  IABS R2, R3 ;  /* 0x0000000300027213 */ /* 0x000fe40000000000 */
[----:B------:R-:W-:Y:S02]  /*bef0*/  IABS R15, R13 ;  /* 0x0000000d000f7213 */ /* 0x000fe40000000000 */
[----:B------:R-:W-:Y:S01]  /*bf00*/  ISETP.GT.U32.AND P0, PT, R24, R14, PT ;  /* 0x0000000e1800720c */ /* 0x000fe20003f04070 */
[----:B------:R0:W-:Y:S01]  /*bf10*/  STL [R1+0x1c0], R7 ;  /* 0x0001c00701007387 */ /* 0x0001e20000100800 */
[----:B------:R-:W-:-:S04]  /*bf20*/  IMAD.HI.U32 R16, R25, R2, RZ ;  /* 0x0000000219107227 */ /* 0x000fc800078e00ff */
[----:B------:R-:W-:-:S04]  /*bf30*/  IMAD.HI.U32 R17, R25, R15, RZ ;  /* 0x0000000f19117227 */ /* 0x000fc800078e00ff */
[----:B0-----:R-:W-:Y:S02]  /*bf40*/  IMAD.MOV.U32 R7, RZ, RZ, R18 ;  /* 0x000000ffff077224 */ /* 0x001fe400078e0012 */
[----:B------:R-:W-:Y:S02]  /*bf50*/  @!P2 IMAD.IADD R0, R0, 0x1, -R24 ;  /* 0x000000010000a824 */ /* 0x000fe400078e0a18 */
[----:B------:R-:W-:Y:S01]  /*bf60*/  @!P5 IMAD.MOV R7, RZ, RZ, -R7 ;  /* 0x000000ffff07d224 */ /* 0x000fe200078e0a07 */
[----:B------:R-:W-:Y:S01]  /*bf70*/  ISETP.GE.AND P5, PT, R3, RZ, PT ;  /* 0x000000ff0300720c */ /* 0x000fe20003fa6270 */
[----:B------:R-:W-:Y:S01]  /*bf80*/  IMAD.MOV R3, RZ, RZ, -R16 ;  /* 0x000000ffff037224 */ /* 0x000fe200078e0a10 */
[----:B------:R-:W-:Y:S01]  /*bf90*/  IADD3 R16, R28, 0x19, RZ ;  /* 0x000000191c107810 */ /* 0x000fe20007ffe0ff */
[----:B------:R-:W-:Y:S01]  /*bfa0*/  IMAD.MOV R17, RZ, RZ, -R17 ;  /* 0x000000ffff117224 */ /* 0x000fe200078e0a11 */
[----:B------:R-:W-:Y:S01]  /*bfb0*/  ISETP.GT.U32.AND P2, PT, R24, R0, PT ;  /* 0x000000001800720c */ /* 0x000fe20003f44070 */
[----:B------:R-:W-:-:S02]  /*bfc0*/  @!P4 IMAD.IADD R12, R12, 0x1, -R24 ;  /* 0x000000010c0cc824 */ /* 0x000fc400078e0a18 */
[----:B------:R-:W-:Y:S01]  /*bfd0*/  IMAD R15, R24, R17, R15 ;  /* 0x00000011180f7224 */ /* 0x000fe200078e020f */
[----:B------:R-:W-:Y:S01]  /*bfe0*/  IABS R17, R16 ;  /* 0x0000001000117213 */ /* 0x000fe20000000000 */
[----:B------:R-:W-:Y:S01]  /*bff0*/  @!P0 IMAD.IADD R14, R14, 0x1, -R24 ;  /* 0x000000010e0e8824 */ /* 0x000fe200078e0a18 */
[----:B------:R0:W-:Y:S01]  /*c000*/  STL [R1+0x80], R8 ;  /* 0x0000800801007387 */ /* 0x0001e20000100800 */
[----:B------:R-:W-:-:S03]  /*c010*/  IMAD R2, R24, R3, R2 ;  /* 0x0000000318027224 */ /* 0x000fc600078e0202 */
[----:B------:R1:W-:Y:S01]  /*c020*/  STL [R1+0xdc], R7 ;  /* 0x0000dc0701007387 */ /* 0x0003e20000100800 */
[----:B0-----:R-:W-:Y:S02]  /*c030*/  IMAD.MOV.U32 R8, RZ, RZ, R12 ;  /* 0x000000ffff087224 */ /* 0x001fe400078e000c */
[----:B-1----:R-:W-:Y:S02]  /*c040*/  IMAD.MOV.U32 R7, RZ, RZ, R14 ;  /* 0x000000ffff077224 */ /* 0x002fe400078e000e */
[----:B------:R-:W-:Y:S01]  /*c050*/  IMAD.HI.U32 R14, R25, R17, RZ ;  /* 0x00000011190e7227 */ /* 0x000fe200078e00ff */
[----:B------:R-:W-:-:S03]  /*c060*/  ISETP.GT.U32.AND P0, PT, R24, R2, PT ;  /* 0x000000021800720c */ /* 0x000fc60003f04070 */
[----:B------:R-:W-:Y:S01]  /*c070*/  @!P6 IMAD.MOV R8, RZ, RZ, -R8 ;  /* 0x000000ffff08e224 */ /* 0x000fe200078e0a08 */
[----:B------:R-:W-:Y:S01]  /*c080*/  ISETP.GT.U32.AND P6, PT, R24, R15, PT ;  /* 0x0000000f1800720c */ /* 0x000fe20003fc4070 */
[----:B------:R-:W-:Y:S02]  /*c090*/  @!P1 IMAD.MOV R7, RZ, RZ, -R7 ;  /* 0x000000ffff079224 */ /* 0x000fe400078e0a07 */
[----:B------:R-:W-:Y:S02]  /*c0a0*/  IMAD.MOV R14, RZ, RZ, -R14 ;  /* 0x000000ffff0e7224 */ /* 0x000fe400078e0a0e */
[----:B------:R-:W-:Y:S01]  /*c0b0*/  @!P2 IMAD.IADD R0, R0, 0x1, -R24 ;  /* 0x000000010000a824 */ /* 0x000fe200078e0a18 */
[----:B------:R-:W-:Y:S01]  /*c0c0*/  STL [R1+0xec], R8 ;  /* 0x0000ec0801007387 */ /* 0x000fe20000100800 */
[----:B------:R-:W-:-:S03]  /*c0d0*/  IMAD R17, R24, R14, R17 ;  /* 0x0000000e18117224 */ /* 0x000fc600078e0211 */
[----:B------:R0:W-:Y:S01]  /*c0e0*/  STL [R1+0x18c], R7 ;  /* 0x00018c0701007387 */ /* 0x0001e20000100800 */
[----:B------:R-:W-:Y:S02]  /*c0f0*/  @!P0 IMAD.IADD R2, R2, 0x1, -R24 ;  /* 0x0000000102028824 */ /* 0x000fe400078e0a18 */
[----:B0-----:R-:W-:-:S04]  /*c100*/  IMAD.MOV.U32 R7, RZ, RZ, R0 ;  /* 0x000000ffff077224 */ /* 0x001fc800078e0000 */
[----:B------:R-:W-:Y:S01]  /*c110*/  @!P3 IMAD.MOV R7, RZ, RZ, -R7 ;  /* 0x000000ffff07b224 */ /* 0x000fe200078e0a07 */
[C---:B------:R-:W-:Y:S01]  /*c120*/  ISETP.GT.U32.AND P3, PT, R24.reuse, R17, PT ;  /* 0x000000111800720c */ /* 0x040fe20003f64070 */
[----:B------:R-:W-:Y:S01]  /*c130*/  @!P6 IMAD.IADD R15, R15, 0x1, -R24 ;  /* 0x000000010f0fe824 */ /* 0x000fe200078e0a18 */
[----:B------:R-:W-:-:S04]  /*c140*/  ISETP.GT.U32.AND P0, PT, R24, R2, PT ;  /* 0x000000021800720c */ /* 0x000fc80003f04070 */
[----:B------:R-:W-:Y:S02]  /*c150*/  ISETP.GT.U32.AND P6, PT, R24, R15, PT ;  /* 0x0000000f1800720c */ /* 0x000fe40003fc4070 */
[----:B------:R-:W-:-:S05]  /*c160*/  ISETP.GE.AND P4, PT, R13, RZ, PT ;  /* 0x000000ff0d00720c */ /* 0x000fca0003f86270 */
[--C-:B------:R-:W-:Y:S02]  /*c170*/  @!P3 IMAD.IADD R17, R17, 0x1, -R24.reuse ;  /* 0x000000011111b824 */ /* 0x100fe400078e0a18 */
[----:B------:R-:W-:-:S03]  /*c180*/  @!P0 IMAD.IADD R2, R2, 0x1, -R24 ;  /* 0x0000000102028824 */ /* 0x000fc600078e0a18 */
[----:B------:R-:W-:Y:S01]  /*c190*/  ISETP.GT.U32.AND P3, PT, R24, R17, PT ;  /* 0x000000111800720c */ /* 0x000fe20003f64070 */
[----:B------:R-:W-:Y:S01]  /*c1a0*/  @!P6 IMAD.IADD R15, R15, 0x1, -R24 ;  /* 0x000000010f0fe824 */ /* 0x000fe200078e0a18 */
[----:B------:R0:W-:Y:S01]  /*c1b0*/  STL [R1+0x144], R7 ;  /* 0x0001440701007387 */ /* 0x0001e20000100800 */
[----:B------:R-:W-:Y:S01]  /*c1c0*/  IMAD.MOV.U32 R8, RZ, RZ, R2 ;  /* 0x000000ffff087224 */ /* 0x000fe200078e0002 */
[----:B------:R-:W-:-:S03]  /*c1d0*/  ISETP.GE.AND P1, PT, R16, RZ, PT ;  /* 0x000000ff1000720c */ /* 0x000fc60003f26270 */
[----:B------:R-:W-:Y:S02]  /*c1e0*/  @!P5 IMAD.MOV R8, RZ, RZ, -R8 ;  /* 0x000000ffff08d224 */ /* 0x000fe400078e0a08 */
[----:B0-----:R-:W-:-:S04]  /*c1f0*/  IMAD.MOV.U32 R7, RZ, RZ, R15 ;  /* 0x000000ffff077224 */ /* 0x001fc800078e000f */
[----:B------:R-:W-:Y:S02]  /*c200*/  @!P3 IMAD.IADD R17, R17, 0x1, -R24 ;  /* 0x000000011111b824 */ /* 0x000fe400078e0a18 */
[----:B------:R-:W-:Y:S01]  /*c210*/  @!P4 IMAD.MOV R7, RZ, RZ, -R7 ;  /* 0x000000ffff07c224 */ /* 0x000fe200078e0a07 */
[----:B------:R-:W-:Y:S04]  /*c220*/  STL [R1+0x14c], R8 ;  /* 0x00014c0801007387 */ /* 0x000fe80000100800 */
[----:B------:R0:W-:Y:S02]  /*c230*/  STL [R1+0x148], R7 ;  /* 0x0001480701007387 */ /* 0x0001e40000100800 */
[----:B0-----:R-:W-:-:S04]  /*c240*/  IMAD.MOV.U32 R7, RZ, RZ, R17 ;  /* 0x000000ffff077224 */ /* 0x001fc800078e0011 */
[----:B------:R-:W-:-:S05]  /*c250*/  @!P1 IMAD.MOV R7, RZ, RZ, -R7 ;  /* 0x000000ffff079224 */ /* 0x000fca00078e0a07 */
[----:B------:R0:W-:Y:S04]  /*c260*/  STL [R1+0xfc], R7 ;  /* 0x0000fc0701007387 */ /* 0x0001e80000100800 */
[----:B------:R-:W2:Y:S01]  /*c270*/  LDL R9, [R1+0xc58] ;  /* 0x000c580001097983 */ /* 0x000ea20000100800 */
[----:B------:R-:W-:-:S04]  /*c280*/  IADD3 R13, R28, 0x18, RZ ;  /* 0x000000181c0d7810 */ /* 0x000fc80007ffe0ff */
[----:B------:R-:W-:Y:S02]  /*c290*/  IABS R12, R13 ;  /* 0x0000000d000c7213 */ /* 0x000fe40000000000 */
[----:B------:R-:W-:-:S03]  /*c2a0*/  ISETP.GE.AND P2, PT, R13, RZ, PT ;  /* 0x000000ff0d00720c */ /* 0x000fc60003f46270 */
[----:B------:R-:W-:Y:S01]  /*c2b0*/  IMAD.HI.U32 R13, R25, R12, RZ ;  /* 0x0000000c190d7227 */ /* 0x000fe200078e00ff */
[----:B------:R-:W-:-:S03]  /*c2c0*/  IADD3 R3, R28, 0x17, RZ ;  /* 0x000000171c037810 */ /* 0x000fc60007ffe0ff */
[----:B------:R-:W-:Y:S01]  /*c2d0*/  IMAD.MOV R13, RZ, RZ, -R13 ;  /* 0x000000ffff0d7224 */ /* 0x000fe200078e0a0d */
[----:B------:R-:W-:Y:S02]  /*c2e0*/  IABS R19, R3 ;  /* 0x0000000300137213 */ /* 0x000fe40000000000 */
[----:B------:R-:W-:Y:S01]  /*c2f0*/  ISETP.GE.AND P0, PT, R3, RZ, PT ;  /* 0x000000ff0300720c */ /* 0x000fe20003f06270 */
[----:B------:R-:W-:-:S05]  /*c300*/  IMAD R3, R24, R13, R12 ;  /* 0x0000000d18037224 */ /* 0x000fca00078e020c */
[----:B------:R-:W-:Y:S01]  /*c310*/  ISETP.GT.U32.AND P6, PT, R24, R3, PT ;  /* 0x000000031800720c */ /* 0x000fe20003fc4070 */
[----:B------:R-:W-:Y:S01]  /*c320*/  IMAD.HI.U32 R0, R25, R19, RZ ;  /* 0x0000001319007227 */ /* 0x000fe200078e00ff */
[----:B------:R-:W-:-:S03]  /*c330*/  IADD3 R16, R28, 0x16, RZ ;  /* 0x000000161c107810 */ /* 0x000fc60007ffe0ff */
[----:B------:R-:W-:Y:S01]  /*c340*/  IMAD.MOV R0, RZ, RZ, -R0 ;  /* 0x000000ffff007224 */ /* 0x000fe200078e0a00 */
[----:B------:R-:W-:-:S03]  /*c350*/  IABS R14, R16 ;  /* 0x00000010000e7213 */ /* 0x000fc60000000000 */
[----:B------:R-:W-:Y:S01]  /*c360*/  IMAD R19, R24, R0, R19 ;  /* 0x0000000018137224 */ /* 0x000fe200078e0213 */
[----:B------:R-:W-:-:S03]  /*c370*/  IADD3 R0, R28, 0x15, RZ ;  /* 0x000000151c007810 */ /* 0x000fc60007ffe0ff */
[----:B------:R-:W-:Y:S01]  /*c380*/  @!P6 IMAD.IADD R3, R3, 0x1, -R24 ;  /* 0x000000010303e824 */ /* 0x000fe200078e0a18 */
[----:B------:R-:W-:Y:S01]  /*c390*/  IABS R26, c[0x0][0x178] ;  /* 0x00005e00001a7a13 */ /* 0x000fe20000000000 */
[C---:B------:R-:W-:Y:S01]  /*c3a0*/  IMAD.HI.U32 R2, R25.reuse, R14, RZ ;  /* 0x0000000e19027227 */ /* 0x040fe200078e00ff */
[C---:B------:R-:W-:Y:S02]  /*c3b0*/  ISETP.GT.U32.AND P5, PT, R24.reuse, R19, PT ;  /* 0x000000131800720c */ /* 0x040fe40003fa4070 */
[----:B------:R-:W-:Y:S02]  /*c3c0*/  IABS R13, R0 ;  /* 0x00000000000d7213 */ /* 0x000fe40000000000 */
[----:B------:R-:W-:Y:S01]  /*c3d0*/  ISETP.GT.U32.AND P6, PT, R24, R3, PT ;  /* 0x000000031800720c */ /* 0x000fe20003fc4070 */
[----:B------:R-:W1:Y:S01]  /*c3e0*/  I2F.RP R18, R26 ;  /* 0x0000001a00127306 */ /* 0x000e620000209400 */
[----:B------:R-:W-:Y:S02]  /*c3f0*/  IMAD.MOV R2, RZ, RZ, -R2 ;  /* 0x000000ffff027224 */ /* 0x000fe400078e0a02 */
[----:B------:R-:W-:-:S04]  /*c400*/  IMAD.HI.U32 R15, R25, R13, RZ ;  /* 0x0000000d190f7227 */ /* 0x000fc800078e00ff */
[C---:B------:R-:W-:Y:S02]  /*c410*/  IMAD R14, R24.reuse, R2, R14 ;  /* 0x00000002180e7224 */ /* 0x040fe400078e020e */
[----:B------:R-:W-:Y:S02]  /*c420*/  IMAD.MOV R15, RZ, RZ, -R15 ;  /* 0x000000ffff0f7224 */ /* 0x000fe400078e0a0f */
[--C-:B------:R-:W-:Y:S01]  /*c430*/  @!P5 IMAD.IADD R19, R19, 0x1, -R24.reuse ;  /* 0x000000011313d824 */ /* 0x100fe200078e0a18 */
[C---:B------:R-:W-:Y:S01]  /*c440*/  ISETP.GT.U32.AND P1, PT, R24.reuse, R14, PT ;  /* 0x0000000e1800720c */ /* 0x040fe20003f24070 */
[----:B------:R-:W-:Y:S02]  /*c450*/  @!P6 IMAD.IADD R3, R3, 0x1, -R24 ;  /* 0x000000010303e824 */ /* 0x000fe400078e0a18 */
[C---:B------:R-:W-:Y:S01]  /*c460*/  IMAD R13, R24.reuse, R15, R13 ;  /* 0x0000000f180d7224 */ /* 0x040fe200078e020d */
[----:B------:R-:W-:Y:S01]  /*c470*/  ISETP.GT.U32.AND P5, PT, R24, R19, PT ;  /* 0x000000131800720c */ /* 0x000fe20003fa4070 */
[----:B------:R-:W-:Y:S01]  /*c480*/  @!P2 IMAD.MOV R3, RZ, RZ, -R3 ;  /* 0x000000ffff03a224 */ /* 0x000fe200078e0a03 */
[----:B------:R-:W-:-:S02]  /*c490*/  ISETP.GE.AND P3, PT, R0, RZ, PT ;  /* 0x000000ff0000720c */ /* 0x000fc40003f66270 */
[----:B------:R-:W-:Y:S01]  /*c4a0*/  ISETP.GT.U32.AND P2, PT, R24, R13, PT ;  /* 0x0000000d1800720c */ /* 0x000fe20003f44070 */
[----:B-1----:R-:W1:Y:S01]  /*c4b0*/  MUFU.RCP R0, R18 ;  /* 0x0000001200007308 */ /* 0x002e620000001000 */
[----:B------:R-:W-:-:S03]  /*c4c0*/  IADD3 R12, R28, 0x14, RZ ;  /* 0x000000141c0c7810 */ /* 0x000fc60007ffe0ff */
[--C-:B------:R-:W-:Y:S01]  /*c4d0*/  @!P1 IMAD.IADD R14, R14, 0x1, -R24.reuse ;  /* 0x000000010e0e9824 */ /* 0x100fe200078e0a18 */
[----:B------:R-:W-:Y:S02]  /*c4e0*/  ISETP.GE.AND P4, PT, R16, RZ, PT ;  /* 0x000000ff1000720c */ /* 0x000fe40003f86270 */
[----:B------:R-:W-:Y:S02]  /*c4f0*/  IADD3 R15, R28, 0x13, RZ ;  /* 0x000000131c0f7810 */ /* 0x000fe40007ffe0ff */
[----:B------:R-:W-:Y:S01]  /*c500*/  IABS R16, R12 ;  /* 0x0000000c00107213 */ /* 0x000fe20000000000 */
[--C-:B------:R-:W-:Y:S01]  /*c510*/  @!P5 IMAD.IADD R19, R19, 0x1, -R24.reuse ;  /* 0x000000011313d824 */ /* 0x100fe200078e0a18 */
[----:B------:R-:W-:Y:S01]  /*c520*/  ISETP.GT.U32.AND P1, PT, R24, R14, PT ;  /* 0x0000000e1800720c */ /* 0x000fe20003f24070 */
[----:B------:R-:W-:Y:S01]  /*c530*/  @!P2 IMAD.IADD R13, R13, 0x1, -R24 ;  /* 0x000000010d0da824 */ /* 0x000fe200078e0a18 */
[----:B------:R-:W-:Y:S01]  /*c540*/  ISETP.GE.AND P5, PT, R15, RZ, PT ;  /* 0x000000ff0f00720c */ /* 0x000fe20003fa6270 */
[----:B------:R-:W-:Y:S01]  /*c550*/  IMAD.HI.U32 R2, R25, R16, RZ ;  /* 0x0000001019027227 */ /* 0x000fe200078e00ff */
[----:B------:R-:W-:-:S02]  /*c560*/  IABS R15, R15 ;  /* 0x0000000f000f7213 */ /* 0x000fc40000000000 */
[----:B-1----:R-:W-:Y:S01]  /*c570*/  IADD3 R0, R0, 0xffffffe, RZ ;  /* 0x0ffffffe00007810 */ /* 0x002fe20007ffe0ff */
[----:B------:R-:W-:Y:S01]  /*c580*/  IMAD.MOV R2, RZ, RZ, -R2 ;  /* 0x000000ffff027224 */ /* 0x000fe200078e0a02 */
[C---:B------:R-:W-:Y:S01]  /*c590*/  ISETP.GT.U32.AND P2, PT, R24.reuse, R13, PT ;  /* 0x0000000d1800720c */ /* 0x040fe20003f44070 */
[----:B------:R-:W-:Y:S01]  /*c5a0*/  IMAD.HI.U32 R17, R25, R15, RZ ;  /* 0x0000000f19117227 */ /* 0x000fe200078e00ff */
[----:B------:R1:W-:Y:S03]  /*c5b0*/  STL [R1+0x104], R3 ;  /* 0x0001040301007387 */ /* 0x0003e60000100800 */
[----:B------:R-:W-:Y:S02]  /*c5c0*/  IMAD R16, R24, R2, R16 ;  /* 0x0000000218107224 */ /* 0x000fe400078e0210 */
[----:B0-----:R-:W-:Y:S02]  /*c5d0*/  IMAD.MOV.U32 R7, RZ, RZ, R19 ;  /* 0x000000ffff077224 */ /* 0x001fe400078e0013 */
[----:B------:R-:W-:Y:S01]  /*c5e0*/  IMAD.MOV R17, RZ, RZ, -R17 ;  /* 0x000000ffff117224 */ /* 0x000fe200078e0a11 */
[----:B-1----:R0:W1:Y:S01]  /*c5f0*/  F2I.FTZ.U32.TRUNC.NTZ R3, R0 ;  /* 0x0000000000037305 */ /* 0x002062000021f000 */
[----:B------:R-:W-:-:S02]  /*c600*/  @!P1 IMAD.IADD R14, R14, 0x1, -R24 ;  /* 0x000000010e0e9824 */ /* 0x000fc400078e0a18 */
[----:B------:R-:W-:Y:S01]  /*c610*/  @!P0 IMAD.MOV R7, RZ, RZ, -R7 ;  /* 0x000000ffff078224 */ /* 0x000fe200078e0a07 */
[----:B0-----:R-:W-:Y:S02]  /*c620*/  IADD3 R0, R28, 0x12, RZ ;  /* 0x000000121c007810 */ /* 0x001fe40007ffe0ff */
[----:B------:R-:W-:Y:S02]  /*c630*/  ISETP.GT.U32.AND P0, PT, R24, R16, PT ;  /* 0x000000101800720c */ /* 0x000fe40003f04070 */
[----:B------:R-:W-:Y:S02]  /*c640*/  IABS R18, R0 ;  /* 0x0000000000127213 */ /* 0x000fe40000000000 */
[----:B------:R-:W-:Y:S01]  /*c650*/  ISETP.GE.AND P1, PT, R0, RZ, PT ;  /* 0x000000ff0000720c */ /* 0x000fe20003f26270 */
[----:B------:R-:W-:Y:S02]  /*c660*/  IMAD R0, R24, R17, R15 ;  /* 0x0000001118007224 */ /* 0x000fe400078e020f */
[----:B------:R-:W-:-:S03]  /*c670*/  @!P2 IMAD.IADD R13, R13, 0x1, -R24 ;  /* 0x000000010d0da824 */ /* 0x000fc600078e0a18 */
[----:B------:R-:W-:Y:S02]  /*c680*/  ISETP.GT.U32.AND P2, PT, R24, R0, PT ;  /* 0x000000001800720c */ /* 0x000fe40003f44070 */
[----:B------:R-:W-:Y:S01]  /*c690*/  IADD3 R2, R28, 0x11, RZ ;  /* 0x000000111c027810 */ /* 0x000fe20007ffe0ff */
[----:B------:R-:W-:Y:S01]  /*c6a0*/  @!P0 IMAD.IADD R16, R16, 0x1, -R24 ;  /* 0x0000000110108824 */ /* 0x000fe200078e0a18 */
[----:B------:R-:W-:Y:S01]  /*c6b0*/  ISETP.GE.AND P6, PT, R12, RZ, PT ;  /* 0x000000ff0c00720c */ /* 0x000fe20003fc6270 */
[----:B-1----:R-:W-:Y:S01]  /*c6c0*/  IMAD.MOV R22, RZ, RZ, -R3 ;  /* 0x000000ffff167224 */ /* 0x002fe200078e0a03 */
[----:B------:R-:W-:Y:S01]  /*c6d0*/  IABS R12, R2 ;  /* 0x00000002000c7213 */ /* 0x000fe20000000000 */
[----:B------:R-:W-:Y:S01]  /*c6e0*/  IMAD.MOV.U32 R8, RZ, RZ, R14 ;  /* 0x000000ffff087224 */ /* 0x000fe200078e000e */
[----:B------:R-:W-:Y:S01]  /*c6f0*/  ISETP.GE.AND P0, PT, R2, RZ, PT ;  /* 0x000000ff0200720c */ /* 0x000fe20003f06270 */
[----:B------:R-:W-:-:S04]  /*c700*/  IMAD.HI.U32 R17, R25, R18, RZ ;  /* 0x0000001219117227 */ /* 0x000fc800078e00ff */
[----:B------:R-:W-:Y:S01]  /*c710*/  @!P2 IMAD.IADD R0, R0, 0x1, -R24 ;  /* 0x000000010000a824 */ /* 0x000fe200078e0a18 */
[----:B------:R-:W-:Y:S01]  /*c720*/  ISETP.GT.U32.AND P2, PT, R24, R16, PT ;  /* 0x000000101800720c */ /* 0x000fe20003f44070 */
[----:B------:R-:W-:Y:S02]  /*c730*/  IMAD R22, R22, R26, RZ ;  /* 0x0000001a16167224 */ /* 0x000fe400078e02ff */
[----:B------:R-:W-:Y:S02]  /*c740*/  IMAD.MOV.U32 R2, RZ, RZ, RZ ;  /* 0x000000ffff027224 */ /* 0x000fe400078e00ff */
[----:B------:R-:W-:Y:S01]  /*c750*/  @!P4 IMAD.MOV R8, RZ, RZ, -R8 ;  /* 0x000000ffff08c224 */ /* 0x000fe200078e0a08 */
[----:B------:R-:W-:Y:S01]  /*c760*/  ISETP.GT.U32.AND P4, PT, R24, R0, PT ;  /* 0x000000001800720c */ /* 0x000fe20003f84070 */
[----:B------:R-:W-:-:S04]  /*c770*/  IMAD.HI.U32 R15, R25, R12, RZ ;  /* 0x0000000c190f7227 */ /* 0x000fc800078e00ff */
[----:B------:R-:W-:Y:S02]  /*c780*/  IMAD.MOV R17, RZ, RZ, -R17 ;  /* 0x000000ffff117224 */ /* 0x000fe400078e0a11 */
[----:B------:R-:W-:Y:S01]  /*c790*/  IMAD.HI.U32 R22, R3, R22, R2 ;  /* 0x0000001603167227 */ /* 0x000fe200078e0002 */
[----:B------:R-:W-:Y:S01]  /*c7a0*/  IADD3 R2, R28, 0x10, RZ ;  /* 0x000000101c027810 */ /* 0x000fe20007ffe0ff */
[----:B------:R0:W-:Y:S02]  /*c7b0*/  STL [R1+0xf8], R7 ;  /* 0x0000f80701007387 */ /* 0x0001e40000100800 */
[----:B------:R-:W-:Y:S02]  /*c7c0*/  IMAD.MOV R15, RZ, RZ, -R15 ;  /* 0x000000ffff0f7224 */ /* 0x000fe400078e0a0f */
[C---:B------:R-:W-:Y:S02]  /*c7d0*/  IMAD R18, R24.reuse, R17, R18 ;  /* 0x0000001118127224 */ /* 0x040fe400078e0212 */
[----:B------:R-:W-:-:S02]  /*c7e0*/  IMAD R12, R24, R15, R12 ;  /* 0x0000000f180c7224 */ /* 0x000fc400078e020c */
[--C-:B------:R-:W-:Y:S02]  /*c7f0*/  @!P2 IMAD.IADD R16, R16, 0x1, -R24.reuse ;  /* 0x000000011010a824 */ /* 0x100fe400078e0a18 */
[----:B0-----:R-:W-:Y:S01]  /*c800*/  IMAD.MOV.U32 R7, RZ, RZ, R13 ;  /* 0x000000ffff077224 */ /* 0x001fe200078e000d */
[----:B------:R-:W-:Y:S02]  /*c810*/  IABS R13, R2 ;  /* 0x00000002000d7213 */ /* 0x000fe40000000000 */
[----:B------:R-:W-:Y:S01]  /*c820*/  ISETP.GT.U32.AND P2, PT, R24, R18, PT ;  /* 0x000000121800720c */ /* 0x000fe20003f44070 */
[----:B------:R-:W-:Y:S01]  /*c830*/  @!P4 IMAD.IADD R0, R0, 0x1, -R24 ;  /* 0x000000010000c824 */ /* 0x000fe200078e0a18 */
[----:B------:R-:W-:Y:S01]  /*c840*/  ISETP.GT.U32.AND P4, PT, R24, R12, PT ;  /* 0x0000000c1800720c */ /* 0x000fe20003f84070 */
[----:B------:R-:W-:-:S04]  /*c850*/  IMAD.HI.U32 R17, R25, R13, RZ ;  /* 0x0000000d19117227 */ /* 0x000fc800078e00ff */
[----:B------:R-:W-:Y:S01]  /*c860*/  IMAD.MOV R17, RZ, RZ, -R17 ;  /* 0x000000ffff117224 */ /* 0x000fe200078e0a11 */
[----:B------:R-:W-:-:S03]  /*c870*/  IABS R14, R28 ;  /* 0x0000001c000e7213 */ /* 0x000fc60000000000 */
[----:B------:R-:W-:Y:S02]  /*c880*/  IMAD R13, R24, R17, R13 ;  /* 0x00000011180d7224 */ /* 0x000fe400078e020d */
[--C-:B------:R-:W-:Y:S01]  /*c890*/  @!P2 IMAD.IADD R18, R18, 0x1, -R24.reuse ;  /* 0x000000011212a824 */ /* 0x100fe200078e0a18 */
[----:B------:R-:W-:Y:S01]  /*c8a0*/  IADD3 R19, R28, 0xf, RZ ;  /* 0x0000000f1c137810 */ /* 0x000fe20007ffe0ff */
[----:B------:R-:W-:Y:S01]  /*c8b0*/  @!P4 IMAD.IADD R12, R12, 0x1, -R24 ;  /* 0x000000010c0cc824 */ /* 0x000fe200078e0a18 */
[C---:B------:R-:W-:Y:S01]  /*c8c0*/  ISETP.GT.U32.AND P2, PT, R24.reuse, R13, PT ;  /* 0x0000000d1800720c */ /* 0x040fe20003f44070 */
[----:B------:R-:W-:Y:S01]  /*c8d0*/  @!P3 IMAD.MOV R7, RZ, RZ, -R7 ;  /* 0x000000ffff07b224 */ /* 0x000fe200078e0a07 */
[----:B------:R-:W-:Y:S01]  /*c8e0*/  ISETP.GT.U32.AND P4, PT, R24, R18, PT ;  /* 0x000000121800720c */ /* 0x000fe20003f84070 */
[----:B------:R-:W-:Y:S01]  /*c8f0*/  IMAD.HI.U32 R23, R25, R14, RZ ;  /* 0x0000000e19177227 */ /* 0x000fe200078e00ff */
[----:B------:R-:W-:Y:S01]  /*c900*/  IABS R15, R19 ;  /* 0x00000013000f7213 */ /* 0x000fe20000000000 */
[----:B------:R-:W-:Y:S01]  /*c910*/  STL [R1+0xa4], R8 ;  /* 0x0000a40801007387 */ /* 0x000fe20000100800 */
[----:B------:R-:W-:Y:S01]  /*c920*/  IADD3 R20, R28, 0xe, RZ ;  /* 0x0000000e1c147810 */ /* 0x000fe20007ffe0ff */
[----:B------:R-:W-:-:S02]  /*c930*/  IMAD.MOV R23, RZ, RZ, -R23 ;  /* 0x000000ffff177224 */ /* 0x000fc400078e0a17 */
[----:B------:R0:W-:Y:S01]  /*c940*/  STL [R1+0xac], R7 ;  /* 0x0000ac0701007387 */ /* 0x0001e20000100800 */
[----:B------:R-:W-:Y:S01]  /*c950*/  ISETP.GE.AND P3, PT, R2, RZ, PT ;  /* 0x000000ff0200720c */ /* 0x000fe20003f66270 */
[----:B------:R-:W-:Y:S01]  /*c960*/  IMAD.HI.U32 R21, R25, R15, RZ ;  /* 0x0000000f19157227 */ /* 0x000fe200078e00ff */
[----:B------:R-:W-:-:S03]  /*c970*/  IABS R2, R20 ;  /* 0x0000001400027213 */ /* 0x000fc60000000000 */
[----:B------:R-:W-:Y:S02]  /*c980*/  IMAD R14, R24, R23, R14 ;  /* 0x00000017180e7224 */ /* 0x000fe400078e020e */
[----:B0-----:R-:W-:Y:S02]  /*c990*/  IMAD.MOV.U32 R7, RZ, RZ, R16 ;  /* 0x000000ffff077224 */ /* 0x001fe400078e0010 */
[--C-:B------:R-:W-:Y:S02]  /*c9a0*/  @!P2 IMAD.IADD R13, R13, 0x1, -R24.reuse ;  /* 0x000000010d0da824 */ /* 0x100fe400078e0a18 */
[----:B------:R-:W-:Y:S02]  /*c9b0*/  @!P6 IMAD.MOV R7, RZ, RZ, -R7 ;  /* 0x000000ffff07e224 */ /* 0x000fe400078e0a07 */
[----:B------:R-:W-:Y:S02]  /*c9c0*/  IMAD.MOV R21, RZ, RZ, -R21 ;  /* 0x000000ffff157224 */ /* 0x000fe400078e0a15 */
[----:B------:R-:W-:Y:S01]  /*c9d0*/  @!P4 IMAD.IADD R18, R18, 0x1, -R24 ;  /* 0x000000011212c824 */ /* 0x000fe200078e0a18 */
[----:B------:R-:W-:Y:S01]  /*c9e0*/  ISETP.GT.U32.AND P4, PT, R24, R14, PT ;  /* 0x0000000e1800720c */ /* 0x000fe20003f84070 */
[----:B------:R-:W-:-:S02]  /*c9f0*/  IMAD.MOV.U32 R8, RZ, RZ, R0 ;  /* 0x000000ffff087224 */ /* 0x000fc400078e0000 */
[----:B------:R-:W-:Y:S01]  /*ca00*/  IMAD.HI.U32 R17, R25, R2, RZ ;  /* 0x0000000219117227 */ /* 0x000fe200078e00ff */
[C---:B------:R-:W-:Y:S01]  /*ca10*/  ISETP.GT.U32.AND P6, PT, R24.reuse, R13, PT ;  /* 0x0000000d1800720c */ /* 0x040fe20003fc4070 */
[----:B------:R0:W-:Y:S02]  /*ca20*/  STL [R1+0x68], R7 ;  /* 0x0000680701007387 */ /* 0x0001e40000100800 */
[----:B------:R-:W-:Y:S02]  /*ca30*/  IMAD R15, R24, R21, R15 ;  /* 0x00000015180f7224 */ /* 0x000fe400078e020f */
[----:B------:R-:W-:Y:S02]  /*ca40*/  @!P5 IMAD.MOV R8, RZ, RZ, -R8 ;  /* 0x000000ffff08d224 */ /* 0x000fe400078e0a08 */
[----:B------:R-:W-:Y:S02]  /*ca50*/  IMAD.MOV R17, RZ, RZ, -R17 ;  /* 0x000000ffff117224 */ /* 0x000fe400078e0a11 */
[----:B0-----:R-:W-:-:S02]  /*ca60*/  IMAD.MOV.U32 R7, RZ, RZ, R18 ;  /* 0x000000ffff077224 */ /* 0x001fc400078e0012 */
[C---:B------:R-:W-:Y:S02]  /*ca70*/  IMAD R2, R24.reuse, R17, R2 ;  /* 0x0000001118027224 */ /* 0x040fe400078e0202 */
[----:B------:R-:W-:Y:S01]  /*ca80*/  @!P1 IMAD.MOV R7, RZ, RZ, -R7 ;  /* 0x000000ffff079224 */ /* 0x000fe200078e0a07 */
[----:B------:R-:W-:Y:S02]  /*ca90*/  ISETP.GT.U32.AND P1, PT, R24, R15, PT ;  /* 0x0000000f1800720c */ /* 0x000fe40003f24070 */
[C---:B------:R-:W-:Y:S02]  /*caa0*/  IADD3 R17, R28.reuse, 0xc, RZ ;  /* 0x0000000c1c117810 */ /* 0x040fe40007ffe0ff */
[----:B------:R-:W-:Y:S02]  /*cab0*/  IADD3 R16, R28, 0xd, RZ ;  /* 0x0000000d1c107810 */ /* 0x000fe40007ffe0ff */
[----:B------:R-:W-:Y:S01]  /*cac0*/  ISETP.GT.U32.AND P2, PT, R24, R12, PT ;  /* 0x0000000c1800720c */ /* 0x000fe20003f44070 */
[--C-:B------:R-:W-:Y:S01]  /*cad0*/  @!P4 IMAD.IADD R14, R14, 0x1, -R24.reuse ;  /* 0x000000010e0ec824 */ /* 0x100fe200078e0a18 */
[----:B------:R-:W-:Y:S01]  /*cae0*/  IABS R0, R17 ;  /* 0x0000001100007213 */ /* 0x000fe20000000000 */
[----:B------:R-:W-:Y:S01]  /*caf0*/  @!P6 IMAD.IADD R13, R13, 0x1, -R24 ;  /* 0x000000010d0de824 */ /* 0x000fe200078e0a18 */
[----:B------:R-:W-:-:S02]  /*cb00*/  IABS R21, R16 ;  /* 0x0000001000157213 */ /* 0x000fc40000000000 */
[----:B------:R-:W-:Y:S01]  /*cb10*/  ISETP.GT.U32.AND P6, PT, R24, R2, PT ;  /* 0x000000021800720c */ /* 0x000fe20003fc4070 */
[----:B------:R-:W-:Y:S02]  /*cb20*/  @!P1 IMAD.IADD R15, R15, 0x1, -R24 ;  /* 0x000000010f0f9824 */ /* 0x000fe400078e0a18 */
[----:B------:R-:W-:-:S04]  /*cb30*/  IMAD.HI.U32 R18, R25, R21, RZ ;  /* 0x0000001519127227 */ /* 0x000fc800078e00ff */
[----:B------:R-:W-:Y:S02]  /*cb40*/  IMAD.MOV R18, RZ, RZ, -R18 ;  /* 0x000000ffff127224 */ /* 0x000fe400078e0a12 */
[----:B------:R-:W-:Y:S01]  /*cb50*/  @!P2 IMAD.IADD R12, R12, 0x1, -R24 ;  /* 0x000000010c0ca824 */ /* 0x000fe200078e0a18 */
[----:B------:R-:W-:-:S03]  /*cb60*/  ISETP.GE.AND P2, PT, R19, RZ, PT ;  /* 0x000000ff1300720c */ /* 0x000fc60003f46270 */
[----:B------:R-:W-:Y:S02]  /*cb70*/  @!P6 IMAD.IADD R2, R2, 0x1, -R24 ;  /* 0x000000010202e824 */ /* 0x000fe400078e0a18 */
[----:B------:R-:W-:Y:S01]  /*cb80*/  @!P0 IMAD.MOV R12, RZ, RZ, -R12 ;  /* 0x000000ffff0c8224 */ /* 0x000fe200078e0a0c */
[----:B------:R-:W-:Y:S02]  /*cb90*/  ISETP.GT.U32.AND P0, PT, R24, R15, PT ;  /* 0x0000000f1800720c */ /* 0x000fe40003f04070 */
[----:B--2---:R-:W-:-:S05]  /*cba0*/  IABS R3, R9 ;  /* 0x0000000900037213 */ /* 0x004fca0000000000 */
[----:B------:R-:W-:-:S04]  /*cbb0*/  IMAD.HI.U32 R22, R22, R3, RZ ;  /* 0x0000000316167227 */ /* 0x000fc800078e00ff */
[----:B------:R-:W-:-:S04]  /*cbc0*/  IMAD.MOV R22, RZ, RZ, -R22 ;  /* 0x000000ffff167224 */ /* 0x000fc800078e0a16 */
[----:B------:R-:W-:-:S05]  /*cbd0*/  IMAD R3, R26, R22, R3 ;  /* 0x000000161a037224 */ /* 0x000fca00078e0203 */
[----:B------:R-:W-:Y:S01]  /*cbe0*/  ISETP.GT.U32.AND P5, PT, R26, R3, PT ;  /* 0x000000031a00720c */ /* 0x000fe20003fa4070 */
[----:B------:R-:W-:-:S04]  /*cbf0*/  IMAD.MOV.U32 R22, RZ, RZ, R0 ;  /* 0x000000ffff167224 */ /* 0x000fc800078e0000 */
[----:B------:R-:W-:-:S08]  /*cc00*/  IMAD.HI.U32 R0, R25, R22, RZ ;  /* 0x0000001619007227 */ /* 0x000fd000078e00ff */
[----:B------:R-:W-:Y:S01]  /*cc10*/  @!P5 IMAD.IADD R3, R3, 0x1, -R26 ;  /* 0x000000010303d824 */ /* 0x000fe200078e0a1a */
[----:B------:R-:W-:-:S04]  /*cc20*/  ISETP.GT.U32.AND P5, PT, R24, R14, PT ;  /* 0x0000000e1800720c */ /* 0x000fc80003fa4070 */
[----:B------:R-:W-:Y:S01]  /*cc30*/  ISETP.GT.U32.AND P1, PT, R26, R3, PT ;  /* 0x000000031a00720c */ /* 0x000fe20003f24070 */
[----:B------:R-:W-:Y:S02]  /*cc40*/  IMAD.MOV R19, RZ, RZ, -R0 ;  /* 0x000000ffff137224 */ /* 0x000fe400078e0a00 */
[C---:B------:R-:W-:Y:S02]  /*cc50*/  IMAD R0, R24.reuse, R18, R21 ;  /* 0x0000001218007224 */ /* 0x040fe400078e0215 */
[C---:B------:R-:W-:Y:S01]  /*cc60*/  IMAD R22, R24.reuse, R19, R22 ;  /* 0x0000001318167224 */ /* 0x040fe200078e0216 */
[----:B------:R-:W-:-:S03]  /*cc70*/  ISETP.GT.U32.AND P6, PT, R24, R2, PT ;  /* 0x000000021800720c */ /* 0x000fc60003fc4070 */
[----:B------:R-:W-:Y:S01]  /*cc80*/  @!P5 IMAD.IADD R14, R14, 0x1, -R24 ;  /* 0x000000010e0ed824 */ /* 0x000fe200078e0a18 */
[----:B------:R-:W-:Y:S01]  /*cc90*/  ISETP.GT.U32.AND P5, PT, R24, R0, PT ;  /* 0x000000001800720c */ /* 0x000fe20003fa4070 */
[----:B------:R-:W-:Y:S01]  /*cca0*/  @!P3 IMAD.MOV R13, RZ, RZ, -R13 ;  /* 0x000000ffff0db224 */ /* 0x000fe200078e0a0d */
[C---:B------:R-:W-:Y:S01]  /*ccb0*/  IADD3 R19, R28.reuse, 0xb, RZ ;  /* 0x0000000b1c137810 */ /* 0x040fe20007ffe0ff */
[----:B------:R-:W-:Y:S01]  /*ccc0*/  @!P1 IMAD.IADD R3, R3, 0x1, -R26 ;  /* 0x0000000103039824 */ /* 0x000fe200078e0a1a */
[----:B------:R-:W-:Y:S02]  /*ccd0*/  ISETP.GE.AND P3, PT, R28, RZ, PT ;  /* 0x000000ff1c00720c */ /* 0x000fe40003f66270 */
[----:B------:R-:W-:Y:S02]  /*cce0*/  ISETP.GT.U32.AND P1, PT, R24, R22, PT ;  /* 0x000000161800720c */ /* 0x000fe40003f24070 */
[----:B------:R-:W-:Y:S02]  /*ccf0*/  IABS R18, R19 ;  /* 0x0000001300127213 */ /* 0x000fe40000000000 */
[----:B------:R-:W-:Y:S01]  /*cd00*/  ISETP.GE.AND P4, PT, R20, RZ, PT ;  /* 0x000000ff1400720c */ /* 0x000fe20003f86270 */
[----:B------:R-:W-:-:S02]  /*cd10*/  @!P0 IMAD.IADD R15, R15, 0x1, -R24 ;  /* 0x000000010f0f8824 */ /* 0x000fc400078e0a18 */
[----:B------:R-:W-:Y:S01]  /*cd20*/  IMAD.HI.U32 R20, R25, R18, RZ ;  /* 0x0000001219147227 */ /* 0x000fe200078e00ff */
[----:B------:R-:W-:Y:S02]  /*cd30*/  ISETP.GE.AND P0, PT, R16, RZ, PT ;  /* 0x000000ff1000720c */ /* 0x000fe40003f06270 */
[----:B------:R-:W-:Y:S01]  /*cd40*/  IADD3 R16, R28, 0xa, RZ ;  /* 0x0000000a1c107810 */ /* 0x000fe20007ffe0ff */
[--C-:B------:R-:W-:Y:S02]  /*cd50*/  @!P5 IMAD.IADD R0, R0, 0x1, -R24.reuse ;  /* 0x000000010000d824 */ /* 0x100fe400078e0a18 */
[----:B------:R-:W-:Y:S02]  /*cd60*/  @!P6 IMAD.IADD R2, R2, 0x1, -R24 ;  /* 0x000000010202e824 */ /* 0x000fe400078e0a18 */
[----:B------:R-:W-:Y:S01]  /*cd70*/  IMAD.MOV R20, RZ, RZ, -R20 ;  /* 0x000000ffff147224 */ /* 0x000fe200078e0a14 */
[----:B------:R-:W-:Y:S01]  /*cd80*/  STL [R1+0x60], R8 ;  /* 0x0000600801007387 */ /* 0x000fe20000100800 */
[----:B------:R-:W-:Y:S01]  /*cd90*/  ISETP.GE.AND P6, PT, R17, RZ, PT ;  /* 0x000000ff1100720c */ /* 0x000fe20003fc6270 */
[----:B------:R-:W-:Y:S01]  /*cda0*/  @!P1 IMAD.IADD R22, R22, 0x1, -R24 ;  /* 0x0000000116169824 */ /* 0x000fe200078e0a18 */
[----:B------:R-:W-:Y:S01]  /*cdb0*/  IABS R17, R16 ;  /* 0x0000001000117213 */ /* 0x000fe20000000000 */
[----:B------:R-:W-:Y:S01]  /*cdc0*/  @!P3 IMAD.MOV R14, RZ, RZ, -R14 ;  /* 0x000000ffff0eb224 */ /* 0x000fe200078e0a0e */
[----:B------:R0:W-:Y:S01]  /*cdd0*/  STL [R1+0x48], R7 ;  /* 0x0000480701007387 */ /* 0x0001e20000100800 */
[----:B------:R-:W-:-:S02]  /*cde0*/  ISETP.GT.U32.AND P1, PT, R24, R0, PT ;  /* 0x000000001800720c */ /* 0x000fc40003f24070 */
[----:B------:R-:W-:Y:S01]  /*cdf0*/  ISETP.GE.AND P3, PT, R16, RZ, PT ;  /* 0x000000ff1000720c */ /* 0x000fe20003f66270 */
[----:B------:R-:W-:Y:S02]  /*ce00*/  IMAD R16, R24, R20, R18 ;  /* 0x0000001418107224 */ /* 0x000fe400078e0212 */
[----:B0-----:R-:W-:-:S04]  /*ce10*/  IMAD.MOV.U32 R7, RZ, RZ, R2 ;  /* 0x000000ffff077224 */ /* 0x001fc800078e0002 */
[----:B------:R-:W-:Y:S01]  /*ce20*/  @!P4 IMAD.MOV R7, RZ, RZ, -R7 ;  /* 0x000000ffff07c224 */ /* 0x000fe200078e0a07 */
[C---:B------:R-:W-:Y:S01]  /*ce30*/  ISETP.GT.U32.AND P4, PT, R24.reuse, R16, PT ;  /* 0x000000101800720c */ /* 0x040fe20003f84070 */
[----:B------:R-:W-:Y:S01]  /*ce40*/  @!P2 IMAD.MOV R15, RZ, RZ, -R15 ;  /* 0x000000ffff0fa224 */ /* 0x000fe200078e0a0f */
[----:B------:R-:W-:Y:S01]  /*ce50*/  ISETP.GT.U32.AND P2, PT, R24, R22, PT ;  /* 0x000000161800720c */ /* 0x000fe20003f44070 */
[----:B------:R-:W-:Y:S01]  /*ce60*/  STL [R1+0xde0], R12 ;  /* 0x000de00c01007387 */ /* 0x000fe20000100800 */
[----:B------:R-:W-:Y:S01]  /*ce70*/  IMAD.HI.U32 R2, R25, R17, RZ ;  /* 0x0000001119027227 */ /* 0x000fe200078e00ff */
[----:B------:R-:W-:Y:S02]  /*ce80*/  IADD3 R21, R28, 0x9, RZ ;  /* 0x000000091c157810 */ /* 0x000fe40007ffe0ff */
[----:B------:R-:W-:Y:S01]  /*ce90*/  STL [R1+0xde4], R13 ;  /* 0x000de40d01007387 */ /* 0x000fe20000100800 */
[----:B------:R-:W-:-:S03]  /*cea0*/  @!P1 IMAD.IADD R0, R0, 0x1, -R24 ;  /* 0x0000000100009824 */ /* 0x000fc600078e0a18 */
[----:B------:R-:W-:Y:S01]  /*ceb0*/  STL [R1+0xde8], R14 ;  /* 0x000de80e01007387 */ /* 0x000fe20000100800 */
[----:B------:R-:W-:-:S03]  /*cec0*/  IMAD.MOV R2, RZ, RZ, -R2 ;  /* 0x000000ffff027224 */ /* 0x000fc600078e0a02 */
[----:B------:R-:W-:Y:S01]  /*ced0*/  STL [R1+0xdec], R15 ;  /* 0x000dec0f01007387 */ /* 0x000fe20000100800 */
[----:B------:R-:W-:-:S03]  /*cee0*/  ISETP.GE.AND P5, PT, R19, RZ, PT ;  /* 0x000000ff1300720c */ /* 0x000fc60003fa6270 */
[----:B------:R0:W-:Y:S01]  /*cef0*/  STL [R1+0x1c], R7 ;  /* 0x00001c0701007387 */ /* 0x0001e20000100800 */
[----:B------:R-:W-:Y:S01]  /*cf00*/  ISETP.GE.AND P1, PT, R21, RZ, PT ;  /* 0x000000ff1500720c */ /* 0x000fe20003f26270 */
[----:B------:R-:W-:Y:S01]  /*cf10*/  @!P4 IMAD.IADD R16, R16, 0x1, -R24 ;  /* 0x000000011010c824 */ /* 0x000fe200078e0a18 */
[----:B------:R-:W-:Y:S01]  /*cf20*/  IADD3 R19, R28, 0x8, RZ ;  /* 0x000000081c137810 */ /* 0x000fe20007ffe0ff */
[C---:B------:R-:W-:Y:S01]  /*cf30*/  IMAD R17, R24.reuse, R2, R17 ;  /* 0x0000000218117224 */ /* 0x040fe200078e0211 */
[----:B------:R-:W-:Y:S01]  /*cf40*/  IABS R21, R21 ;  /* 0x0000001500157213 */ /* 0x000fe20000000000 */
[----:B0-----:R-:W-:Y:S01]  /*cf50*/  IMAD.MOV.U32 R7, RZ, RZ, R0 ;  /* 0x000000ffff077224 */ /* 0x001fe200078e0000 */
[----:B------:R-:W-:Y:S01]  /*cf60*/  ISETP.GT.U32.AND P4, PT, R24, R16, PT ;  /* 0x000000101800720c */ /* 0x000fe20003f84070 */
[----:B------:R-:W-:Y:S02]  /*cf70*/  @!P2 IMAD.IADD R22, R22, 0x1, -R24 ;  /* 0x000000011616a824 */ /* 0x000fe400078e0a18 */
[----:B------:R-:W-:Y:S01]  /*cf80*/  @!P0 IMAD.MOV R7, RZ, RZ, -R7 ;  /* 0x000000ffff078224 */ /* 0x000fe200078e0a07 */
[----:B------:R-:W-:Y:S01]  /*cf90*/  ISETP.GE.AND P2, PT, R19, RZ, PT ;  /* 0x000000ff1300720c */ /* 0x000fe20003f46270 */
[----:B------:R-:W-:Y:S01]  /*cfa0*/  IMAD.HI.U32 R23, R25, R21, RZ ;  /* 0x0000001519177227 */ /* 0x000fe200078e00ff */
[----:B------:R-:W-:-:S02]  /*cfb0*/  IABS R19, R19 ;  /* 0x0000001300137213 */ /* 0x000fc40000000000 */
[----:B------:R-:W-:Y:S01]  /*cfc0*/  ISETP.GT.U32.AND P0, PT, R24, R17, PT ;  /* 0x000000111800720c */ /* 0x000fe20003f04070 */
[----:B------:R0:W-:Y:S01]  /*cfd0*/  STL [R1+0x24], R7 ;  /* 0x0000240701007387 */ /* 0x0001e20000100800 */
[----:B------:R-:W-:Y:S01]  /*cfe0*/  IADD3 R18, R28, 0x7, RZ ;  /* 0x000000071c127810 */ /* 0x000fe20007ffe0ff */
[----:B------:R-:W-:-:S03]  /*cff0*/  IMAD.HI.U32 R2, R25, R19, RZ ;  /* 0x0000001319027227 */ /* 0x000fc600078e00ff */
[----:B------:R-:W-:Y:S01]  /*d000*/  IABS R20, R18 ;  /* 0x0000001200147213 */ /* 0x000fe20000000000 */
[----:B0-----:R-:W-:Y:S02]  /*d010*/  IMAD.MOV.U32 R7, RZ, RZ, R22 ;  /* 0x000000ffff077224 */ /* 0x001fe400078e0016 */
[----:B------:R-:W-:Y:S02]  /*d020*/  IMAD.MOV R22, RZ, RZ, -R23 ;  /* 0x000000ffff167224 */ /* 0x000fe400078e0a17 */
[----:B------:R-:W-:Y:S01]  /*d030*/  @!P6 IMAD.MOV R7, RZ, RZ, -R7 ;  /* 0x000000ffff07e224 */ /* 0x000fe200078e0a07 */
[----:B------:R-:W-:Y:S01]  /*d040*/  ISETP.GE.AND P6, PT, R18, RZ, PT ;  /* 0x000000ff1200720c */ /* 0x000fe20003fc6270 */
[----:B------:R-:W-:Y:S02]  /*d050*/  IMAD R18, R24, R22, R21 ;  /* 0x0000001618127224 */ /* 0x000fe400078e0215 */
[----:B------:R-:W-:Y:S02]  /*d060*/  IMAD.MOV R2, RZ, RZ, -R2 ;  /* 0x000000ffff027224 */ /* 0x000fe400078e0a02 */
[----:B------:R-:W-:Y:S01]  /*d070*/  IMAD.HI.U32 R0, R25, R20, RZ ;  /* 0x0000001419007227 */ /* 0x000fe200078e00ff */
[----:B------:R-:W-:-:S03]  /*d080*/  IADD3 R12, R28, 0x4, RZ ;  /* 0x000000041c0c7810 */ /* 0x000fc60007ffe0ff */
[--C-:B------:R-:W-:Y:S01]  /*d090*/  @!P4 IMAD.IADD R16, R16, 0x1, -R24.reuse ;  /* 0x000000011010c824 */ /* 0x100fe200078e0a18 */
[C---:B------:R-:W-:Y:S01]  /*d0a0*/  ISETP.GT.U32.AND P4, PT, R24.reuse, R18, PT ;  /* 0x000000121800720c */ /* 0x040fe20003f84070 */
[----:B------:R-:W-:Y:S01]  /*d0b0*/  IMAD R19, R24, R2, R19 ;  /* 0x0000000218137224 */ /* 0x000fe200078e0213 */
[C---:B------:R-:W-:Y:S01]  /*d0c0*/  IADD3 R2, R28.reuse, 0x5, RZ ;  /* 0x000000051c027810 */ /* 0x040fe20007ffe0ff */
[----:B------:R-:W-:Y:S01]  /*d0d0*/  @!P0 IMAD.IADD R17, R17, 0x1, -R24 ;  /* 0x0000000111118824 */ /* 0x000fe200078e0a18 */
[C---:B------:R-:W-:Y:S01]  /*d0e0*/  IADD3 R11, R28.reuse, 0x3, RZ ;  /* 0x000000031c0b7810 */ /* 0x040fe20007ffe0ff */
[----:B------:R-:W-:Y:S01]  /*d0f0*/  IMAD.MOV R0, RZ, RZ, -R0 ;  /* 0x000000ffff007224 */ /* 0x000fe200078e0a00 */
[----:B------:R-:W-:Y:S02]  /*d100*/  IADD3 R10, R28, 0x2, RZ ;  /* 0x000000021c0a7810 */ /* 0x000fe40007ffe0ff */
[----:B------:R-:W-:Y:S01]  /*d110*/  IABS R22, R2 ;  /* 0x0000000200167213 */ /* 0x000fe20000000000 */
[C---:B------:R-:W-:Y:S01]  /*d120*/  IMAD R20, R24.reuse, R0, R20 ;  /* 0x0000000018147224 */ /* 0x040fe200078e0214 */
[----:B------:R-:W-:-:S02]  /*d130*/  ISETP.GT.U32.AND P0, PT, R24, R17, PT ;  /* 0x000000111800720c */ /* 0x000fc40003f04070 */
[----:B------:R-:W-:Y:S02]  /*d140*/  IABS R23, R12 ;  /* 0x0000000c00177213 */ /* 0x000fe40000000000 */
[----:B------:R-:W-:Y:S02]  /*d150*/  IABS R26, R11 ;  /* 0x0000000b001a7213 */ /* 0x000fe40000000000 */
[----:B------:R-:W-:Y:S01]  /*d160*/  IABS R0, R10 ;  /* 0x0000000a00007213 */ /* 0x000fe20000000000 */
[C---:B------:R-:W-:Y:S01]  /*d170*/  IMAD.HI.U32 R14, R25.reuse, R22, RZ ;  /* 0x00000016190e7227 */ /* 0x040fe200078e00ff */
[----:B------:R0:W-:Y:S03]  /*d180*/  STL [R1+0x20], R7 ;  /* 0x0000200701007387 */ /* 0x0001e60000100800 */
[----:B------:R-:W-:-:S04]  /*d190*/  IMAD.HI.U32 R13, R25, R23, RZ ;  /* 0x00000017190d7227 */ /* 0x000fc800078e00ff */
[----:B------:R-:W-:-:S04]  /*d1a0*/  IMAD.HI.U32 R8, R25, R26, RZ ;  /* 0x0000001a19087227 */ /* 0x000fc800078e00ff */
[----:B0-----:R-:W-:-:S04]  /*d1b0*/  IMAD.HI.U32 R7, R25, R0, RZ ;  /* 0x0000000019077227 */ /* 0x001fc800078e00ff */
[----:B------:R-:W-:Y:S02]  /*d1c0*/  @!P4 IMAD.IADD R18, R18, 0x1, -R24 ;  /* 0x000000011212c824 */ /* 0x000fe400078e0a18 */
[----:B------:R-:W-:Y:S02]  /*d1d0*/  IMAD.MOV R15, RZ, RZ, -R14 ;  /* 0x000000ffff0f7224 */ /* 0x000fe400078e0a0e */
[----:B------:R-:W-:Y:S02]  /*d1e0*/  IMAD.MOV R14, RZ, RZ, -R13 ;  /* 0x000000ffff0e7224 */ /* 0x000fe400078e0a0d */
[----:B------:R-:W-:Y:S01]  /*d1f0*/  IMAD.MOV R13, RZ, RZ, -R8 ;  /* 0x000000ffff0d7224 */ /* 0x000fe200078e0a08 */
[C---:B------:R-:W-:Y:S01]  /*d200*/  ISETP.GT.U32.AND P4, PT, R24.reuse, R18, PT ;  /* 0x000000121800720c */ /* 0x040fe20003f84070 */
[----:B------:R-:W-:Y:S02]  /*d210*/  IMAD.MOV R8, RZ, RZ, -R7 ;  /* 0x000000ffff087224 */ /* 0x000fe400078e0a07 */
[----:B------:R-:W0:Y:S01]  /*d220*/  S2R R7, SR_TID.X ;  /* 0x0000000000077919 */ /* 0x000e220000002100 */
[----:B------:R-:W-:Y:S01]  /*d230*/  @!P0 IMAD.IADD R17, R17, 0x1, -R24 ;  /* 0x0000000111118824 */ /* 0x000fe200078e0a18 */
[----:B------:R-:W-:-:S08]  /*d240*/  ISETP.GT.U32.AND P0, PT, R24, R19, PT ;  /* 0x000000131800720c */ /* 0x000fd00003f04070 */
[----:B------:R-:W-:Y:S01]  /*d250*/  @!P4 IMAD.IADD R18, R18, 0x1, -R24 ;  /* 0x000000011212c824 */ /* 0x000fe200078e0a18 */
[----:B------:R-:W-:-:S04]  /*d260*/  ISETP.GT.U32.AND P4, PT, R24, R20, PT ;  /* 0x000000141800720c */ /* 0x000fc80003f84070 */
[----:B------:R-:W-:-:S05]  /*d270*/  @!P0 IMAD.IADD R19, R19, 0x1, -R24 ;  /* 0x0000000113138824 */ /* 0x000fca00078e0a18 */
[----:B------:R-:W-:Y:S02]  /*d280*/  ISETP.GT.U32.AND P0, PT, R24, R19, PT ;  /* 0x000000131800720c */ /* 0x000fe40003f04070 */
[----:B0-----:R-:W-:Y:S02]  /*d290*/  SHF.R.U32.HI R7, RZ, 0x5, R7 ;  /* 0x00000005ff077819 */ /* 0x001fe40000011607 */
[----:B------:R-:W-:Y:S01]  /*d2a0*/  @!P4 IMAD.IADD R20, R20, 0x1, -R24 ;  /* 0x000000011414c824 */ /* 0x000fe200078e0a18 */
[----:B------:R-:W-:Y:S01]  /*d2b0*/  IADD3 R21, R28, 0x6, RZ ;  /* 0x000000061c157810 */ /* 0x000fe20007ffe0ff */
[C---:B------:R-:W-:Y:S01]  /*d2c0*/  IMAD R23, R24.reuse, R14, R23 ;  /* 0x0000000e18177224 */ /* 0x040fe200078e0217 */
[----:B------:R-:W-:Y:S01]  /*d2d0*/  SGXT.U32 R7, R7, 0x2 ;  /* 0x000000020707781a */ /* 0x000fe20000000000 */
[----:B------:R-:W-:Y:S01]  /*d2e0*/  @!P5 IMAD.MOV R16, RZ, RZ, -R16 ;  /* 0x000000ffff10d224 */ /* 0x000fe200078e0a10 */
[C---:B------:R-:W-:Y:S01]  /*d2f0*/  ISETP.GT.U32.AND P4, PT, R24.reuse, R20, PT ;  /* 0x000000141800720c */ /* 0x040fe20003f84070 */
[----:B------:R-:W-:Y:S01]  /*d300*/  IMAD R26, R24, R13, R26 ;  /* 0x0000000d181a7224 */ /* 0x000fe200078e021a */
[----:B------:R-:W-:-:S02]  /*d310*/  LOP3.LUT R7, R7, 0x7c, RZ, 0xfc, !PT ;  /* 0x0000007c07077812 */ /* 0x000fc400078efcff */
[----:B------:R-:W-:Y:S01]  /*d320*/  @!P0 IMAD.IADD R19, R19, 0x1, -R24 ;  /* 0x0000000113138824 */ /* 0x000fe200078e0a18 */
[----:B------:R-:W-:Y:S01]  /*d330*/  ISETP.GE.AND P5, PT, R21, RZ, PT ;  /* 0x000000ff1500720c */ /* 0x000fe20003fa6270 */
[----:B------:R-:W-:Y:S01]  /*d340*/  @!P1 IMAD.MOV R18, RZ, RZ, -R18 ;  /* 0x000000ffff129224 */ /* 0x000fe200078e0a12 */
[C---:B------:R-:W-:Y:S01]  /*d350*/  ISETP.GT.U32.AND P1, PT, R24.reuse, R23, PT ;  /* 0x000000171800720c */ /* 0x040fe20003f24070 */
[C---:B------:R-:W-:Y:S01]  /*d360*/  IMAD R0, R24.reuse, R8, R0 ;  /* 0x0000000818007224 */ /* 0x040fe200078e0200 */
[----:B------:R-:W-:Y:S01]  /*d370*/  IABS R21, R21 ;  /* 0x0000001500157213 */ /* 0x000fe20000000000 */
[----:B------:R-:W-:Y:S02]  /*d380*/  IMAD R8, R7, c[0x0][0x188], RZ ;  /* 0x0000620007087a24 */ /* 0x000fe400078e02ff */
[----:B------:R-:W-:Y:S01]  /*d390*/  @!P2 IMAD.MOV R19, RZ, RZ, -R19 ;  /* 0x000000ffff13a224 */ /* 0x000fe200078e0a13 */
[----:B------:R-:W-:Y:S01]  /*d3a0*/  ISETP.GT.U32.AND P2, PT, R24, R26, PT ;  /* 0x0000001a1800720c */ /* 0x000fe20003f44070 */
[----:B------:R-:W-:-:S02]  /*d3b0*/  IMAD.MOV R7, RZ, RZ, -c[0x0][0x188] ;  /* 0x80006200ff077624 */ /* 0x000fc400078e02ff */
[----:B------:R-:W-:-:S04]  /*d3c0*/  IMAD.HI.U32 R29, R25, R21, RZ ;  /* 0x00000015191d7227 */ /* 0x000fc800078e00ff */
[----:B------:R-:W-:Y:S02]  /*d3d0*/  IMAD R22, R24, R15, R22 ;  /* 0x0000000f18167224 */ /* 0x000fe400078e0216 */
[C---:B------:R-:W-:Y:S02]  /*d3e0*/  IMAD R8, R7.reuse, 0x4, R8 ;  /* 0x0000000407087824 */ /* 0x040fe400078e0208 */
[----:B------:R-:W-:Y:S02]  /*d3f0*/  IMAD.MOV R29, RZ, RZ, -R29 ;  /* 0x000000ffff1d7224 */ /* 0x000fe400078e0a1d */
[----:B------:R-:W-:Y:S01]  /*d400*/  @!P4 IMAD.IADD R20, R20, 0x1, -R24 ;  /* 0x000000011414c824 */ /* 0x000fe200078e0a18 */
[----:B------:R-:W-:Y:S01]  /*d410*/  ISETP.GT.U32.AND P0, PT, R24, R22, PT ;  /* 0x000000161800720c */ /* 0x000fe20003f04070 */
[----:B------:R-:W-:Y:S02]  /*d420*/  @!P3 IMAD.MOV R17, RZ, RZ, -R17 ;  /* 0x000000ffff11b224 */ /* 0x000fe400078e0a11 */
[----:B------:R-:W-:-:S02]  /*d430*/  IMAD R8, R7, 0x4, R8 ;  /* 0x0000000407087824 */ /* 0x000fc400078e0208 */
[----:B------:R-:W-:Y:S01]  /*d440*/  @!P1 IMAD.IADD R23, R23, 0x1, -R24 ;  /* 0x0000000117179824 */ /* 0x000fe200078e0a18 */
[----:B------:R-:W-:Y:S01]  /*d450*/  STL [R1+0xdf0], R16 ;  /* 0x000df01001007387 */ /* 0x000fe20000100800 */
[----:B------:R-:W-:Y:S01]  /*d460*/  IMAD R21, R24, R29, R21 ;  /* 0x0000001d18157224 */ /* 0x000fe200078e0215 */
[----:B------:R-:W-:Y:S01]  /*d470*/  IADD3 R29, R28, 0x1, RZ ;  /* 0x000000011c1d7810 */ /* 0x000fe20007ffe0ff */
[----:B------:R-:W-:Y:S01]  /*d480*/  @!P6 IMAD.MOV R20, RZ, RZ, -R20 ;  /* 0x000000ffff14e224 */ /* 0x000fe200078e0a14 */
[----:B------:R-:W2:Y:S01]  /*d490*/  LDL.LU R28, [R1+0xe1c] ;  /* 0x000e1c00011c7983 */ /* 0x000ea20000300800 */
[----:B------:R-:W-:Y:S02]  /*d4a0*/  IMAD R8, R7, 0x4, R8 ;  /* 0x0000000407087824 */ /* 0x000fe400078e0208 */
[----:B------:R-:W-:Y:S01]  /*d4b0*/  @!P2 IMAD.IADD R26, R26, 0x1, -R24 ;  /* 0x000000011a1aa824 */ /* 0x000fe200078e0a18 */
[----:B------:R-:W-:Y:S01]  /*d4c0*/  STL [R1+0xdf4], R17 ;  /* 0x000df41101007387 */ /* 0x000fe20000100800 */
[----:B------:R-:W-:-:S03]  /*d4d0*/  ISETP.GT.U32.AND P2, PT, R24, R23, PT ;  /* 0x000000171800720c */ /* 0x000fc60003f44070 */
[----:B------:R-:W-:Y:S04]  /*d4e0*/  STL [R1+0xdf8], R18 ;  /* 0x000df81201007387 */ /* 0x000fe80000100800 */
[----:B------:R-:W-:Y:S04]  /*d4f0*/  STL [R1+0xe10], R19 ;  /* 0x000e101301007387 */ /* 0x000fe80000100800 */
[----:B------:R-:W-:Y:S04]  /*d500*/  STL [R1+0xe14], R20 ;  /* 0x000e141401007387 */ /* 0x000fe80000100800 */
[----:B------:R0:W-:Y:S01]  /*d510*/  STL [R1+0xc3c], R8 ;  /* 0x000c3c0801007387 */ /* 0x0001e20000100800 */
[----:B------:R-:W-:Y:S01]  /*d520*/  ISETP.GT.U32.AND P4, PT, R24, R0, PT ;  /* 0x000000001800720c */ /* 0x000fe20003f84070 */
[----:B------:R-:W-:Y:S01]  /*d530*/  @!P0 IMAD.IADD R22, R22, 0x1, -R24 ;  /* 0x0000000116168824 */ /* 0x000fe200078e0a18 */
[----:B------:R-:W-:Y:S01]  /*d540*/  ISETP.GT.U32.AND P3, PT, R24, R21, PT ;  /* 0x000000151800720c */ /* 0x000fe20003f64070 */
[----:B0-----:R-:W-:-:S03]  /*d550*/  IMAD R8, R7, 0x4, R8 ;  /* 0x0000000407087824 */ /* 0x001fc600078e0208 */
[----:B------:R-:W-:Y:S02]  /*d560*/  ISETP.GT.U32.AND P1, PT, R24, R22, PT ;  /* 0x000000161800720c */ /* 0x000fe40003f24070 */
[----:B------:R0:W-:Y:S01]  /*d570*/  STL [R1+0xc48], R8 ;  /* 0x000c480801007387 */ /* 0x0001e20000100800 */
[----:B------:R-:W-:Y:S01]  /*d580*/  @!P2 IMAD.IADD R23, R23, 0x1, -R24 ;  /* 0x000000011717a824 */ /* 0x000fe200078e0a18 */
[----:B------:R-:W-:Y:S01]  /*d590*/  ISETP.GE.AND P2, PT, R10, RZ, PT ;  /* 0x000000ff0a00720c */ /* 0x000fe20003f46270 */
[----:B0-----:R-:W-:-:S04]  /*d5a0*/  IMAD R8, R7, 0x4, R8 ;  /* 0x0000000407087824 */ /* 0x001fc800078e0208 */
[----:B------:R-:W-:Y:S01]  /*d5b0*/  IMAD R10, R7, 0x4, R8 ;  /* 0x00000004070a7824 */ /* 0x000fe200078e0208 */
[----:B------:R0:W-:Y:S01]  /*d5c0*/  STL [R1+0xc00], R8 ;  /* 0x000c000801007387 */ /* 0x0001e20000100800 */
[----:B------:R-:W-:Y:S01]  /*d5d0*/  IABS R13, R29 ;  /* 0x0000001d000d7213 */ /* 0x000fe20000000000 */
[--C-:B------:R-:W-:Y:S02]  /*d5e0*/  @!P4 IMAD.IADD R0, R0, 0x1, -R24.reuse ;  /* 0x000000010000c824 */ /* 0x100fe400078e0a18 */
[--C-:B------:R-:W-:Y:S01]  /*d5f0*/  @!P3 IMAD.IADD R21, R21, 0x1, -R24.reuse ;  /* 0x000000011515b824 */ /* 0x100fe200078e0a18 */
[----:B0-----:R-:W0:Y:S01]  /*d600*/  S2R R8, SR_TID.X ;  /* 0x0000000000087919 */ /* 0x001e220000002100 */
[----:B------:R-:W-:Y:S01]  /*d610*/  ISETP.GE.AND P3, PT, R2, RZ, PT ;  /* 0x000000ff0200720c */ /* 0x000fe20003f66270 */
[----:B------:R-:W-:Y:S01]  /*d620*/  IMAD.MOV.U32 R2, RZ, RZ, R13 ;  /* 0x000000ffff027224 */ /* 0x000fe200078e000d */
[C---:B------:R-:W-:Y:S01]  /*d630*/  ISETP.GT.U32.AND P6, PT, R24.reuse, R0, PT ;  /* 0x000000001800720c */ /* 0x040fe20003fc4070 */
[----:B------:R1:W-:Y:S01]  /*d640*/  STL [R1+0xc04], R10 ;  /* 0x000c040a01007387 */ /* 0x0003e20000100800 */
[----:B------:R-:W-:Y:S01]  /*d650*/  ISETP.GT.U32.AND P0, PT, R24, R21, PT ;  /* 0x000000151800720c */ /* 0x000fe20003f04070 */
[----:B------:R-:W-:Y:S01]  /*d660*/  @!P1 IMAD.IADD R22, R22, 0x1, -R24 ;  /* 0x0000000116169824 */ /* 0x000fe200078e0a18 */
[----:B------:R-:W-:Y:S01]  /*d670*/  ISETP.GE.AND P1, PT, R11, RZ, PT ;  /* 0x000000ff0b00720c */ /* 0x000fe20003f26270 */
[----:B------:R-:W-:-:S04]  /*d680*/  IMAD.HI.U32 R25, R25, R2, RZ ;  /* 0x0000000219197227 */ /* 0x000fc800078e00ff */
[----:B------:R-:W-:Y:S02]  /*d690*/  IMAD.MOV.U32 R11, RZ, RZ, 0x7f ;  /* 0x0000007fff0b7424 */ /* 0x000fe400078e00ff */
[----:B-1----:R-:W-:Y:S02]  /*d6a0*/  IMAD R10, R7, 0x4, R10 ;  /* 0x00000004070a7824 */ /* 0x002fe400078e020a */
[----:B------:R-:W-:Y:S01]  /*d6b0*/  IMAD.MOV R25, RZ, RZ, -R25 ;  /* 0x000000ffff197224 */ /* 0x000fe200078e0a19 */
[----:B------:R-:W-:Y:S02]  /*d6c0*/  IADD3 R11, R11, c[0x0][0x180], RZ ;  /* 0x000060000b0b7a10 */ /* 0x000fe40007ffe0ff */
[----:B------:R1:W-:Y:S01]  /*d6d0*/  STL [R1+0xc08], R10 ;  /* 0x000c080a01007387 */ /* 0x0003e20000100800 */
[----:B------:R-:W-:Y:S01]  /*d6e0*/  IMAD R2, R24, R25, R2 ;  /* 0x0000001918027224 */ /* 0x000fe200078e0202 */
[----:B------:R-:W-:Y:S01]  /*d6f0*/  SHF.R.S32.HI R25, RZ, 0x1f, R11 ;  /* 0x0000001fff197819 */ /* 0x000fe2000001140b */
[----:B------:R-:W-:-:S02]  /*d700*/  @!P6 IMAD.IADD R0, R0, 0x1, -R24 ;  /* 0x000000010000e824 */ /* 0x000fc400078e0a18 */
[----:B-1----:R-:W-:Y:S01]  /*d710*/  IMAD R10, R7, 0x4, R10 ;  /* 0x00000004070a7824 */ /* 0x002fe200078e020a */
[----:B------:R-:W-:Y:S01]  /*d720*/  ISETP.GE.AND P6, PT, R29, RZ, PT ;  /* 0x000000ff1d00720c */ /* 0x000fe20003fc6270 */
[----:B------:R-:W-:-:S03]  /*d730*/  @!P0 IMAD.IADD R21, R21, 0x1, -R24 ;  /* 0x0000000115158824 */ /* 0x000fc600078e0a18 */
[----:B------:R1:W-:Y:S01]  /*d740*/  STL [R1+0xc0c], R10 ;  /* 0x000c0c0a01007387 */ /* 0x0003e20000100800 */
[----:B------:R-:W-:Y:S01]  /*d750*/  ISETP.GE.AND P0, PT, R12, RZ, PT ;  /* 0x000000ff0c00720c */ /* 0x000fe20003f06270 */
[C---:B0-----:R-:W-:Y:S01]  /*d760*/  IMAD.SHL.U32 R29, R8.reuse, 0x8, RZ ;  /* 0x00000008081d7824 */ /* 0x041fe200078e00ff */
[----:B------:R-:W-:Y:S02]  /*d770*/  LEA.HI R12, R25, R11, RZ, 0x7 ;  /* 0x0000000b190c7211 */ /* 0x000fe400078f38ff */
[C---:B------:R-:W-:Y:S01]  /*d780*/  LOP3.LUT R25, R8.reuse, 0x7, RZ, 0xc0, !PT ;  /* 0x0000000708197812 */ /* 0x040fe200078ec0ff */
[----:B-1----:R-:W-:Y:S01]  /*d790*/  IMAD R10, R7, 0x4, R10 ;  /* 0x00000004070a7824 */ /* 0x002fe200078e020a */
[----:B------:R-:W-:Y:S02]  /*d7a0*/  SHF.R.S32.HI R12, RZ, 0x6, R8 ;  /* 0x00000006ff0c7819 */ /* 0x000fe40000011408 */
[C---:B------:R-:W-:Y:S02]  /*d7b0*/  LOP3.LUT R11, R8.reuse, 0x60, RZ, 0xc0, !PT ;  /* 0x00000060080b7812 */ /* 0x040fe400078ec0ff */
[----:B------:R0:W-:Y:S01]  /*d7c0*/  STL [R1+0xc10], R10 ;  /* 0x000c100a01007387 */ /* 0x0001e20000100800 */
[----:B------:R-:W-:Y:S01]  /*d7d0*/  LOP3.LUT R29, R29, 0x30, RZ, 0xc0, !PT ;  /* 0x000000301d1d7812 */ /* 0x000fe200078ec0ff */
[----:B------:R-:W-:Y:S01]  /*d7e0*/  IMAD.SHL.U32 R13, R8, 0x2, RZ ;  /* 0x00000002080d7824 */ /* 0x000fe200078e00ff */
[----:B------:R-:W-:Y:S01]  /*d7f0*/  SGXT R14, R12, 0x1 ;  /* 0x000000010c0e781a */ /* 0x000fe20000000200 */
[----:B------:R-:W-:-:S02]  /*d800*/  IMAD.SHL.U32 R12, R25, 0x10, RZ ;  /* 0x00000010190c7824 */ /* 0x000fc400078e00ff */
[----:B0-----:R-:W-:Y:S02]  /*d810*/  IMAD R10, R7, 0x4, R10 ;  /* 0x00000004070a7824 */ /* 0x001fe400078e020a */
[C---:B------:R-:W-:Y:S02]  /*d820*/  IMAD R11, R25.reuse, 0x4, R11 ;  /* 0x00000004190b7824 */ /* 0x040fe400078e020b */
[----:B------:R-:W-:Y:S01]  /*d830*/  IMAD R25, R25, 0x40, R29 ;  /* 0x0000004019197824 */ /* 0x000fe200078e021d */
[----:B------:R0:W-:Y:S01]  /*d840*/  STL [R1+0xc14], R10 ;  /* 0x000c140a01007387 */ /* 0x0001e20000100800 */
[--C-:B------:R-:W-:Y:S02]  /*d850*/  LOP3.LUT R12, R12, 0x30, R13.reuse, 0x78, !PT ;  /* 0x000000300c0c7812 */ /* 0x100fe400078e780d */
[----:B------:R-:W-:Y:S02]  /*d860*/  LOP3.LUT R29, R14, 0x90, RZ, 0xc0, !PT ;  /* 0x000000900e1d7812 */ /* 0x000fe400078ec0ff */
[----:B------:R-:W-:Y:S01]  /*d870*/  LOP3.LUT R14, R25, 0x10, R13, 0x78, !PT ;  /* 0x00000010190e7812 */ /* 0x000fe200078e780d */
[----:B0-----:R-:W-:-:S02]  /*d880*/  IMAD R10, R7, 0x4, R10 ;  /* 0x00000004070a7824 */ /* 0x001fc400078e020a */
[----:B------:R-:W-:-:S03]  /*d890*/  IMAD.U32 R11, R11, 0x40, R12 ;  /* 0x000000400b0b7824 */ /* 0x000fc600078e000c */
[----:B------:R0:W-:Y:S01]  /*d8a0*/  STL [R1+0xc24], R10 ;  /* 0x000c240a01007387 */ /* 0x0001e20000100800 */
[----:B------:R-:W-:-:S03]  /*d8b0*/  @!P5 IMAD.MOV R21, RZ, RZ, -R21 ;  /* 0x000000ffff15d224 */ /* 0x000fc600078e0a15 */
[----:B------:R-:W-:Y:S01]  /*d8c0*/  STL [R1+0xc50], R14 ;  /* 0x000c500e01007387 */ /* 0x000fe20000100800 */
[----:B0-----:R-:W-:-:S04]  /*d8d0*/  IMAD R10, R7, 0x4, R10 ;  /* 0x00000004070a7824 */ /* 0x001fc800078e020a */
[----:B------:R-:W-:Y:S01]  /*d8e0*/  IMAD R7, R7, 0x4, R10 ;  /* 0x0000000407077824 */ /* 0x000fe200078e020a */
[----:B------:R-:W-:Y:S04]  /*d8f0*/  STL [R1+0xc20], R10 ;  /* 0x000c200a01007387 */ /* 0x000fe80000100800 */
[----:B------:R-:W-:Y:S04]  /*d900*/  STL [R1+0x1f4], R11 ;  /* 0x0001f40b01007387 */ /* 0x000fe80000100800 */
[----:B------:R0:W-:Y:S01]  /*d910*/  STL [R1+0xe18], R21 ;  /* 0x000e181501007387 */ /* 0x0001e20000100800 */
[----:B------:R-:W-:-:S03]  /*d920*/  LOP3.LUT R8, R8, 0x7f, RZ, 0xc0, !PT ;  /* 0x0000007f08087812 */ /* 0x000fc600078ec0ff */
[----:B------:R1:W-:Y:S01]  /*d930*/  STL [R1+0xc18], R7 ;  /* 0x000c180701007387 */ /* 0x0003e20000100800 */
[----:B0-----:R-:W-:-:S04]  /*d940*/  IMAD.MOV R21, RZ, RZ, -c[0x0][0x188] ;  /* 0x80006200ff157624 */ /* 0x001fc800078e02ff */
[----:B-1----:R-:W-:Y:S01]  /*d950*/  IMAD R7, R21, 0x4, R7 ;  /* 0x0000000415077824 */ /* 0x002fe200078e0207 */
[----:B------:R-:W-:Y:S01]  /*d960*/  LOP3.LUT R13, R29, 0x7e, R13, 0x78, !PT ;  /* 0x0000007e1d0d7812 */ /* 0x000fe200078e780d */
[----:B------:R-:W-:Y:S01]  /*d970*/  @!P3 IMAD.MOV R22, RZ, RZ, -R22 ;  /* 0x000000ffff16b224 */ /* 0x000fe200078e0a16 */
[----:B------:R-:W-:Y:S02]  /*d980*/  ISETP.GE.AND P3, PT, R9, RZ, PT ;  /* 0x000000ff0900720c */ /* 0x000fe40003f66270 */
[----:B------:R0:W-:Y:S01]  /*d990*/  STL [R1+0xc1c], R7 ;  /* 0x000c1c0701007387 */ /* 0x0001e20000100800 */
[----:B------:R-:W-:-:S03]  /*d9a0*/  IMAD R9, R8, c[0x0][0x18c], RZ ;  /* 0x0000630008097a24 */ /* 0x000fc600078e02ff */
[----:B------:R-:W3:Y:S01]  /*d9b0*/  LDL.LU R29, [R1+0x8c] ;  /* 0x00008c00011d7983 */ /* 0x000ee20000300800 */
[----:B------:R-:W-:-:S03]  /*d9c0*/  IMAD R8, R21, 0x4, R7 ;  /* 0x0000000415087824 */ /* 0x000fc600078e0207 */
[----:B------:R-:W4:Y:S04]  /*d9d0*/  LDL.LU R18, [R1+0x3c] ;  /* 0x00003c0001127983 */ /* 0x000f280000300800 */
[----:B------:R-:W5:Y:S04]  /*d9e0*/  LDL.LU R17, [R1+0x30] ;  /* 0x0000300001117983 */ /* 0x000f680000300800 */
[----:B------:R1:W-:Y:S04]  /*d9f0*/  STL [R1+0xc28], R8 ;  /* 0x000c280801007387 */ /* 0x0003e80000100800 */
[----:B0-----:R-:W2:Y:S04]  /*da00*/  LDL.LU R7, [R1+0x2c] ;  /* 0x00002c0001077983 */ /* 0x001ea80000300800 */
[----:B------:R-:W2:Y:S01]  /*da10*/  LDL.LU R11, [R1+0x28] ;  /* 0x00002800010b7983 */ /* 0x000ea20000300800 */
[----:B------:R-:W-:-:S03]  /*da20*/  ISETP.GT.U32.AND P4, PT, R24, R26, PT ;  /* 0x0000001a1800720c */ /* 0x000fc60003f84070 */
[----:B------:R-:W2:Y:S01]  /*da30*/  LDL.LU R14, [R1+0x3b4] ;  /* 0x0003b400010e7983 */ /* 0x000ea20000300800 */
[----:B------:R-:W-:-:S03]  /*da40*/  LEA R25, P5, R9, c[0x0][0x168], 0x1 ;  /* 0x00005a0009197a11 */ /* 0x000fc600078a08ff */
[----:B------:R-:W2:Y:S04]  /*da50*/  LDL.LU R10, [R1+0x3b8] ;  /* 0x0003b800010a7983 */ /* 0x000ea80000300800 */
[----:B------:R-:W2:Y:S01]  /*da60*/  LDL.LU R9, [R1+0x3bc] ;  /* 0x0003bc0001097983 */ /* 0x000ea20000300800 */
[----:B------:R-:W-:-:S03]  /*da70*/  IMAD R12, R21, 0x4, R8 ;  /* 0x00000004150c7824 */ /* 0x000fc600078e0208 */
[----:B------:R0:W-:Y:S01]  /*da80*/  STL [R1+0xd30], R25 ;  /* 0x000d301901007387 */ /* 0x0001e20000100800 */
[----:B------:R-:W-:-:S03]  /*da90*/  @!P4 IMAD.IADD R26, R26, 0x1, -R24 ;  /* 0x000000011a1ac824 */ /* 0x000fc600078e0a18 */
[----:B-1----:R-:W2:Y:S01]  /*daa0*/  LDL.LU R8, [R1+0x3b0] ;  /* 0x0003b00001087983 */ /* 0x002ea20000300800 */
[----:B------:R-:W-:-:S03]  /*dab0*/  ISETP.GT.U32.AND P4, PT, R24, R2, PT ;  /* 0x000000021800720c */ /* 0x000fc60003f84070 */
[----:B------:R1:W-:Y:S01]  /*dac0*/  STL [R1+0xc34], R12 ;  /* 0x000c340c01007387 */ /* 0x0003e20000100800 */
[----:B0-----:R-:W-:-:S03]  /*dad0*/  IMAD R25, R21, 0x4, R12 ;  /* 0x0000000415197824 */ /* 0x001fc600078e020c */
[----:B------:R-:W2:Y:S04]  /*dae0*/  LDL.LU R20, [R1+0x340] ;  /* 0x0003400001147983 */ /* 0x000ea80000300800 */
[----:B------:R-:W2:Y:S02]  /*daf0*/  LDL.LU R19, [R1+0x34c] ;  /* 0x00034c0001137983 */ /* 0x000ea40000300800 */
[----:B------:R-:W-:Y:S02]  /*db00*/  @!P4 IMAD.IADD R2, R2, 0x1, -R24 ;  /* 0x000000010202c824 */ /* 0x000fe400078e0a18 */
[----:B------:R-:W2:Y:S04]  /*db10*/  LDL.LU R16, [R1+0x390] ;  /* 0x0003900001107983 */ /* 0x000ea80000300800 */
[----:B------:R0:W-:Y:S01]  /*db20*/  STL [R1+0xc2c], R25 ;  /* 0x000c2c1901007387 */ /* 0x0001e20000100800 */
[----:B------:R-:W-:-:S03]  /*db30*/  ISETP.GT.U32.AND P4, PT, R24, R2, PT ;  /* 0x000000021800720c */ /* 0x000fc60003f84070 */
[----:B------:R-:W2:Y:S04]  /*db40*/  LDL.LU R13, [R1+0x394] ;  /* 0x00039400010d7983 */ /* 0x000ea80000300800 */
[----:B------:R-:W2:Y:S04]  /*db50*/  LDL.LU R15, [R1+0x39c] ;  /* 0x00039c00010f7983 */ /* 0x000ea80000300800 */
[----:B-1----:R-:W2:Y:S02]  /*db60*/  LDL.LU R12, [R1+0x3ac] ;  /* 0x0003ac00010c7983 */ /* 0x002ea40000300800 */
[----:B------:R-:W-:Y:S01]  /*db70*/  @!P4 IMAD.IADD R2, R2, 0x1, -R24 ;  /* 0x000000010202c824 */ /* 0x000fe200078e0a18 */
[----:B------:R-:W-:-:S02]  /*db80*/  ISETP.NE.AND P4, PT, RZ, c[0x0][0x17c], PT ;  /* 0x00005f00ff007a0c */ /* 0x000fc40003f85270 */
[----:B------:R-:W-:Y:S01]  /*db90*/  LOP3.LUT R24, RZ, c[0x0][0x17c], RZ, 0x33, !PT ;  /* 0x00005f00ff187a12 */ /* 0x000fe200078e33ff */
[----:B0-----:R-:W-:-:S05]  /*dba0*/  IMAD R25, R21, 0x4, R25 ;  /* 0x0000000415197824 */ /* 0x001fca00078e0219 */
[----:B------:R-:W-:Y:S01]  /*dbb0*/  STL [R1+0xc30], R25 ;  /* 0x000c301901007387 */ /* 0x000fe20000100800 */
[C---:B---3--:R-:W-:Y:S02]  /*dbc0*/  SEL R21, R24.reuse, R29, !P4 ;  /* 0x0000001d18157207 */ /* 0x048fe40006000000 */
[----:B----4-:R-:W-:-:S03]  /*dbd0*/  SEL R18, R24, R18, !P4 ;  /* 0x0000001218127207 */ /* 0x010fc60006000000 */
[----:B------:R-:W-:Y:S01]  /*dbe0*/  STL [R1+0x400], R21 ;  /* 0x0004001501007387 */ /* 0x000fe20000100800 */
[----:B-----5:R-:W-:-:S03]  /*dbf0*/  SEL R17, R24, R17, !P4 ;  /* 0x0000001118117207 */ /* 0x020fc60006000000 */
[----:B------:R0:W-:Y:S01]  /*dc00*/  STL [R1+0x3fc], R18 ;  /* 0x0003fc1201007387 */ /* 0x0001e20000100800 */
[----:B--2---:R-:W-:-:S03]  /*dc10*/  SEL R7, R24, R7, !P4 ;  /* 0x0000000718077207 */ /* 0x004fc60006000000 */
[----:B0-----:R-:W2:Y:S04]  /*dc20*/  LDL.LU R18, [R1+0x3a4] ;  /* 0x0003a40001127983 */ /* 0x001ea80000300800 */
[----:B------:R0:W-:Y:S04]  /*dc30*/  STL [R1+0x3f8], R17 ;  /* 0x0003f81101007387 */ /* 0x0001e80000100800 */
[----:B0-----:R-:W3:Y:S04]  /*dc40*/  LDL.LU R17, [R1+0x3a0] ;  /* 0x0003a00001117983 */ /* 0x001ee80000300800 */
[----:B------:R0:W-:Y:S04]  /*dc50*/  STL [R1+0x3f4], R7 ;  /* 0x0003f40701007387 */ /* 0x0001e80000100800 */
[----:B0-----:R-:W4:Y:S01]  /*dc60*/  LDL.LU R7, [R1+0x398] ;  /* 0x0003980001077983 */ /* 0x001f220000300800 */
[----:B------:R-:W-:-:S02]  /*dc70*/  SEL R21, R24, R11, !P4 ;  /* 0x0000000b18157207 */ /* 0x000fc40006000000 */
[C---:B------:R-:W-:Y:S01]  /*dc80*/  SEL R25, R24.reuse, R28, !P4 ;  /* 0x0000001c18197207 */ /* 0x040fe20006000000 */
[----:B------:R-:W5:Y:S01]  /*dc90*/  LDL.LU R11, [R1+0x37c] ;  /* 0x00037c00010b7983 */ /* 0x000f620000300800 */
[----:B------:R-:W-:-:S03]  /*dca0*/  SEL R10, R24, R10, !P4 ;  /* 0x0000000a180a7207 */ /* 0x000fc60006000000 */
[----:B------:R0:W-:Y:S04]  /*dcb0*/  STL [R1+0x3f0], R21 ;  /* 0x0003f01501007387 */ /* 0x0001e80000100800 */
[----:B------:R-:W-:Y:S01]  /*dcc0*/  STL [R1+0x3ec], R25 ;  /* 0x0003ec1901007387 */ /* 0x000fe20000100800 */
[C---:B0-----:R-:W-:Y:S02]  /*dcd0*/  SEL R21, R24.reuse, R14, !P4 ;  /* 0x0000000e18157207 */ /* 0x041fe40006000000 */
[C---:B------:R-:W-:Y:S02]  /*dce0*/  SEL R14, R24.reuse, R9, !P4 ;  /* 0x00000009180e7207 */ /* 0x040fe40006000000 */
[C---:B------:R-:W-:Y:S01]  /*dcf0*/  SEL R9, R24.reuse, R27, !P4 ;  /* 0x0000001b18097207 */ /* 0x040fe20006000000 */
[----:B------:R-:W-:Y:S04]  /*dd00*/  STL [R1+0x3e8], R21 ;  /* 0x0003e81501007387 */ /* 0x000fe80000100800 */
[----:B------:R0:W-:Y:S01]  /*dd10*/  STL [R1+0x3e4], R10 ;  /* 0x0003e40a01007387 */ /* 0x0001e20000100800 */
[----:B------:R-:W-:-:S03]  /*dd20*/  SEL R4, R24, R4, !P4 ;  /* 0x0000000418047207 */ /* 0x000fc60006000000 */
[----:B0-----:R-:W5:Y:S04]  /*dd30*/  LDL.LU R10, [R1+0x384] ;  /* 0x00038400010a7983 */ /* 0x001f680000300800 */
[----:B------:R0:W-:Y:S04]  /*dd40*/  STL [R1+0x3e0], R14 ;  /* 0x0003e00e01007387 */ /* 0x0001e80000100800 */
[----:B------:R1:W-:Y:S01]  /*dd50*/  STL [R1+0x3dc], R9 ;  /* 0x0003dc0901007387 */ /* 0x0003e20000100800 */
[----:B0-----:R-:W-:-:S03]  /*dd60*/  SEL R14, R24, R8, !P4 ;  /* 0x00000008180e7207 */ /* 0x001fc60006000000 */
[----:B-1----:R-:W5:Y:S04]  /*dd70*/  LDL.LU R9, [R1+0x388] ;  /* 0x0003880001097983 */ /* 0x002f680000300800 */
[----:B------:R0:W-:Y:S04]  /*dd80*/  STL [R1+0x3d8], R4 ;  /* 0x0003d80401007387 */ /* 0x0001e80000100800 */
[----:B------:R-:W5:Y:S04]  /*dd90*/  LDL.LU R8, [R1+0x38c] ;  /* 0x00038c0001087983 */ /* 0x000f680000300800 */
[----:B------:R1:W-:Y:S01]  /*dda0*/  STL [R1+0x3d4], R14 ;  /* 0x0003d40e01007387 */ /* 0x0003e20000100800 */
[----:B0-----:R-:W-:-:S03]  /*ddb0*/  SEL R4, R24, R5, !P4 ;  /* 0x0000000518047207 */ /* 0x001fc60006000000 */
[----:B-1----:R-:W5:Y:S01]  /*ddc0*/  LDL.LU R14, [R1+0x380] ;  /* 0x00038000010e7983 */ /* 0x002f620000300800 */
[----:B------:R-:W-:-:S03]  /*ddd0*/  SEL R5, R24, R6, !P4 ;  /* 0x0000000618057207 */ /* 0x000fc60006000000 */
[----:B------:R0:W-:Y:S01]  /*dde0*/  STL [R1+0x3d0], R4 ;  /* 0x0003d00401007387 */ /* 0x0001e20000100800 */
[----:B------:R-:W-:-:S03]  /*ddf0*/  SEL R6, R24, R19, !P4 ;  /* 0x0000001318067207 */ /* 0x000fc60006000000 */
[----:B------:R1:W-:Y:S01]  /*de00*/  STL [R1+0x3cc], R5 ;  /* 0x0003cc0501007387 */ /* 0x0003e20000100800 */
[----:B0-----:R-:W-:-:S05]  /*de10*/  SEL R4, R24, R20, !P4 ;  /* 0x0000001418047207 */ /* 0x001fca0006000000 */
[----:B------:R0:W-:Y:S01]  /*de20*/  STL [R1+0x3c8], R4 ;  /* 0x0003c80401007387 */ /* 0x0001e20000100800 */
[----:B-1----:R-:W-:-:S03]  /*de30*/  SEL R5, R24, R16, !P4 ;  /* 0x0000001018057207 */ /* 0x002fc60006000000 */
[----:B------:R1:W-:Y:S01]  /*de40*/  STL [R1+0x3c4], R6 ;  /* 0x0003c40601007387 */ /* 0x0003e20000100800 */
[----:B0-----:R-:W-:-:S03]  /*de50*/  SEL R4, R24, R13, !P4 ;  /* 0x0000000d18047207 */ /* 0x001fc60006000000 */
[----:B------:R-:W5:Y:S04]  /*de60*/  LDL.LU R13, [R1+0x370] ;  /* 0x00037000010d7983 */ /* 0x000f680000300800 */
[----:B------:R0:W-:Y:S04]  /*de70*/  STL [R1+0x3c0], R5 ;  /* 0x0003c00501007387 */ /* 0x0001e80000100800 */
[----:B------:R0:W-:Y:S04]  /*de80*/  STL [R1+0x3bc], R4 ;  /* 0x0003bc0401007387 */ /* 0x0001e80000100800 */
[----:B-1----:R-:W5:Y:S01]  /*de90*/  LDL.LU R6, [R1+0x374] ;  /* 0x0003740001067983 */ /* 0x002f620000300800 */
[----:B0-----:R-:W-:-:S02]  /*dea0*/  SEL R5, R24, R15, !P4 ;  /* 0x0000000f18057207 */ /* 0x001fc40006000000 */
[----:B------:R-:W-:-:S03]  /*deb0*/  SEL R4, R24, R12, !P4 ;  /* 0x0000000c18047207 */ /* 0x000fc60006000000 */
[----:B------:R0:W-:Y:S04]  /*dec0*/  STL [R1+0x3b8], R5 ;  /* 0x0003b80501007387 */ /* 0x0001e80000100800 */
[----:B0-----:R-:W5:Y:S04]  /*ded0*/  LDL.LU R5, [R1+0x378] ;  /* 0x0003780001057983 */ /* 0x001f680000300800 */
[----:B------:R0:W-:Y:S04]  /*dee0*/  STL [R1+0x3b4], R4 ;  /* 0x0003b40401007387 */ /* 0x0001e80000100800 */
[----:B0-----:R-:W5:Y:S04]  /*def0*/  LDL.LU R4, [R1+0x36c] ;  /* 0x00036c0001047983 */ /* 0x001f680000300800 */
[----:B------:R-:W5:Y:S04]  /*df00*/  LDL.LU R16, [R1+0x368] ;  /* 0x0003680001107983 */ /* 0x000f680000300800 */
[----:B------:R-:W5:Y:S04]  /*df10*/  LDL.LU R15, [R1+0x364] ;  /* 0x00036400010f7983 */ /* 0x000f680000300800 */
[----:B------:R-:W5:Y:S01]  /*df20*/  LDL.LU R12, [R1+0x360] ;  /* 0x00036000010c7983 */ /* 0x000f620000300800 */
[----:B--2---:R-:W-:-:S05]  /*df30*/  SEL R19, R24, R18, !P4 ;  /* 0x0000001218137207 */ /* 0x004fca0006000000 */
[----:B------:R-:W-:Y:S04]  /*df40*/  STL [R1+0x3b0], R19 ;  /* 0x0003b01301007387 */ /* 0x000fe80000100800 */
[----:B------:R-:W2:Y:S01]  /*df50*/  LDL.LU R27, [R1+0x35c] ;  /* 0x00035c00011b7983 */ /* 0x000ea20000300800 */
[----:B---3--:R-:W-:-:S05]  /*df60*/  SEL R18, R24, R17, !P4 ;  /* 0x0000001118127207 */ /* 0x008fca0006000000 */
[----:B------:R-:W-:Y:S01]  /*df70*/  STL [R1+0x3ac], R18 ;  /* 0x0003ac1201007387 */ /* 0x000fe20000100800 */
[----:B----4-:R-:W-:-:S03]  /*df80*/  SEL R17, R24, R7, !P4 ;  /* 0x0000000718117207 */ /* 0x010fc60006000000 */
[----:B------:R-:W3:Y:S01]  /*df90*/  LDL.LU R7, [R1+0x358] ;  /* 0x0003580001077983 */ /* 0x000ee20000300800 */
[----:B-----5:R-:W-:-:S03]  /*dfa0*/  SEL R11, R24, R11, !P4 ;  /* 0x0000000b180b7207 */ /* 0x020fc60006000000 */
[----:B------:R-:W-:Y:S04]  /*dfb0*/  STL [R1+0x3a4], R17 ;  /* 0x0003a41101007387 */ /* 0x000fe80000100800 */
[----:B------:R-:W4:Y:S04]  /*dfc0*/  LDL.LU R28, [R1+0x354] ;  /* 0x00035400011c7983 */ /* 0x000f280000300800 */
[----:B------:R-:W5:Y:S04]  /*dfd0*/  LDL.LU R25, [R1+0x350] ;  /* 0x0003500001197983 */ /* 0x000f680000300800 */
[----:B------:R0:W-:Y:S04]  /*dfe0*/  STL [R1+0x3a0], R11 ;  /* 0x0003a00b01007387 */ /* 0x0001e80000100800 */
[----:B------:R-:W4:Y:S04]  /*dff0*/  LDL.LU R21, [R1+0x348] ;  /* 0x0003480001157983 */ /* 0x000f280000300800 */
[----:B0-----:R-:W4:Y:S01]  /*e000*/  LDL.LU R11, [R1+0x344] ;  /* 0x00034400010b7983 */ /* 0x001f220000300800 */
[----:B------:R-:W-:-:S03]  /*e010*/  SEL R17, R24, R10, !P4 ;  /* 0x0000000a18117207 */ /* 0x000fc60006000000 */
[----:B------:R-:W4:Y:S04]  /*e020*/  LDL.LU R10, [R1+0x314] ;  /* 0x00031400010a7983 */ /* 0x000f280000300800 */
[----:B------:R0:W-:Y:S01]  /*e030*/  STL [R1+0x39c], R17 ;  /* 0x00039c1101007387 */ /* 0x0001e20000100800 */
[----:B------:R-:W-:-:S03]  /*e040*/  SEL R18, R24, R9, !P4 ;  /* 0x0000000918127207 */ /* 0x000fc60006000000 */
[----:B------:R-:W4:Y:S04]  /*e050*/  LDL.LU R9, [R1+0x320] ;  /* 0x0003200001097983 */ /* 0x000f280000300800 */
[----:B------:R1:W-:Y:S01]  /*e060*/  STL [R1+0x398], R18 ;  /* 0x0003981201007387 */ /* 0x0003e20000100800 */
[----:B0-----:R-:W-:-:S03]  /*e070*/  SEL R17, R24, R8, !P4 ;  /* 0x0000000818117207 */ /* 0x001fc60006000000 */
[----:B------:R-:W4:Y:S04]  /*e080*/  LDL.LU R8, [R1+0x324] ;  /* 0x0003240001087983 */ /* 0x000f280000300800 */
[----:B------:R-:W-:Y:S04]  /*e090*/  STL [R1+0x394], R17 ;  /* 0x0003941101007387 */ /* 0x000fe80000100800 */
[----:B------:R-:W4:Y:S01]  /*e0a0*/  LDL.LU R29, [R1+0x328] ;  /* 0x00032800011d7983 */ /* 0x000f220000300800 */
[----:B------:R-:W-:-:S03]  /*e0b0*/  SEL R14, R24, R14, !P4 ;  /* 0x0000000e180e7207 */ /* 0x000fc60006000000 */
[----:B------:R-:W4:Y:S04]  /*e0c0*/  LDL.LU R20, [R1+0x32c] ;  /* 0x00032c0001147983 */ /* 0x000f280000300800 */
[----:B------:R0:W-:Y:S04]  /*e0d0*/  STL [R1+0x390], R14 ;  /* 0x0003900e01007387 */ /* 0x0001e80000100800 */
[----:B------:R-:W4:Y:S04]  /*e0e0*/  LDL.LU R19, [R1+0x330] ;  /* 0x0003300001137983 */ /* 0x000f280000300800 */
[----:B-1----:R-:W4:Y:S04]  /*e0f0*/  LDL.LU R18, [R1+0x33c] ;  /* 0x00033c0001127983 */ /* 0x002f280000300800 */
[----:B0-----:R-:W4:Y:S04]  /*e100*/  LDL.LU R14, [R1+0x334] ;  /* 0x00033400010e7983 */ /* 0x001f280000300800 */
[----:B------:R-:W4:Y:S01]  /*e110*/  LDL.LU R17, [R1+0x338] ;  /* 0x0003380001117983 */ /* 0x000f220000300800 */
[----:B------:R-:W-:-:S05]  /*e120*/  SEL R13, R24, R13, !P4 ;  /* 0x0000000d180d7207 */ /* 0x000fca0006000000 */
[----:B------:R0:W-:Y:S04]  /*e130*/  STL [R1+0x38c], R13 ;  /* 0x00038c0d01007387 */ /* 0x0001e80000100800 */
[----:B0-----:R-:W4:Y:S01]  /*e140*/  LDL.LU R13, [R1+0x31c] ;  /* 0x00031c00010d7983 */ /* 0x001f220000300800 */
[----:B------:R-:W-:-:S05]  /*e150*/  SEL R6, R24, R6, !P4 ;  /* 0x0000000618067207 */ /* 0x000fca0006000000 */
[----:B------:R0:W-:Y:S01]  /*e160*/  STL [R1+0x388], R6 ;  /* 0x0003880601007387 */ /* 0x0001e20000100800 */
[----:B------:R-:W-:-:S05]  /*e170*/  SEL R5, R24, R5, !P4 ;  /* 0x0000000518057207 */ /* 0x000fca0006000000 */
[----:B------:R1:W-:Y:S01]  /*e180*/  STL [R1+0x384], R5 ;  /* 0x0003840501007387 */ /* 0x0003e20000100800 */
[C---:B------:R-:W-:Y:S02]  /*e190*/  SEL R4, R24.reuse, R4, !P4 ;  /* 0x0000000418047207 */ /* 0x040fe40006000000 */
[----:B0-----:R-:W-:-:S03]  /*e1a0*/  SEL R6, R24, R16, !P4 ;  /* 0x0000001018067207 */ /* 0x001fc60006000000 */
[----:B------:R0:W-:Y:S01]  /*e1b0*/  STL [R1+0x380], R4 ;  /* 0x0003800401007387 */ /* 0x0001e20000100800 */
[----:B-1----:R-:W-:-:S03]  /*e1c0*/  SEL R5, R24, R15, !P4 ;  /* 0x0000000f18057207 */ /* 0x002fc60006000000 */
[----:B------:R-:W-:Y:S04]  /*e1d0*/  STL [R1+0x37c], R6 ;  /* 0x00037c0601007387 */ /* 0x000fe80000100800 */
[----:B------:R-:W4:Y:S01]  /*e1e0*/  LDL.LU R16, [R1+0x318] ;  /* 0x0003180001107983 */ /* 0x000f220000300800 */
[----:B0-----:R-:W-:-:S03]  /*e1f0*/  SEL R4, R24, R12, !P4 ;  /* 0x0000000c18047207 */ /* 0x001fc60006000000 */
[----:B------:R-:W-:Y:S04]  /*e200*/  STL [R1+0x378], R5 ;  /* 0x0003780501007387 */ /* 0x000fe80000100800 */
[----:B------:R-:W4:Y:S04]  /*e210*/  LDL.LU R15, [R1+0x2e0] ;  /* 0x0002e000010f7983 */ /* 0x000f280000300800 */
[----:B------:R3:W-:Y:S04]  /*e220*/  STL [R1+0x374], R4 ;  /* 0x0003740401007387 */ /* 0x0007e80000100800 */
[----:B------:R-:W4:Y:S01]  /*e230*/  LDL.LU R12, [R1+0x30c] ;  /* 0x00030c00010c7983 */ /* 0x000f220000300800 */
[----:B---3--:R-:W-:-:S03]  /*e240*/  SEL R4, R24, R7, !P4 ;  /* 0x0000000718047207 */ /* 0x008fc60006000000 */
[----:B------:R-:W3:Y:S01]  /*e250*/  LDL.LU R7, [R1+0x310] ;  /* 0x0003100001077983 */ /* 0x000ee20000300800 */
[----:B--2---:R-:W-:-:S05]  /*e260*/  SEL R5, R24, R27, !P4 ;  /* 0x0000001b18057207 */ /* 0x004fca0006000000 */
[----:B------:R4:W-:Y:S01]  /*e270*/  STL [R1+0x370], R5 ;  /* 0x0003700501007387 */ /* 0x0009e20000100800 */
[----:B-----5:R-:W-:-:S03]  /*e280*/  SEL R6, R24, R25, !P4 ;  /* 0x0000001918067207 */ /* 0x020fc60006000000 */
[----:B------:R0:W-:Y:S01]  /*e290*/  STL [R1+0x36c], R4 ;  /* 0x00036c0401007387 */ /* 0x0001e20000100800 */
[C---:B----4-:R-:W-:Y:S02]  /*e2a0*/  SEL R5, R24.reuse, R28, !P4 ;  /* 0x0000001c18057207 */ /* 0x050fe40006000000 */
[----:B0-----:R-:W-:-:S03]  /*e2b0*/  SEL R4, R24, R21, !P4 ;  /* 0x0000001518047207 */ /* 0x001fc60006000000 */
[----:B------:R0:W-:Y:S04]  /*e2c0*/  STL [R1+0x368], R5 ;  /* 0x0003680501007387 */ /* 0x0001e80000100800 */
[----:B------:R-:W-:Y:S01]  /*e2d0*/  STL [R1+0x364], R6 ;  /* 0x0003640601007387 */ /* 0x000fe20000100800 */
[----:B0-----:R-:W-:-:S03]  /*e2e0*/  SEL R5, R24, R11, !P4 ;  /* 0x0000000b18057207 */ /* 0x001fc60006000000 */
[----:B------:R-:W2:Y:S04]  /*e2f0*/  LDL.LU R11, [R1+0x2e8] ;  /* 0x0002e800010b7983 */ /* 0x000ea80000300800 */
[----:B------:R0:W-:Y:S04]  /*e300*/  STL [R1+0x360], R4 ;  /* 0x0003600401007387 */ /* 0x0001e80000100800 */
[----:B------:R1:W-:Y:S01]  /*e310*/  STL [R1+0x35c], R5 ;  /* 0x00035c0501007387 */ /* 0x0003e20000100800 */
[----:B0-----:R-:W-:-:S03]  /*e320*/  SEL R4, R24, R10, !P4 ;  /* 0x0000000a18047207 */ /* 0x001fc60006000000 */
[----:B------:R-:W4:Y:S01]  /*e330*/  LDL.LU R10, [R1+0x308] ;  /* 0x00030800010a7983 */ /* 0x000f220000300800 */
[----:B-1----:R-:W-:-:S03]  /*e340*/  SEL R5, R24, R9, !P4 ;  /* 0x0000000918057207 */ /* 0x002fc60006000000 */
[----:B------:R0:W-:Y:S04]  /*e350*/  STL [R1+0x358], R4 ;  /* 0x0003580401007387 */ /* 0x0001e80000100800 */
[----:B------:R-:W5:Y:S04]  /*e360*/  LDL.LU R9, [R1+0x2f0] ;  /* 0x0002f00001097983 */ /* 0x000f680000300800 */
[----:B------:R1:W-:Y:S01]  /*e370*/  STL [R1+0x354], R5 ;  /* 0x0003540501007387 */ /* 0x0003e20000100800 */
[----:B0-----:R-:W-:-:S03]  /*e380*/  SEL R4, R24, R8, !P4 ;  /* 0x0000000818047207 */ /* 0x001fc60006000000 */
[----:B------:R-:W5:Y:S04]  /*e390*/  LDL.LU R8, [R1+0x304] ;  /* 0x0003040001087983 */ /* 0x000f680000300800 */
[----:B------:R0:W-:Y:S01]  /*e3a0*/  STL [R1+0x350], R4 ;  /* 0x0003500401007387 */ /* 0x0001e20000100800 */
[C---:B-1----:R-:W-:Y:S02]  /*e3b0*/  SEL R5, R24.reuse, R29, !P4 ;  /* 0x0000001d18057207 */ /* 0x042fe40006000000 */
[C---:B0-----:R-:W-:Y:S02]  /*e3c0*/  SEL R4, R24.reuse, R20, !P4 ;  /* 0x0000001418047207 */ /* 0x041fe40006000000 */
[C---:B------:R-:W-:Y:S01]  /*e3d0*/  SEL R6, R24.reuse, R19, !P4 ;  /* 0x0000001318067207 */ /* 0x040fe20006000000 */
[----:B------:R0:W-:Y:S04]  /*e3e0*/  STL [R1+0x34c], R5 ;  /* 0x00034c0501007387 */ /* 0x0001e80000100800 */
[----:B------:R1:W-:Y:S04]  /*e3f0*/  STL [R1+0x348], R4 ;  /* 0x0003480401007387 */ /* 0x0003e80000100800 */
[----:B------:R1:W-:Y:S01]  /*e400*/  STL [R1+0x344], R6 ;  /* 0x0003440601007387 */ /* 0x0003e20000100800 */
[----:B0-----:R-:W-:-:S02]  /*e410*/  SEL R5, R24, R18, !P4 ;  /* 0x0000001218057207 */ /* 0x001fc40006000000 */
[C---:B-1----:R-:W-:Y:S02]  /*e420*/  SEL R4, R24.reuse, R14, !P4 ;  /* 0x0000000e18047207 */ /* 0x042fe40006000000 */
[----:B------:R-:W5:Y:S04]  /*e430*/  LDL.LU R14, [R1+0x2f4] ;  /* 0x0002f400010e7983 */ /* 0x000f680000300800 */
[----:B------:R0:W-:Y:S04]  /*e440*/  STL [R1+0x340], R5 ;  /* 0x0003400501007387 */ /* 0x0001e80000100800 */
[----:B------:R1:W-:Y:S04]  /*e450*/  STL [R1+0x33c], R4 ;  /* 0x00033c0401007387 */ /* 0x0003e80000100800 */
[----:B------:R-:W5:Y:S01]  /*e460*/  LDL.LU R6, [R1+0x300] ;  /* 0x0003000001067983 */ /* 0x000f620000300800 */
[----:B0-----:R-:W-:-:S02]  /*e470*/  SEL R5, R24, R17, !P4 ;  /* 0x0000001118057207 */ /* 0x001fc40006000000 */
[----:B-1----:R-:W-:-:S03]  /*e480*/  SEL R4, R24, R13, !P4 ;  /* 0x0000000d18047207 */ /* 0x002fc60006000000 */
[----:B------:R0:W-:Y:S04]  /*e490*/  STL [R1+0x338], R5 ;  /* 0x0003380501007387 */ /* 0x0001e80000100800 */
[----:B0-----:R-:W5:Y:S04]  /*e4a0*/  LDL.LU R5, [R1+0x2fc] ;  /* 0x0002fc0001057983 */ /* 0x001f680000300800 */
[----:B------:R0:W-:Y:S04]  /*e4b0*/  STL [R1+0x334], R4 ;  /* 0x0003340401007387 */ /* 0x0001e80000100800 */
[----:B0-----:R-:W5:Y:S04]  /*e4c0*/  LDL.LU R4, [R1+0x2ec] ;  /* 0x0002ec0001047983 */ /* 0x001f680000300800 */
[----:B------:R-:W5:Y:S04]  /*e4d0*/  LDL.LU R18, [R1+0x2e4] ;  /* 0x0002e40001127983 */ /* 0x000f680000300800 */
[----:B------:R-:W5:Y:S04]  /*e4e0*/  LDL.LU R17, [R1+0x2dc] ;  /* 0x0002dc0001117983 */ /* 0x000f680000300800 */
[----:B------:R-:W5:Y:S01]  /*e4f0*/  LDL.LU R13, [R1+0x2d8] ;  /* 0x0002d800010d7983 */ /* 0x000f620000300800 */
[----:B------:R-:W-:-:S05]  /*e500*/  SEL R19, R24, R16, !P4 ;  /* 0x0000001018137207 */ /* 0x000fca0006000000 */
[----:B------:R-:W-:Y:S01]  /*e510*/  STL [R1+0x330], R19 ;  /* 0x0003301301007387 */ /* 0x000fe20000100800 */
[----:B------:R-:W-:-:S03]  /*e520*/  SEL R16, R24, R15, !P4 ;  /* 0x0000000f18107207 */ /* 0x000fc60006000000 */
[----:B------:R-:W5:Y:S04]  /*e530*/  LDL.LU R27, [R1+0x2d4] ;  /* 0x0002d400011b7983 */ /* 0x000f680000300800 */
[----:B------:R-:W-:Y:S01]  /*e540*/  STL [R1+0x32c], R16 ;  /* 0x00032c1001007387 */ /* 0x000fe20000100800 */
[----:B------:R-:W-:-:S03]  /*e550*/  SEL R15, R24, R12, !P4 ;  /* 0x0000000c180f7207 */ /* 0x000fc60006000000 */
[----:B------:R-:W5:Y:S04]  /*e560*/  LDL.LU R12, [R1+0x2d0] ;  /* 0x0002d000010c7983 */ /* 0x000f680000300800 */
[----:B------:R-:W-:Y:S04]  /*e570*/  STL [R1+0x328], R15 ;  /* 0x0003280f01007387 */ /* 0x000fe80000100800 */
[----:B------:R-:W5:Y:S04]  /*e580*/  LDL.LU R28, [R1+0x2cc] ;  /* 0x0002cc00011c7983 */ /* 0x000f680000300800 */
[----:B------:R-:W5:Y:S01]  /*e590*/  LDL.LU R25, [R1+0x2c8] ;  /* 0x0002c80001197983 */ /* 0x000f620000300800 */
[----:B---3--:R-:W-:-:S05]  /*e5a0*/  SEL R7, R24, R7, !P4 ;  /* 0x0000000718077207 */ /* 0x008fca0006000000 */
[----:B------:R0:W-:Y:S04]  /*e5b0*/  STL [R1+0x324], R7 ;  /* 0x0003240701007387 */ /* 0x0001e80000100800 */
[----:B------:R-:W3:Y:S04]  /*e5c0*/  LDL.LU R21, [R1+0x2c4] ;  /* 0x0002c40001157983 */ /* 0x000ee80000300800 */
[----:B0-----:R-:W3:Y:S01]  /*e5d0*/  LDL.LU R7, [R1+0x2c0] ;  /* 0x0002c00001077983 */ /* 0x001ee20000300800 */
[----:B--2---:R-:W-:-:S03]  /*e5e0*/  SEL R15, R24, R11, !P4 ;  /* 0x0000000b180f7207 */ /* 0x004fc60006000000 */
[----:B------:R-:W2:Y:S04]  /*e5f0*/  LDL.LU R11, [R1+0x2bc] ;  /* 0x0002bc00010b7983 */ /* 0x000ea80000300800 */
[----:B------:R5:W-:Y:S01]  /*e600*/  STL [R1+0x320], R15 ;  /* 0x0003200f01007387 */ /* 0x000be20000100800 */
[----:B----4-:R-:W-:-:S03]  /*e610*/  SEL R16, R24, R10, !P4 ;  /* 0x0000000a18107207 */ /* 0x010fc60006000000 */
[----:B------:R-:W4:Y:S04]  /*e620*/  LDL.LU R10, [R1+0x2b8] ;  /* 0x0002b800010a7983 */ /* 0x000f280000300800 */
[----:B------:R0:W-:Y:S01]  /*e630*/  STL [R1+0x31c], R16 ;  /* 0x00031c1001007387 */ /* 0x0001e20000100800 */
[----:B-----5:R-:W-:-:S03]  /*e640*/  SEL R15, R24, R9, !P4 ;  /* 0x00000009180f7207 */ /* 0x020fc60006000000 */
[----:B------:R-:W5:Y:S04]  /*e650*/  LDL.LU R9, [R1+0x29c] ;  /* 0x00029c0001097983 */ /* 0x000f680000300800 */
[----:B------:R-:W-:Y:S01]  /*e660*/  STL [R1+0x318], R15 ;  /* 0x0003180f01007387 */ /* 0x000fe20000100800 */
[----:B------:R-:W-:-:S03]  /*e670*/  SEL R8, R24, R8, !P4 ;  /* 0x0000000818087207 */ /* 0x000fc60006000000 */
[----:B------:R-:W5:Y:S04]  /*e680*/  LDL.LU R29, [R1+0x2a0] ;  /* 0x0002a000011d7983 */ /* 0x000f680000300800 */
[----:B------:R-:W5:Y:S04]  /*e690*/  LDL.LU R20, [R1+0x2a4] ;  /* 0x0002a40001147983 */ /* 0x000f680000300800 */
[----:B------:R1:W-:Y:S04]  /*e6a0*/  STL [R1+0x314], R8 ;  /* 0x0003140801007387 */ /* 0x0003e80000100800 */
[----:B------:R-:W5:Y:S04]  /*e6b0*/  LDL.LU R19, [R1+0x2ac] ;  /* 0x0002ac0001137983 */ /* 0x000f680000300800 */
[----:B0-----:R-:W5:Y:S04]  /*e6c0*/  LDL.LU R16, [R1+0x2b0] ;  /* 0x0002b00001107983 */ /* 0x001f680000300800 */
[----:B-1----:R-:W5:Y:S04]  /*e6d0*/  LDL.LU R8, [R1+0x2b4] ;  /* 0x0002b40001087983 */ /* 0x002f680000300800 */
[----:B------:R-:W5:Y:S01]  /*e6e0*/  LDL.LU R15, [R1+0x2a8] ;  /* 0x0002a800010f7983 */ /* 0x000f620000300800 */
[----:B------:R-:W-:-:S05]  /*e6f0*/  SEL R14, R24, R14, !P4 ;  /* 0x0000000e180e7207 */ /* 0x000fca0006000000 */
[----:B------:R0:W-:Y:S04]  /*e700*/  STL [R1+0x310], R14 ;  /* 0x0003100e01007387 */ /* 0x0001e80000100800 */
[----:B0-----:R-:W5:Y:S01]  /*e710*/  LDL.LU R14, [R1+0x298] ;  /* 0x00029800010e7983 */ /* 0x001f620000300800 */
        /* <DEDUP_REMOVED lines=9> */
[----:B------:R-:W5:Y:S01]  /*e7b0*/  LDL.LU R18, [R1+0x294] ;  /* 0x0002940001127983 */ /* 0x000f620000300800 */
[----:B0-----:R-:W-:-:S03]  /*e7c0*/  SEL R4, R24, R13, !P4 ;  /* 0x0000000d18047207 */ /* 0x001fc60006000000 */
[----:B------:R0:W-:Y:S04]  /*e7d0*/  STL [R1+0x2fc], R5 ;  /* 0x0002fc0501007387 */ /* 0x0001e80000100800 */
[----:B------:R-:W5:Y:S04]  /*e7e0*/  LDL.LU R17, [R1+0x290] ;  /* 0x0002900001117983 */ /* 0x000f680000300800 */
[----:B------:R1:W-:Y:S04]  /*e7f0*/  STL [R1+0x2f4], R4 ;  /* 0x0002f40401007387 */ /* 0x0003e80000100800 */
[----:B------:R-:W5:Y:S01]  /*e800*/  LDL.LU R13, [R1+0x28c] ;  /* 0x00028c00010d7983 */ /* 0x000f620000300800 */
[----:B0-----:R-:W-:-:S02]  /*e810*/  SEL R5, R24, R27, !P4 ;  /* 0x0000001b18057207 */ /* 0x001fc40006000000 */
[C---:B-1----:R-:W-:Y:S02]  /*e820*/  SEL R4, R24.reuse, R12, !P4 ;  /* 0x0000000c18047207 */ /* 0x042fe40006000000 */
[----:B------:R-:W5:Y:S04]  /*e830*/  LDL.LU R12, [R1+0x288] ;  /* 0x00028800010c7983 */ /* 0x000f680000300800 */
[----:B------:R0:W-:Y:S01]  /*e840*/  STL [R1+0x2f0], R5 ;  /* 0x0002f00501007387 */ /* 0x0001e20000100800 */
[----:B------:R-:W-:-:S03]  /*e850*/  SEL R6, R24, R25, !P4 ;  /* 0x0000001918067207 */ /* 0x000fc60006000000 */
[----:B------:R-:W-:Y:S01]  /*e860*/  STL [R1+0x2ec], R4 ;  /* 0x0002ec0401007387 */ /* 0x000fe20000100800 */
[----:B0-----:R-:W-:-:S05]  /*e870*/  SEL R5, R24, R28, !P4 ;  /* 0x0000001c18057207 */ /* 0x001fca0006000000 */
[----:B------:R3:W-:Y:S04]  /*e880*/  STL [R1+0x2e8], R5 ;  /* 0x0002e80501007387 */ /* 0x0007e80000100800 */
[----:B------:R-:W-:Y:S01]  /*e890*/  STL [R1+0x2e4], R6 ;  /* 0x0002e40601007387 */ /* 0x000fe20000100800 */
[----:B---3--:R-:W-:-:S03]  /*e8a0*/  SEL R5, R24, R7, !P4 ;  /* 0x0000000718057207 */ /* 0x008fc60006000000 */
[----:B------:R-:W3:Y:S01]  /*e8b0*/  LDL.LU R7, [R1+0x284] ;  /* 0x0002840001077983 */ /* 0x000ee20000300800 */
[----:B------:R-:W-:-:S05]  /*e8c0*/  SEL R4, R24, R21, !P4 ;  /* 0x0000001518047207 */ /* 0x000fca0006000000 */
[----:B------:R2:W-:Y:S04]  /*e8d0*/  STL [R1+0x2e0], R4 ;  /* 0x0002e00401007387 */ /* 0x0005e80000100800 */
[----:B------:R4:W-:Y:S01]  /*e8e0*/  STL [R1+0x2dc], R5 ;  /* 0x0002dc0501007387 */ /* 0x0009e20000100800 */
        /* <DEDUP_REMOVED lines=8> */
[----:B------:R1:W-:Y:S01]  /*e970*/  STL [R1+0x2d0], R4 ;  /* 0x0002d00401007387 */ /* 0x0003e20000100800 */
[----:B0-----:R-:W-:-:S05]  /*e980*/  SEL R5, R24, R29, !P4 ;  /* 0x0000001d18057207 */ /* 0x001fca0006000000 */
[----:B------:R0:W-:Y:S01]  /*e990*/  STL [R1+0x2cc], R5 ;  /* 0x0002cc0501007387 */ /* 0x0001e20000100800 */
[C---:B-1----:R-:W-:Y:S02]  /*e9a0*/  SEL R4, R24.reuse, R20, !P4 ;  /* 0x0000001418047207 */ /* 0x042fe40006000000 */
[----:B------:R-:W-:-:S03]  /*e9b0*/  SEL R6, R24, R19, !P4 ;  /* 0x0000001318067207 */ /* 0x000fc60006000000 */
[----:B------:R1:W-:Y:S01]  /*e9c0*/  STL [R1+0x2c8], R4 ;  /* 0x0002c80401007387 */ /* 0x0003e20000100800 */
[----:B0-----:R-:W-:-:S03]  /*e9d0*/  SEL R5, R24, R16, !P4 ;  /* 0x0000001018057207 */ /* 0x001fc60006000000 */
[----:B------:R0:W-:Y:S01]  /*e9e0*/  STL [R1+0x2c4], R6 ;  /* 0x0002c40601007387 */ /* 0x0001e20000100800 */
[----:B-1----:R-:W-:-:S03]  /*e9f0*/  SEL R4, R24, R8, !P4 ;  /* 0x0000000818047207 */ /* 0x002fc60006000000 */
[----:B------:R-:W5:Y:S04]  /*ea00*/  LDL.LU R8, [R1+0x264] ;  /* 0x0002640001087983 */ /* 0x000f680000300800 */
[----:B------:R1:W-:Y:S04]  /*ea10*/  STL [R1+0x2c0], R5 ;  /* 0x0002c00501007387 */ /* 0x0003e80000100800 */
[----:B------:R1:W-:Y:S04]  /*ea20*/  STL [R1+0x2bc], R4 ;  /* 0x0002bc0401007387 */ /* 0x0003e80000100800 */
[----:B0-----:R-:W5:Y:S01]  /*ea30*/  LDL.LU R6, [R1+0x268] ;  /* 0x0002680001067983 */ /* 0x001f620000300800 */
[----:B-1----:R-:W-:-:S05]  /*ea40*/  SEL R5, R24, R15, !P4 ;  /* 0x0000000f18057207 */ /* 0x002fca0006000000 */
[----:B------:R0:W-:Y:S01]  /*ea50*/  STL [R1+0x2b8], R5 ;  /* 0x0002b80501007387 */ /* 0x0001e20000100800 */
[----:B------:R-:W-:-:S03]  /*ea60*/  SEL R4, R24, R14, !P4 ;  /* 0x0000000e18047207 */ /* 0x000fc60006000000 */
        /* <DEDUP_REMOVED lines=13> */
[----:B------:R-:W-:Y:S01]  /*eb40*/  STL [R1+0x2a8], R17 ;  /* 0x0002a81101007387 */ /* 0x000fe20000100800 */
[----:B------:R-:W-:-:S03]  /*eb50*/  SEL R12, R24, R12, !P4 ;  /* 0x0000000c180c7207 */ /* 0x000fc60006000000 */
[----:B------:R-:W5:Y:S04]  /*eb60*/  LDL.LU R28, [R1+0x258] ;  /* 0x00025800011c7983 */ /* 0x000f680000300800 */
[----:B------:R-:W5:Y:S04]  /*eb70*/  LDL.LU R25, [R1+0x25c] ;  /* 0x00025c0001197983 */ /* 0x000f680000300800 */
[----:B------:R0:W-:Y:S04]  /*eb80*/  STL [R1+0x2a4], R12 ;  /* 0x0002a40c01007387 */ /* 0x0001e80000100800 */
[----:B------:R-:W5:Y:S04]  /*eb90*/  LDL.LU R21, [R1+0x1d4] ;  /* 0x0001d40001157983 */ /* 0x000f680000300800 */
[----:B0-----:R-:W5:Y:S01]  /*eba0*/  LDL.LU R12, [R1+0x1dc] ;  /* 0x0001dc00010c7983 */ /* 0x001f620000300800 */
[----:B---3--:R-:W-:-:S03]  /*ebb0*/  SEL R17, R24, R7, !P4 ;  /* 0x0000000718117207 */ /* 0x008fc60006000000 */
[----:B------:R-:W3:Y:S04]  /*ebc0*/  LDL.LU R7, [R1+0x1ec] ;  /* 0x0001ec0001077983 */ /* 0x000ee80000300800 */
[----:B------:R4:W-:Y:S01]  /*ebd0*/  STL [R1+0x2a0], R17 ;  /* 0x0002a01101007387 */ /* 0x0009e20000100800 */
[----:B--2---:R-:W-:-:S03]  /*ebe0*/  SEL R18, R24, R11, !P4 ;  /* 0x0000000b18127207 */ /* 0x004fc60006000000 */
[----:B------:R-:W2:Y:S04]  /*ebf0*/  LDL.LU R11, [R1+0x23c] ;  /* 0x00023c00010b7983 */ /* 0x000ea80000300800 */
[----:B------:R0:W-:Y:S01]  /*ec00*/  STL [R1+0x29c], R18 ;  /* 0x00029c1201007387 */ /* 0x0001e20000100800 */
[----:B----4-:R-:W-:-:S03]  /*ec10*/  SEL R17, R24, R10, !P4 ;  /* 0x0000000a18117207 */ /* 0x010fc60006000000 */
[----:B------:R-:W4:Y:S04]  /*ec20*/  LDL.LU R10, [R1+0x240] ;  /* 0x00024000010a7983 */ /* 0x000f280000300800 */
[----:B------:R-:W-:Y:S01]  /*ec30*/  STL [R1+0x298], R17 ;  /* 0x0002981101007387 */ /* 0x000fe20000100800 */
[----:B-----5:R-:W-:-:S03]  /*ec40*/  SEL R9, R24, R9, !P4 ;  /* 0x0000000918097207 */ /* 0x020fc60006000000 */
        /* <DEDUP_REMOVED lines=8> */
[----:B------:R0:W-:Y:S01]  /*ecd0*/  STL [R1+0x290], R8 ;  /* 0x0002900801007387 */ /* 0x0001e20000100800 */
[----:B------:R-:W-:-:S03]  /*ece0*/  SEL R6, R24, R6, !P4 ;  /* 0x0000000618067207 */ /* 0x000fc60006000000 */
[----:B0-----:R-:W5:Y:S04]  /*ecf0*/  LDL.LU R8, [R1+0x22c] ;  /* 0x00022c0001087983 */ /* 0x001f680000300800 */
        /* <DEDUP_REMOVED lines=18> */
[C---:B------:R-:W-:Y:S02]  /*ee20*/  SEL R6, R24.reuse, R25, !P4 ;  /* 0x0000001918067207 */ /* 0x040fe40006000000 */
[C---:B0-----:R-:W-:Y:S01]  /*ee30*/  SEL R5, R24.reuse, R28, !P4 ;  /* 0x0000001c18057207 */ /* 0x041fe20006000000 */
[----:B------:R0:W-:Y:S04]  /*ee40*/  STL [R1+0x270], R4 ;  /* 0x0002700401007387 */ /* 0x0001e80000100800 */
[----:B------:R1:W-:Y:S04]  /*ee50*/  STL [R1+0x26c], R5 ;  /* 0x00026c0501007387 */ /* 0x0003e80000100800 */
[----:B------:R-:W-:Y:S01]  /*ee60*/  STL [R1+0x268], R6 ;  /* 0x0002680601007387 */ /* 0x000fe20000100800 */
[----:B0-----:R-:W-:-:S02]  /*ee70*/  SEL R4, R24, R21, !P4 ;  /* 0x0000001518047207 */ /* 0x001fc40006000000 */
[C---:B-1----:R-:W-:Y:S02]  /*ee80*/  SEL R5, R24.reuse, R12, !P4 ;  /* 0x0000000c18057207 */ /* 0x042fe40006000000 */
[----:B------:R-:W5:Y:S04]  /*ee90*/  LDL.LU R12, [R1+0x214] ;  /* 0x00021400010c7983 */ /* 0x000f680000300800 */
[----:B------:R3:W-:Y:S04]  /*eea0*/  STL [R1+0x264], R4 ;  /* 0x0002640401007387 */ /* 0x0007e80000100800 */
[----:B------:R2:W-:Y:S01]  /*eeb0*/  STL [R1+0x260], R5 ;  /* 0x0002600501007387 */ /* 0x0005e20000100800 */
        /* <DEDUP_REMOVED lines=8> */
[----:B------:R0:W-:Y:S01]  /*ef40*/  STL [R1+0x254], R4 ;  /* 0x0002540401007387 */ /* 0x0001e20000100800 */
[----:B-----5:R-:W-:-:S05]  /*ef50*/  SEL R5, R24, R29, !P4 ;  /* 0x0000001d18057207 */ /* 0x020fca0006000000 */
[----:B------:R1:W-:Y:S01]  /*ef60*/  STL [R1+0x250], R5 ;  /* 0x0002500501007387 */ /* 0x0003e20000100800 */
[C---:B0-----:R-:W-:Y:S02]  /*ef70*/  SEL R4, R24.reuse, R20, !P4 ;  /* 0x0000001418047207 */ /* 0x041fe40006000000 */
[----:B------:R-:W-:-:S03]  /*ef80*/  SEL R6, R24, R19, !P4 ;  /* 0x0000001318067207 */ /* 0x000fc60006000000 */
        /* <DEDUP_REMOVED lines=18> */
[----:B------:R0:W-:Y:S01]  /*f0b0*/  STL [R1+0x234], R16 ;  /* 0x0002341001007387 */ /* 0x0001e20000100800 */
[----:B------:R-:W-:-:S03]  /*f0c0*/  SEL R15, R24, R15, !P4 ;  /* 0x0000000f180f7207 */ /* 0x000fc60006000000 */
[----:B------:R-:W5:Y:S04]  /*f0d0*/  LDL.LU R27, [R1+0x1cc] ;  /* 0x0001cc00011b7983 */ /* 0x000f680000300800 */
[----:B------:R1:W-:Y:S01]  /*f0e0*/  STL [R1+0x230], R15 ;  /* 0x0002300f01007387 */ /* 0x0003e20000100800 */
[----:B------:R-:W-:-:S03]  /*f0f0*/  SEL R14, R24, R14, !P4 ;  /* 0x0000000e180e7207 */ /* 0x000fc60006000000 */
[----:B0-----:R-:W5:Y:S04]  /*f100*/  LDL.LU R16, [R1+0x1c8] ;  /* 0x0001c80001107983 */ /* 0x001f680000300800 */
[----:B------:R0:W-:Y:S04]  /*f110*/  STL [R1+0x22c], R14 ;  /* 0x00022c0e01007387 */ /* 0x0001e80000100800 */
[----:B------:R-:W5:Y:S01]  /*f120*/  LDL.LU R28, [R1+0x1c4] ;  /* 0x0001c400011c7983 */ /* 0x000f620000300800 */
[----:B------:R-:W-:-:S03]  /*f130*/  SEL R13, R24, R13, !P4 ;  /* 0x0000000d180d7207 */ /* 0x000fc60006000000 */
[----:B------:R-:W5:Y:S04]  /*f140*/  LDL.LU R25, [R1+0x1b8] ;  /* 0x0001b80001197983 */ /* 0x000f680000300800 */
[----:B------:R0:W-:Y:S04]  /*f150*/  STL [R1+0x228], R13 ;  /* 0x0002280d01007387 */ /* 0x0001e80000100800 */
[----:B------:R-:W5:Y:S04]  /*f160*/  LDL.LU R21, [R1+0x1b4] ;  /* 0x0001b40001157983 */ /* 0x000f680000300800 */
[----:B-1----:R-:W5:Y:S04]  /*f170*/  LDL.LU R15, [R1+0x1b0] ;  /* 0x0001b000010f7983 */ /* 0x002f680000300800 */
[----:B0-----:R-:W5:Y:S01]  /*f180*/  LDL.LU R14, [R1+0x15c] ;  /* 0x00015c00010e7983 */ /* 0x001f620000300800 */
[----:B------:R-:W-:-:S05]  /*f190*/  SEL R13, R24, R12, !P4 ;  /* 0x0000000c180d7207 */ /* 0x000fca0006000000 */
[----:B------:R0:W-:Y:S01]  /*f1a0*/  STL [R1+0x224], R13 ;  /* 0x0002240d01007387 */ /* 0x0001e20000100800 */
[----:B---3--:R-:W-:-:S03]  /*f1b0*/  SEL R12, R24, R7, !P4 ;  /* 0x00000007180c7207 */ /* 0x008fc60006000000 */
[----:B------:R-:W3:Y:S04]  /*f1c0*/  LDL.LU R7, [R1+0x1ac] ;  /* 0x0001ac0001077983 */ /* 0x000ee80000300800 */
[----:B------:R1:W-:Y:S04]  /*f1d0*/  STL [R1+0x220], R12 ;  /* 0x0002200c01007387 */ /* 0x0003e80000100800 */
[----:B0-----:R-:W3:Y:S01]  /*f1e0*/  LDL.LU R13, [R1+0x170] ;  /* 0x00017000010d7983 */ /* 0x001ee20000300800 */
[----:B--2---:R-:W-:-:S05]  /*f1f0*/  SEL R11, R24, R11, !P4 ;  /* 0x0000000b180b7207 */ /* 0x004fca0006000000 */
[----:B------:R0:W-:Y:S04]  /*f200*/  STL [R1+0x21c], R11 ;  /* 0x00021c0b01007387 */ /* 0x0001e80000100800 */
[----:B------:R-:W2:Y:S04]  /*f210*/  LDL.LU R29, [R1+0x1a8] ;  /* 0x0001a800011d7983 */ /* 0x000ea80000300800 */
[----:B------:R-:W2:Y:S01]  /*f220*/  LDL.LU R20, [R1+0x194] ;  /* 0x0001940001147983 */ /* 0x000ea20000300800 */
[----:B----4-:R-:W-:-:S05]  /*f230*/  SEL R10, R24, R10, !P4 ;  /* 0x0000000a180a7207 */ /* 0x010fca0006000000 */
[----:B------:R4:W-:Y:S04]  /*f240*/  STL [R1+0x218], R10 ;  /* 0x0002180a01007387 */ /* 0x0009e80000100800 */
[----:B------:R-:W2:Y:S04]  /*f250*/  LDL.LU R19, [R1+0x19c] ;  /* 0x00019c0001137983 */ /* 0x000ea80000300800 */
[----:B-1----:R-:W2:Y:S04]  /*f260*/  LDL.LU R12, [R1+0x1a0] ;  /* 0x0001a000010c7983 */ /* 0x002ea80000300800 */
[----:B0-----:R-:W2:Y:S04]  /*f270*/  LDL.LU R11, [R1+0x1a4] ;  /* 0x0001a400010b7983 */ /* 0x001ea80000300800 */
[----:B----4-:R-:W4:Y:S01]  /*f280*/  LDL.LU R10, [R1+0x198] ;  /* 0x00019800010a7983 */ /* 0x010f220000300800 */
[----:B-----5:R-:W-:-:S05]  /*f290*/  SEL R9, R24, R9, !P4 ;  /* 0x0000000918097207 */ /* 0x020fca0006000000 */
        /* <DEDUP_REMOVED lines=15> */
[----:B------:R1:W-:Y:S01]  /*f390*/  STL [R1+0x1f0], R4 ;  /* 0x0001f00401007387 */ /* 0x0003e20000100800 */
[----:B0-----:R-:W-:-:S03]  /*f3a0*/  SEL R5, R24, R27, !P4 ;  /* 0x0000001b18057207 */ /* 0x001fc60006000000 */
[----:B------:R-:W5:Y:S01]  /*f3b0*/  LDL.LU R8, [R1+0x180] ;  /* 0x0001800001087983 */ /* 0x000f620000300800 */
[----:B-1----:R-:W-:-:S03]  /*f3c0*/  SEL R4, R24, R16, !P4 ;  /* 0x0000001018047207 */ /* 0x002fc60006000000 */
[----:B------:R-:W5:Y:S04]  /*f3d0*/  LDL.LU R16, [R1+0x17c] ;  /* 0x00017c0001107983 */ /* 0x000f680000300800 */
[----:B------:R0:W-:Y:S01]  /*f3e0*/  STL [R1+0x1ec], R5 ;  /* 0x0001ec0501007387 */ /* 0x0001e20000100800 */
[----:B------:R-:W-:-:S03]  /*f3f0*/  SEL R6, R24, R25, !P4 ;  /* 0x0000001918067207 */ /* 0x000fc60006000000 */
[----:B------:R1:W-:Y:S01]  /*f400*/  STL [R1+0x1e8], R4 ;  /* 0x0001e80401007387 */ /* 0x0003e20000100800 */
[C---:B0-----:R-:W-:Y:S02]  /*f410*/  SEL R5, R24.reuse, R28, !P4 ;  /* 0x0000001c18057207 */ /* 0x041fe40006000000 */
[----:B-1----:R-:W-:-:S03]  /*f420*/  SEL R4, R24, R21, !P4 ;  /* 0x0000001518047207 */ /* 0x002fc60006000000 */
[----:B------:R0:W-:Y:S04]  /*f430*/  STL [R1+0x1e4], R5 ;  /* 0x0001e40501007387 */ /* 0x0001e80000100800 */
[----:B------:R-:W-:Y:S01]  /*f440*/  STL [R1+0x1e0], R6 ;  /* 0x0001e00601007387 */ /* 0x000fe20000100800 */
[----:B0-----:R-:W-:-:S03]  /*f450*/  SEL R5, R24, R15, !P4 ;  /* 0x0000000f18057207 */ /* 0x001fc60006000000 */
[----:B------:R-:W5:Y:S04]  /*f460*/  LDL.LU R15, [R1+0x178] ;  /* 0x00017800010f7983 */ /* 0x000f680000300800 */
[----:B------:R0:W-:Y:S04]  /*f470*/  STL [R1+0x1dc], R4 ;  /* 0x0001dc0401007387 */ /* 0x0001e80000100800 */
[----:B------:R3:W-:Y:S01]  /*f480*/  STL [R1+0x1d4], R5 ;  /* 0x0001d40501007387 */ /* 0x0007e20000100800 */
[----:B0-----:R-:W-:-:S03]  /*f490*/  SEL R4, R24, R14, !P4 ;  /* 0x0000000e18047207 */ /* 0x001fc60006000000 */
[----:B------:R-:W5:Y:S04]  /*f4a0*/  LDL.LU R14, [R1+0x174] ;  /* 0x00017400010e7983 */ /* 0x000f680000300800 */
[----:B------:R0:W-:Y:S01]  /*f4b0*/  STL [R1+0x1d0], R4 ;  /* 0x0001d00401007387 */ /* 0x0001e20000100800 */
[----:B---3--:R-:W-:-:S03]  /*f4c0*/  SEL R5, R24, R7, !P4 ;  /* 0x0000000718057207 */ /* 0x008fc60006000000 */
[----:B------:R-:W3:Y:S04]  /*f4d0*/  LDL.LU R7, [R1+0x16c] ;  /* 0x00016c0001077983 */ /* 0x000ee80000300800 */
[----:B------:R2:W-:Y:S01]  /*f4e0*/  STL [R1+0x1cc], R5 ;  /* 0x0001cc0501007387 */ /* 0x0005e20000100800 */
[----:B0-----:R-:W-:-:S03]  /*f4f0*/  SEL R4, R24, R13, !P4 ;  /* 0x0000000d18047207 */ /* 0x001fc60006000000 */
[----:B------:R-:W3:Y:S04]  /*f500*/  LDL.LU R13, [R1+0x168] ;  /* 0x00016800010d7983 */ /* 0x000ee80000300800 */
[----:B------:R0:W-:Y:S01]  /*f510*/  STL [R1+0x1c8], R4 ;  /* 0x0001c80401007387 */ /* 0x0001e20000100800 */
[C---:B--2---:R-:W-:Y:S02]  /*f520*/  SEL R5, R24.reuse, R29, !P4 ;  /* 0x0000001d18057207 */ /* 0x044fe40006000000 */
[----:B0-----:R-:W-:-:S03]  /*f530*/  SEL R4, R24, R20, !P4 ;  /* 0x0000001418047207 */ /* 0x001fc60006000000 */
[----:B------:R0:W-:Y:S04]  /*f540*/  STL [R1+0x1c4], R5 ;  /* 0x0001c40501007387 */ /* 0x0001e80000100800 */
[----:B------:R1:W-:Y:S01]  /*f550*/  STL [R1+0x1b8], R4 ;  /* 0x0001b80401007387 */ /* 0x0003e20000100800 */
[C---:B------:R-:W-:Y:S02]  /*f560*/  SEL R6, R24.reuse, R19, !P4 ;  /* 0x0000001318067207 */ /* 0x040fe40006000000 */
[----:B0-----:R-:W-:-:S03]  /*f570*/  SEL R5, R24, R12, !P4 ;  /* 0x0000000c18057207 */ /* 0x001fc60006000000 */
[----:B------:R0:W-:Y:S01]  /*f580*/  STL [R1+0x1b4], R6 ;  /* 0x0001b40601007387 */ /* 0x0001e20000100800 */
[----:B-1----:R-:W-:-:S03]  /*f590*/  SEL R4, R24, R11, !P4 ;  /* 0x0000000b18047207 */ /* 0x002fc60006000000 */
[----:B------:R-:W2:Y:S04]  /*f5a0*/  LDL.LU R12, [R1+0x160] ;  /* 0x00016000010c7983 */ /* 0x000ea80000300800 */
[----:B------:R4:W-:Y:S04]  /*f5b0*/  STL [R1+0x1b0], R5 ;  /* 0x0001b00501007387 */ /* 0x0009e80000100800 */
[----:B------:R5:W-:Y:S04]  /*f5c0*/  STL [R1+0x1ac], R4 ;  /* 0x0001ac0401007387 */ /* 0x000be80000100800 */
[----:B0-----:R-:W2:Y:S01]  /*f5d0*/  LDL.LU R6, [R1+0x164] ;  /* 0x0001640001067983 */ /* 0x001ea20000300800 */
[----:B----4-:R-:W-:-:S05]  /*f5e0*/  SEL R5, R24, R10, !P4 ;  /* 0x0000000a18057207 */ /* 0x010fca0006000000 */
[----:B------:R0:W-:Y:S01]  /*f5f0*/  STL [R1+0x1a8], R5 ;  /* 0x0001a80501007387 */ /* 0x0001e20000100800 */
[----:B-----5:R-:W-:-:S03]  /*f600*/  SEL R4, R24, R9, !P4 ;  /* 0x0000000918047207 */ /* 0x020fc60006000000 */
[----:B0-----:R-:W4:Y:S04]  /*f610*/  LDL.LU R5, [R1+0x11c] ;  /* 0x00011c0001057983 */ /* 0x001f280000300800 */
        /* <DEDUP_REMOVED lines=19> */
[----:B------:R-:W-:-:S03]  /*f750*/  SEL R17, R24, R15, !P4 ;  /* 0x0000000f18117207 */ /* 0x000fc60006000000 */
[----:B------:R-:W5:Y:S04]  /*f760*/  LDL.LU R15, [R1+0x130] ;  /* 0x00013000010f7983 */ /* 0x000f680000300800 */
[----:B------:R3:W-:Y:S01]  /*f770*/  STL [R1+0x190], R17 ;  /* 0x0001901101007387 */ /* 0x0007e20000100800 */
[----:B------:R-:W-:-:S03]  /*f780*/  SEL R18, R24, R14, !P4 ;  /* 0x0000000e18127207 */ /* 0x000fc60006000000 */
[----:B------:R-:W5:Y:S04]  /*f790*/  LDL.LU R14, [R1+0x128] ;  /* 0x00012800010e7983 */ /* 0x000f680000300800 */
[----:B------:R0:W-:Y:S01]  /*f7a0*/  STL [R1+0x188], R18 ;  /* 0x0001881201007387 */ /* 0x0001e20000100800 */
[----:B---3--:R-:W-:-:S03]  /*f7b0*/  SEL R17, R24, R7, !P4 ;  /* 0x0000000718117207 */ /* 0x008fc60006000000 */
[----:B------:R-:W3:Y:S04]  /*f7c0*/  LDL.LU R7, [R1+0x124] ;  /* 0x0001240001077983 */ /* 0x000ee80000300800 */
[----:B------:R-:W-:Y:S01]  /*f7d0*/  STL [R1+0x184], R17 ;  /* 0x0001841101007387 */ /* 0x000fe20000100800 */
[----:B------:R-:W-:-:S03]  /*f7e0*/  SEL R13, R24, R13, !P4 ;  /* 0x0000000d180d7207 */ /* 0x000fc60006000000 */
[----:B------:R-:W3:Y:S04]  /*f7f0*/  LDL.LU R29, [R1+0x120] ;  /* 0x00012000011d7983 */ /* 0x000ee80000300800 */
[----:B------:R-:W3:Y:S04]  /*f800*/  LDL.LU R20, [R1+0xe8] ;  /* 0x0000e80001147983 */ /* 0x000ee80000300800 */
[----:B------:R1:W-:Y:S04]  /*f810*/  STL [R1+0x180], R13 ;  /* 0x0001800d01007387 */ /* 0x0003e80000100800 */
[----:B------:R-:W3:Y:S04]  /*f820*/  LDL.LU R19, [R1+0xf0] ;  /* 0x0000f00001137983 */ /* 0x000ee80000300800 */
[----:B0-----:R-:W3:Y:S04]  /*f830*/  LDL.LU R18, [R1+0x118] ;  /* 0x0001180001127983 */ /* 0x001ee80000300800 */
[----:B-1----:R-:W3:Y:S04]  /*f840*/  LDL.LU R13, [R1+0x100] ;  /* 0x00010000010d7983 */ /* 0x002ee80000300800 */
[----:B------:R-:W3:Y:S01]  /*f850*/  LDL.LU R17, [R1+0x114] ;  /* 0x0001140001117983 */ /* 0x000ee20000300800 */
[----:B--2---:R-:W-:-:S05]  /*f860*/  SEL R12, R24, R12, !P4 ;  /* 0x0000000c180c7207 */ /* 0x004fca0006000000 */
[----:B------:R0:W-:Y:S01]  /*f870*/  STL [R1+0x17c], R12 ;  /* 0x00017c0c01007387 */ /* 0x0001e20000100800 */
[----:B------:R-:W-:-:S03]  /*f880*/  SEL R6, R24, R6, !P4 ;  /* 0x0000000618067207 */ /* 0x000fc60006000000 */
[----:B0-----:R-:W2:Y:S04]  /*f890*/  LDL.LU R12, [R1+0x108] ;  /* 0x00010800010c7983 */ /* 0x001ea80000300800 */
[----:B------:R0:W-:Y:S01]  /*f8a0*/  STL [R1+0x178], R6 ;  /* 0x0001780601007387 */ /* 0x0001e20000100800 */
[----:B----4-:R-:W-:-:S05]  /*f8b0*/  SEL R5, R24, R5, !P4 ;  /* 0x0000000518057207 */ /* 0x010fca0006000000 */
[----:B------:R1:W-:Y:S01]  /*f8c0*/  STL [R1+0x174], R5 ;  /* 0x0001740501007387 */ /* 0x0003e20000100800 */
[C---:B-----5:R-:W-:Y:S02]  /*f8d0*/  SEL R4, R24.reuse, R4, !P4 ;  /* 0x0000000418047207 */ /* 0x060fe40006000000 */
[----:B0-----:R-:W-:-:S03]  /*f8e0*/  SEL R6, R24, R11, !P4 ;  /* 0x0000000b18067207 */ /* 0x001fc60006000000 */
[----:B------:R0:W-:Y:S01]  /*f8f0*/  STL [R1+0x170], R4 ;  /* 0x0001700401007387 */ /* 0x0001e20000100800 */
[----:B-1----:R-:W-:-:S03]  /*f900*/  SEL R5, R24, R10, !P4 ;  /* 0x0000000a18057207 */ /* 0x002fc60006000000 */
[----:B------:R-:W-:Y:S04]  /*f910*/  STL [R1+0x16c], R6 ;  /* 0x00016c0601007387 */ /* 0x000fe80000100800 */
[----:B------:R-:W4:Y:S01]  /*f920*/  LDL.LU R11, [R1+0x110] ;  /* 0x00011000010b7983 */ /* 0x000f220000300800 */
        /* <DEDUP_REMOVED lines=8> */
[----:B------:R0:W-:Y:S04]  /*f9b0*/  STL [R1+0x160], R5 ;  /* 0x0001600501007387 */ /* 0x0001e80000100800 */
[----:B------:R1:W-:Y:S01]  /*f9c0*/  STL [R1+0x15c], R4 ;  /* 0x00015c0401007387 */ /* 0x0003e20000100800 */
[----:B------:R-:W-:-:S02]  /*f9d0*/  SEL R6, R24, R25, !P4 ;  /* 0x0000001918067207 */ /* 0x000fc40006000000 */
        /* <DEDUP_REMOVED lines=11> */
[----:B-1----:R-:W-:-:S03]  /*fa90*/  SEL R5, R24, R14, !P4 ;  /* 0x0000000e18057207 */ /* 0x002fc60006000000 */
[----:B------:R-:W5:Y:S04]  /*faa0*/  LDL.LU R14, [R1+0xd4] ;  /* 0x0000d400010e7983 */ /* 0x000f680000300800 */
[----:B------:R0:W-:Y:S01]  /*fab0*/  STL [R1+0x138], R5 ;  /* 0x0001380501007387 */ /* 0x0001e20000100800 */
[----:B---3--:R-:W-:-:S03]  /*fac0*/  SEL R4, R24, R7, !P4 ;  /* 0x0000000718047207 */ /* 0x008fc60006000000 */
[----:B------:R-:W3:Y:S04]  /*fad0*/  LDL.LU R7, [R1+0xd0] ;  /* 0x0000d00001077983 */ /* 0x000ee80000300800 */
[----:B------:R1:W-:Y:S01]  /*fae0*/  STL [R1+0x134], R4 ;  /* 0x0001340401007387 */ /* 0x0003e20000100800 */
[----:B0-----:R-:W-:-:S05]  /*faf0*/  SEL R5, R24, R29, !P4 ;  /* 0x0000001d18057207 */ /* 0x001fca0006000000 */
[----:B------:R0:W-:Y:S01]  /*fb00*/  STL [R1+0x130], R5 ;  /* 0x0001300501007387 */ /* 0x0001e20000100800 */
[C---:B-1----:R-:W-:Y:S02]  /*fb10*/  SEL R4, R24.reuse, R20, !P4 ;  /* 0x0000001418047207 */ /* 0x042fe40006000000 */
[----:B------:R-:W-:-:S03]  /*fb20*/  SEL R6, R24, R19, !P4 ;  /* 0x0000001318067207 */ /* 0x000fc60006000000 */
[----:B------:R1:W-:Y:S01]  /*fb30*/  STL [R1+0x12c], R4 ;  /* 0x00012c0401007387 */ /* 0x0003e20000100800 */
[----:B0-----:R-:W-:-:S03]  /*fb40*/  SEL R5, R24, R18, !P4 ;  /* 0x0000001218057207 */ /* 0x001fc60006000000 */
[----:B------:R-:W-:Y:S01]  /*fb50*/  STL [R1+0x128], R6 ;  /* 0x0001280601007387 */ /* 0x000fe20000100800 */
[----:B-1----:R-:W-:-:S03]  /*fb60*/  SEL R4, R24, R13, !P4 ;  /* 0x0000000d18047207 */ /* 0x002fc60006000000 */
[----:B------:R-:W3:Y:S04]  /*fb70*/  LDL.LU R13, [R1+0xcc] ;  /* 0x0000cc00010d7983 */ /* 0x000ee80000300800 */
[----:B------:R0:W-:Y:S04]  /*fb80*/  STL [R1+0x124], R5 ;  /* 0x0001240501007387 */ /* 0x0001e80000100800 */
[----:B------:R2:W-:Y:S04]  /*fb90*/  STL [R1+0x120], R4 ;  /* 0x0001200401007387 */ /* 0x0005e80000100800 */
[----:B------:R-:W3:Y:S01]  /*fba0*/  LDL.LU R21, [R1+0xc8] ;  /* 0x0000c80001157983 */ /* 0x000ee20000300800 */
[----:B0-----:R-:W-:-:S05]  /*fbb0*/  SEL R5, R24, R17, !P4 ;  /* 0x0000001118057207 */ /* 0x001fca0006000000 */
[----:B------:R5:W-:Y:S04]  /*fbc0*/  STL [R1+0x11c], R5 ;  /* 0x00011c0501007387 */ /* 0x000be80000100800 */
[----:B------:R-:W3:Y:S01]  /*fbd0*/  LDL.LU R20, [R1+0xc4] ;  /* 0x0000c40001147983 */ /* 0x000ee20000300800 */
[----:B--2---:R-:W-:-:S05]  /*fbe0*/  SEL R4, R24, R12, !P4 ;  /* 0x0000000c18047207 */ /* 0x004fca0006000000 */
[----:B------:R0:W-:Y:S04]  /*fbf0*/  STL [R1+0x118], R4 ;  /* 0x0001180401007387 */ /* 0x0001e80000100800 */
[----:B------:R-:W2:Y:S04]  /*fc00*/  LDL.LU R19, [R1+0xc0] ;  /* 0x0000c00001137983 */ /* 0x000ea80000300800 */
[----:B------:R-:W2:Y:S04]  /*fc10*/  LDL.LU R28, [R1+0xbc] ;  /* 0x0000bc00011c7983 */ /* 0x000ea80000300800 */
[----:B------:R-:W2:Y:S04]  /*fc20*/  LDL.LU R25, [R1+0xb8] ;  /* 0x0000b80001197983 */ /* 0x000ea80000300800 */
[----:B------:R-:W2:Y:S01]  /*fc30*/  LDL.LU R12, [R1+0x98] ;  /* 0x00009800010c7983 */ /* 0x000ea20000300800 */
[----:B----4-:R-:W-:-:S05]  /*fc40*/  SEL R6, R24, R11, !P4 ;  /* 0x0000000b18067207 */ /* 0x010fca0006000000 */
[----:B------:R-:W-:Y:S01]  /*fc50*/  STL [R1+0x114], R6 ;  /* 0x0001140601007387 */ /* 0x000fe20000100800 */
[----:B-----5:R-:W-:-:S03]  /*fc60*/  SEL R5, R24, R10, !P4 ;  /* 0x0000000a18057207 */ /* 0x020fc60006000000 */
[----:B------:R-:W4:Y:S04]  /*fc70*/  LDL.LU R11, [R1+0x9c] ;  /* 0x00009c00010b7983 */ /* 0x000f280000300800 */
[----:B------:R-:W-:Y:S01]  /*fc80*/  STL [R1+0x110], R5 ;  /* 0x0001100501007387 */ /* 0x000fe20000100800 */
[----:B0-----:R-:W-:-:S03]  /*fc90*/  SEL R4, R24, R9, !P4 ;  /* 0x0000000918047207 */ /* 0x001fc60006000000 */
[----:B------:R-:W5:Y:S04]  /*fca0*/  LDL.LU R29, [R1+0xa0] ;  /* 0x0000a000011d7983 */ /* 0x000f680000300800 */
[----:B------:R0:W-:Y:S04]  /*fcb0*/  STL [R1+0x10c], R4 ;  /* 0x00010c0401007387 */ /* 0x0001e80000100800 */
[----:B------:R-:W5:Y:S04]  /*fcc0*/  LDL.LU R10, [R1+0xb0] ;  /* 0x0000b000010a7983 */ /* 0x000f680000300800 */
[----:B------:R-:W5:Y:S01]  /*fcd0*/  LDL.LU R9, [R1+0xb4] ;  /* 0x0000b40001097983 */ /* 0x000f620000300800 */
[----:B0-----:R-:W-:-:S05]  /*fce0*/  SEL R4, R24, R8, !P4 ;  /* 0x0000000818047207 */ /* 0x001fca0006000000 */
[----:B------:R0:W-:Y:S04]  /*fcf0*/  STL [R1+0x108], R4 ;  /* 0x0001080401007387 */ /* 0x0001e80000100800 */
[----:B------:R-:W5:Y:S04]  /*fd00*/  LDL.LU R8, [R1+0x3a8] ;  /* 0x0003a80001087983 */ /* 0x000f680000300800 */
[----:B------:R-:W5:Y:S04]  /*fd10*/  LDL.LU R27, [R1+0xa8] ;  /* 0x0000a800011b7983 */ /* 0x000f680000300800 */
[----:B0-----:R-:W5:Y:S01]  /*fd20*/  LDL.LU R4, [R1+0x94] ;  /* 0x0000940001047983 */ /* 0x001f620000300800 */
[----:B------:R-:W-:-:S05]  /*fd30*/  SEL R5, R24, R16, !P4 ;  /* 0x0000001018057207 */ /* 0x000fca0006000000 */
[----:B------:R0:W-:Y:S04]  /*fd40*/  STL [R1+0x100], R5 ;  /* 0x0001000501007387 */ /* 0x0001e80000100800 */
[----:B0-----:R-:W5:Y:S01]  /*fd50*/  LDL.LU R5, [R1+0x90] ;  /* 0x0000900001057983 */ /* 0x001f620000300800 */
[----:B------:R-:W-:-:S05]  /*fd60*/  SEL R6, R24, R15, !P4 ;  /* 0x0000000f18067207 */ /* 0x000fca0006000000 */
[----:B------:R0:W-:Y:S01]  /*fd70*/  STL [R1+0xf4], R6 ;  /* 0x0000f40601007387 */ /* 0x0001e20000100800 */
[----:B------:R-:W-:-:S03]  /*fd80*/  SEL R15, R24, R14, !P4 ;  /* 0x0000000e180f7207 */ /* 0x000fc60006000000 */
[----:B0-----:R-:W5:Y:S04]  /*fd90*/  LDL.LU R6, [R1+0x88] ;  /* 0x0000880001067983 */ /* 0x001f680000300800 */
[----:B------:R0:W-:Y:S01]  /*fda0*/  STL [R1+0xf0], R15 ;  /* 0x0000f00f01007387 */ /* 0x0001e20000100800 */
[----:B---3--:R-:W-:-:S03]  /*fdb0*/  SEL R14, R24, R7, !P4 ;  /* 0x00000007180e7207 */ /* 0x008fc60006000000 */
[----:B------:R-:W3:Y:S04]  /*fdc0*/  LDL.LU R7, [R1+0x84] ;  /* 0x0000840001077983 */ /* 0x000ee80000300800 */
[----:B------:R-:W3:Y:S04]  /*fdd0*/  LDL.LU R18, [R1+0x7c] ;  /* 0x00007c0001127983 */ /* 0x000ee80000300800 */
[----:B------:R1:W-:Y:S04]  /*fde0*/  STL [R1+0xe8], R14 ;  /* 0x0000e80e01007387 */ /* 0x0003e80000100800 */
[----:B------:R-:W3:Y:S04]  /*fdf0*/  LDL.LU R17, [R1+0x78] ;  /* 0x0000780001117983 */ /* 0x000ee80000300800 */
[----:B------:R-:W3:Y:S04]  /*fe00*/  LDL.LU R16, [R1+0x74] ;  /* 0x0000740001107983 */ /* 0x000ee80000300800 */
[----:B0-----:R-:W3:Y:S04]  /*fe10*/  LDL.LU R15, [R1+0x50] ;  /* 0x00005000010f7983 */ /* 0x001ee80000300800 */
[----:B-1----:R-:W3:Y:S01]  /*fe20*/  LDL.LU R14, [R1+0x54] ;  /* 0x00005400010e7983 */ /* 0x002ee20000300800 */
[----:B------:R-:W-:-:S05]  /*fe30*/  SEL R13, R24, R13, !P4 ;  /* 0x0000000d180d7207 */ /* 0x000fca0006000000 */
[----:B------:R0:W-:Y:S01]  /*fe40*/  STL [R1+0xe4], R13 ;  /* 0x0000e40d01007387 */ /* 0x0001e20000100800 */
[----:B------:R-:W-:-:S03]  /*fe50*/  SEL R21, R24, R21, !P4 ;  /* 0x0000001518157207 */ /* 0x000fc60006000000 */
[----:B0-----:R-:W3:Y:S04]  /*fe60*/  LDL.LU R13, [R1+0x58] ;  /* 0x00005800010d7983 */ /* 0x001ee80000300800 */
[----:B------:R0:W-:Y:S01]  /*fe70*/  STL [R1+0xe0], R21 ;  /* 0x0000e01501007387 */ /* 0x0001e20000100800 */
[----:B------:R-:W-:-:S03]  /*fe80*/  SEL R20, R24, R20, !P4 ;  /* 0x0000001418147207 */ /* 0x000fc60006000000 */
[----:B0-----:R-:W3:Y:S04]  /*fe90*/  LDL.LU R21, [R1+0xe18] ;  /* 0x000e180001157983 */ /* 0x001ee80000300800 */
[----:B------:R0:W-:Y:S01]  /*fea0*/  STL [R1+0xd8], R20 ;  /* 0x0000d81401007387 */ /* 0x0001e20000100800 */
[----:B--2---:R-:W-:-:S03]  /*feb0*/  SEL R19, R24, R19, !P4 ;  /* 0x0000001318137207 */ /* 0x004fc60006000000 */
[----:B0-----:R-:W2:Y:S01]  /*fec0*/  LDL.LU R20, [R1+0xe14] ;  /* 0x000e140001147983 */ /* 0x001ea20000300800 */
[----:B------:R-:W-:-:S03]  /*fed0*/  SEL R28, R24, R28, !P4 ;  /* 0x0000001c181c7207 */ /* 0x000fc60006000000 */
[----:B------:R0:W-:Y:S01]  /*fee0*/  STL [R1+0xd4], R19 ;  /* 0x0000d41301007387 */ /* 0x0001e20000100800 */
[C---:B------:R-:W-:Y:S02]  /*fef0*/  SEL R25, R24.reuse, R25, !P4 ;  /* 0x0000001918197207 */ /* 0x040fe40006000000 */
[C---:B------:R-:W-:Y:S01]  /*ff00*/  SEL R12, R24.reuse, R12, !P4 ;  /* 0x0000000c180c7207 */ /* 0x040fe20006000000 */
[----:B0-----:R-:W2:Y:S04]  /*ff10*/  LDL.LU R19, [R1+0xe10] ;  /* 0x000e100001137983 */ /* 0x001ea80000300800 */
[----:B------:R0:W-:Y:S04]  /*ff20*/  STL [R1+0xd0], R28 ;  /* 0x0000d01c01007387 */ /* 0x0001e80000100800 */
[----:B0-----:R-:W2:Y:S04]  /*ff30*/  LDL.LU R28, [R1+0x5c] ;  /* 0x00005c00011c7983 */ /* 0x001ea80000300800 */
[----:B------:R0:W-:Y:S01]  /*ff40*/  STL [R1+0xcc], R25 ;  /* 0x0000cc1901007387 */ /* 0x0001e20000100800 */
[----:B----4-:R-:W-:-:S03]  /*ff50*/  SEL R11, R24, R11, !P4 ;  /* 0x0000000b180b7207 */ /* 0x010fc60006000000 */
[----:B0-----:R-:W4:Y:S01]  /*ff60*/  LDL.LU R25, [R1+0x70] ;  /* 0x0000700001197983 */ /* 0x001f220000300800 */
[----:B-----5:R-:W-:-:S03]  /*ff70*/  SEL R29, R24, R29, !P4 ;  /* 0x0000001d181d7207 */ /* 0x020fc60006000000 */
[----:B------:R0:W-:Y:S01]  /*ff80*/  STL [R1+0xc8], R12 ;  /* 0x0000c80c01007387 */ /* 0x0001e20000100800 */
[----:B------:R-:W-:-:S03]  /*ff90*/  SEL R10, R24, R10, !P4 ;  /* 0x0000000a180a7207 */ /* 0x000fc60006000000 */
[----:B0-----:R-:W5:Y:S01]  /*ffa0*/  LDL.LU R12, [R1+0x6c] ;  /* 0x00006c00010c7983 */ /* 0x001f620000300800 */
[----:B------:R-:W-:-:S03]  /*ffb0*/  SEL R9, R24, R9, !P4 ;  /* 0x0000000918097207 */ /* 0x000fc60006000000 */
[----:B------:R0:W-:Y:S04]  /*ffc0*/  STL [R1+0xc4], R11 ;  /* 0x0000c40b01007387 */ /* 0x0001e80000100800 */
[----:B0-----:R-:W5:Y:S01]  /*ffd0*/  LDL.LU R11, [R1+0xe0c] ;  /* 0x000e0c00010b7983 */ /* 0x001f620000300800 */
[----:B------:R-:W-:-:S03]  /*ffe0*/  SEL R8, R24, R8, !P4 ;  /* 0x0000000818087207 */ /* 0x000fc60006000000 */
[----:B------:R0:W-:Y:S01]  /*fff0*/  STL [R1+0xc0], R29 ;  /* 0x0000c01d01007387 */ /* 0x0001e20000100800 */
[C---:B------:R-:W-:Y:S02]  /*10000*/  SEL R27, R24.reuse, R27, !P4 ;  /* 0x0000001b181b7207 */ /* 0x040fe40006000000 */
[C---:B------:R-:W-:Y:S01]  /*10010*/  SEL R4, R24.reuse, R4, !P4 ;  /* 0x0000000418047207 */ /* 0x040fe20006000000 */
[----:B0-----:R-:W5:Y:S04]  /*10020*/  LDL.LU R29, [R1+0x64] ;  /* 0x00006400011d7983 */ /* 0x001f680000300800 */
[----:B------:R0:W-:Y:S04]  /*10030*/  STL [R1+0xbc], R10 ;  /* 0x0000bc0a01007387 */ /* 0x0001e80000100800 */
[----:B0-----:R-:W5:Y:S04]  /*10040*/  LDL.LU R10, [R1+0xe08] ;  /* 0x000e0800010a7983 */ /* 0x001f680000300800 */
[----:B------:R0:W-:Y:S01]  /*10050*/  STL [R1+0xb8], R9 ;  /* 0x0000b80901007387 */ /* 0x0001e20000100800 */
[----:B------:R-:W-:-:S03]  /*10060*/  SEL R5, R24, R5, !P4 ;  /* 0x0000000518057207 */ /* 0x000fc60006000000 */
[----:B0-----:R-:W5:Y:S04]  /*10070*/  LDL.LU R9, [R1+0xe04] ;  /* 0x000e040001097983 */ /* 0x001f680000300800 */
[----:B------:R0:W-:Y:S01]  /*10080*/  STL [R1+0xb4], R8 ;  /* 0x0000b40801007387 */ /* 0x0001e20000100800 */
[----:B------:R-:W-:-:S03]  /*10090*/  SEL R6, R24, R6, !P4 ;  /* 0x0000000618067207 */ /* 0x000fc60006000000 */
[----:B0-----:R-:W5:Y:S04]  /*100a0*/  LDL.LU R8, [R1+0xe00] ;  /* 0x000e000001087983 */ /* 0x001f680000300800 */
[----:B------:R0:W-:Y:S04]  /*100b0*/  STL [R1+0xb0], R27 ;  /* 0x0000b01b01007387 */ /* 0x0001e80000100800 */
[----:B0-----:R-:W5:Y:S04]  /*100c0*/  LDL.LU R27, [R1+0x38] ;  /* 0x00003800011b7983 */ /* 0x001f680000300800 */
[----:B------:R0:W-:Y:S04]  /*100d0*/  STL [R1+0xa8], R4 ;  /* 0x0000a80401007387 */ /* 0x0001e80000100800 */
[----:B0-----:R-:W5:Y:S04]  /*100e0*/  LDL.LU R4, [R1+0x40] ;  /* 0x0000400001047983 */ /* 0x001f680000300800 */
[----:B------:R0:W-:Y:S04]  /*100f0*/  STL [R1+0xa0], R5 ;  /* 0x0000a00501007387 */ /* 0x0001e80000100800 */
[----:B0-----:R-:W5:Y:S04]  /*10100*/  LDL.LU R5, [R1+0x44] ;  /* 0x0000440001057983 */ /* 0x001f680000300800 */
[----:B------:R0:W-:Y:S04]  /*10110*/  STL [R1+0x9c], R6 ;  /* 0x00009c0601007387 */ /* 0x0001e80000100800 */
[----:B0-----:R-:W5:Y:S01]  /*10120*/  LDL.LU R6, [R1+0x4c] ;  /* 0x00004c0001067983 */ /* 0x001f620000300800 */
[----:B---3--:R-:W-:-:S05]  /*10130*/  SEL R7, R24, R7, !P4 ;  /* 0x0000000718077207 */ /* 0x008fca0006000000 */
[----:B------:R0:W-:Y:S04]  /*10140*/  STL [R1+0x98], R7 ;  /* 0x0000980701007387 */ /* 0x0001e80000100800 */
[----:B0-----:R-:W3:Y:S01]  /*10150*/  LDL.LU R7, [R1+0xdfc] ;  /* 0x000dfc0001077983 */ /* 0x001ee20000300800 */
[----:B------:R-:W-:-:S05]  /*10160*/  SEL R18, R24, R18, !P4 ;  /* 0x0000001218127207 */ /* 0x000fca0006000000 */
[----:B------:R0:W-:Y:S01]  /*10170*/  STL [R1+0x94], R18 ;  /* 0x0000941201007387 */ /* 0x0001e20000100800 */
[C---:B------:R-:W-:Y:S02]  /*10180*/  SEL R14, R24.reuse, R14, !P4 ;  /* 0x0000000e180e7207 */ /* 0x040fe40006000000 */
[C---:B0-----:R-:W-:Y:S02]  /*10190*/  SEL R18, R24.reuse, R17, !P4 ;  /* 0x0000001118127207 */ /* 0x041fe40006000000 */
[C---:B------:R-:W-:Y:S02]  /*101a0*/  SEL R17, R24.reuse, R16, !P4 ;  /* 0x0000001018117207 */ /* 0x040fe40006000000 */
[C---:B------:R-:W-:Y:S01]  /*101b0*/  SEL R16, R24.reuse, R15, !P4 ;  /* 0x0000000f18107207 */ /* 0x040fe20006000000 */
[----:B------:R0:W-:Y:S04]  /*101c0*/  STL [R1+0x90], R18 ;  /* 0x0000901201007387 */ /* 0x0001e80000100800 */
[----:B------:R1:W-:Y:S04]  /*101d0*/  STL [R1+0x8c], R17 ;  /* 0x00008c1101007387 */ /* 0x0003e80000100800 */
[----:B------:R0:W-:Y:S01]  /*101e0*/  STL [R1+0x88], R16 ;  /* 0x0000881001007387 */ /* 0x0001e20000100800 */
[----:B--2---:R-:W-:-:S02]  /*101f0*/  SEL R28, R24, R28, !P4 ;  /* 0x0000001c181c7207 */ /* 0x004fc40006000000 */
[C---:B----4-:R-:W-:Y:S02]  /*10200*/  SEL R25, R24.reuse, R25, !P4 ;  /* 0x0000001918197207 */ /* 0x050fe40006000000 */
[C---:B-----5:R-:W-:Y:S02]  /*10210*/  SEL R10, R24.reuse, R10, !P4 ;  /* 0x0000000a180a7207 */ /* 0x060fe40006000000 */
[C---:B---3--:R-:W-:Y:S02]  /*10220*/  SEL R15, R24.reuse, R7, !P4 ;  /* 0x00000007180f7207 */ /* 0x048fe40006000000 */
[----:B------:R-:W-:-:S03]  /*10230*/  SEL R7, R24, R13, !P4 ;  /* 0x0000000d18077207 */ /* 0x000fc60006000000 */
[----:B------:R2:W-:Y:S04]  /*10240*/  STL [R1+0x84], R15 ;  /* 0x0000840f01007387 */ /* 0x0005e80000100800 */
[----:B0-----:R-:W3:Y:S04]  /*10250*/  LDL.LU R18, [R1+0x34] ;  /* 0x0000340001127983 */ /* 0x001ee80000300800 */
[----:B------:R-:W-:Y:S04]  /*10260*/  STL [R1+0x7c], R14 ;  /* 0x00007c0e01007387 */ /* 0x000fe80000100800 */
[----:B-1----:R-:W4:Y:S04]  /*10270*/  LDL.LU R17, [R1+0x1bc] ;  /* 0x0001bc0001117983 */ /* 0x002f280000300800 */
[----:B------:R0:W-:Y:S04]  /*10280*/  STL [R1+0x78], R7 ;  /* 0x0000780701007387 */ /* 0x0001e80000100800 */
[----:B------:R-:W5:Y:S04]  /*10290*/  LDL.LU R16, [R1+0x1d8] ;  /* 0x0001d80001107983 */ /* 0x000f680000300800 */
[----:B--2---:R-:W2:Y:S01]  /*102a0*/  LDL.LU R15, [R1+0x1c0] ;  /* 0x0001c000010f7983 */ /* 0x004ea20000300800 */
[----:B0-----:R-:W-:-:S03]  /*102b0*/  SEL R7, R24, R12, !P4 ;  /* 0x0000000c18077207 */ /* 0x001fc60006000000 */
[----:B------:R-:W2:Y:S04]  /*102c0*/  LDL.LU R14, [R1+0x80] ;  /* 0x00008000010e7983 */ /* 0x000ea80000300800 */
[----:B------:R-:W2:Y:S04]  /*102d0*/  LDL.LU R13, [R1+0xdc] ;  /* 0x0000dc00010d7983 */ /* 0x000ea80000300800 */
[----:B------:R0:W-:Y:S04]  /*102e0*/  STL [R1+0x74], R28 ;  /* 0x0000741c01007387 */ /* 0x0001e80000100800 */
[----:B------:R-:W2:Y:S04]  /*102f0*/  LDL.LU R12, [R1+0x14c] ;  /* 0x00014c00010c7983 */ /* 0x000ea80000300800 */
[----:B------:R1:W-:Y:S01]  /*10300*/  STL [R1+0x70], R25 ;  /* 0x0000701901007387 */ /* 0x0003e20000100800 */
[----:B0-----:R-:W-:-:S03]  /*10310*/  SEL R28, R24, R29, !P4 ;  /* 0x0000001d181c7207 */ /* 0x001fc60006000000 */
[----:B-1----:R-:W2:Y:S04]  /*10320*/  LDL.LU R25, [R1+0xfc] ;  /* 0x0000fc0001197983 */ /* 0x002ea80000300800 */
[----:B------:R0:W-:Y:S04]  /*10330*/  STL [R1+0x6c], R7 ;  /* 0x00006c0701007387 */ /* 0x0001e80000100800 */
[----:B------:R-:W2:Y:S04]  /*10340*/  LDL.LU R29, [R1+0x104] ;  /* 0x00010400011d7983 */ /* 0x000ea80000300800 */
[----:B------:R1:W-:Y:S01]  /*10350*/  STL [R1+0x64], R28 ;  /* 0x0000641c01007387 */ /* 0x0003e20000100800 */
[----:B0-----:R-:W-:-:S03]  /*10360*/  SEL R7, R24, R8, !P4 ;  /* 0x0000000818077207 */ /* 0x001fc60006000000 */
[----:B------:R-:W2:Y:S04]  /*10370*/  LDL.LU R8, [R1+0x144] ;  /* 0x0001440001087983 */ /* 0x000ea80000300800 */
[----:B-1----:R-:W2:Y:S04]  /*10380*/  LDL.LU R28, [R1+0xf8] ;  /* 0x0000f800011c7983 */ /* 0x002ea80000300800 */
[----:B------:R0:W-:Y:S02]  /*10390*/  STL [R1+0x5c], R7 ;  /* 0x00005c0701007387 */ /* 0x0001e40000100800 */
[----:B0-----:R-:W-:-:S02]  /*103a0*/  SEL R7, R24, R27, !P4 ;  /* 0x0000001b18077207 */ /* 0x001fc40006000000 */
[----:B------:R-:W2:Y:S04]  /*103b0*/  LDL.LU R27, [R1+0xa4] ;  /* 0x0000a400011b7983 */ /* 0x000ea80000300800 */
[----:B------:R0:W-:Y:S02]  /*103c0*/  STL [R1+0x58], R7 ;  /* 0x0000580701007387 */ /* 0x0001e40000100800 */
[C---:B0-----:R-:W-:Y:S02]  /*103d0*/  SEL R7, R24.reuse, R4, !P4 ;  /* 0x0000000418077207 */ /* 0x041fe40006000000 */
[----:B------:R-:W2:Y:S04]  /*103e0*/  LDL.LU R4, [R1+0xac] ;  /* 0x0000ac0001047983 */ /* 0x000ea80000300800 */
        /* <DEDUP_REMOVED lines=9> */
[----:B------:R0:W-:Y:S04]  /*10480*/  STL [R1+0x44], R7 ;  /* 0x0000440701007387 */ /* 0x0001e80000100800 */
[----:B0-----:R-:W2:Y:S04]  /*10490*/  LDL.LU R7, [R1+0x48] ;  /* 0x0000480001077983 */ /* 0x001ea80000300800 */
[----:B------:R0:W-:Y:S04]  /*104a0*/  STL [R1+0x40], R10 ;  /* 0x0000400a01007387 */ /* 0x0001e80000100800 */
[----:B0-----:R-:W2:Y:S01]  /*104b0*/  LDL.LU R10, [R1+0x18c] ;  /* 0x00018c00010a7983 */ /* 0x001ea20000300800 */
[----:B------:R-:W-:-:S05]  /*104c0*/  SEL R11, R24, R11, !P4 ;  /* 0x0000000b180b7207 */ /* 0x000fca0006000000 */
[----:B------:R0:W-:Y:S04]  /*104d0*/  STL [R1+0x3c], R11 ;  /* 0x00003c0b01007387 */ /* 0x0001e80000100800 */
[----:B0-----:R-:W2:Y:S01]  /*104e0*/  LDL.LU R11, [R1+0x148] ;  /* 0x00014800010b7983 */ /* 0x001ea20000300800 */
[----:B---3--:R-:W-:-:S05]  /*104f0*/  SEL R18, R24, R18, !P4 ;  /* 0x0000001218127207 */ /* 0x008fca0006000000 */
[----:B------:R0:W-:Y:S01]  /*10500*/  STL [R1+0x38], R18 ;  /* 0x0000381201007387 */ /* 0x0001e20000100800 */
[----:B----4-:R-:W-:-:S03]  /*10510*/  SEL R17, R24, R17, !P4 ;  /* 0x0000001118117207 */ /* 0x010fc60006000000 */
[----:B0-----:R-:W3:Y:S01]  /*10520*/  LDL.LU R18, [R1+0xdf8] ;  /* 0x000df80001127983 */ /* 0x001ee20000300800 */
[----:B-----5:R-:W-:-:S03]  /*10530*/  SEL R16, R24, R16, !P4 ;  /* 0x0000001018107207 */ /* 0x020fc60006000000 */
[----:B------:R0:W-:Y:S01]  /*10540*/  STL [R1+0x34], R17 ;  /* 0x0000341101007387 */ /* 0x0001e20000100800 */
[C---:B--2---:R-:W-:Y:S02]  /*10550*/  SEL R15, R24.reuse, R15, !P4 ;  /* 0x0000000f180f7207 */ /* 0x044fe40006000000 */
[C---:B------:R-:W-:Y:S01]  /*10560*/  SEL R14, R24.reuse, R14, !P4 ;  /* 0x0000000e180e7207 */ /* 0x040fe20006000000 */
[----:B0-----:R-:W2:Y:S01]  /*10570*/  LDL.LU R17, [R1+0xdf4] ;  /* 0x000df40001117983 */ /* 0x001ea20000300800 */
[----:B------:R-:W-:-:S03]  /*10580*/  SEL R13, R24, R13, !P4 ;  /* 0x0000000d180d7207 */ /* 0x000fc60006000000 */
[----:B------:R0:W-:Y:S04]  /*10590*/  STL [R1+0x30], R16 ;  /* 0x0000301001007387 */ /* 0x0001e80000100800 */
[----:B0-----:R-:W4:Y:S04]  /*105a0*/  LDL.LU R16, [R1+0xdf0] ;  /* 0x000df00001107983 */ /* 0x001f280000300800 */
[----:B------:R0:W-:Y:S01]  /*105b0*/  STL [R1+0x2c], R15 ;  /* 0x00002c0f01007387 */ /* 0x0001e20000100800 */
[----:B------:R-:W-:-:S03]  /*105c0*/  SEL R12, R24, R12, !P4 ;  /* 0x0000000c180c7207 */ /* 0x000fc60006000000 */
[----:B0-----:R-:W5:Y:S04]  /*105d0*/  LDL.LU R15, [R1+0xdec] ;  /* 0x000dec00010f7983 */ /* 0x001f680000300800 */
[----:B------:R0:W-:Y:S01]  /*105e0*/  STL [R1+0x28], R14 ;  /* 0x0000280e01007387 */ /* 0x0001e20000100800 */
[----:B------:R-:W-:-:S03]  /*105f0*/  SEL R8, R24, R8, !P4 ;  /* 0x0000000818087207 */ /* 0x000fc60006000000 */
[----:B0-----:R-:W2:Y:S04]  /*10600*/  LDL.LU R14, [R1+0xde8] ;  /* 0x000de800010e7983 */ /* 0x001ea80000300800 */
[----:B------:R0:W-:Y:S04]  /*10610*/  STL [R1+0x18], R13 ;  /* 0x0000180d01007387 */ /* 0x0001e80000100800 */
[----:B0-----:R-:W3:Y:S01]  /*10620*/  LDL.LU R13, [R1+0xde4] ;  /* 0x000de400010d7983 */ /* 0x001ee20000300800 */
[----:B------:R-:W-:-:S05]  /*10630*/  SEL R9, R24, R9, !P4 ;  /* 0x0000000918097207 */ /* 0x000fca0006000000 */
[----:B------:R0:W-:Y:S04]  /*10640*/  STL [R1+0x14], R9 ;  /* 0x0000140901007387 */ /* 0x0001e80000100800 */
[----:B0-----:R-:W4:Y:S01]  /*10650*/  LDL.LU R9, [R1+0x1c] ;  /* 0x00001c0001097983 */ /* 0x001f220000300800 */
[----:B------:R-:W-:-:S05]  /*10660*/  SEL R10, R24, R10, !P4 ;  /* 0x0000000a180a7207 */ /* 0x000fca0006000000 */
[----:B------:R0:W-:Y:S04]  /*10670*/  STL [R1+0x10], R10 ;  /* 0x0000100a01007387 */ /* 0x0001e80000100800 */
[----:B0-----:R-:W4:Y:S04]  /*10680*/  LDL.LU R10, [R1+0x24] ;  /* 0x00002400010a7983 */ /* 0x001f280000300800 */
[----:B------:R0:W-:Y:S04]  /*10690*/  STL [R1+0xc], R8 ;  /* 0x00000c0801007387 */ /* 0x0001e80000100800 */
[----:B0-----:R-:W4:Y:S04]  /*106a0*/  LDL.LU R8, [R1+0x20] ;  /* 0x0000200001087983 */ /* 0x001f280000300800 */
[----:B------:R0:W-:Y:S04]  /*106b0*/  STL [R1+0x8], R12 ;  /* 0x0000080c01007387 */ /* 0x0001e80000100800 */
[----:B0-----:R-:W4:Y:S01]  /*106c0*/  LDL.LU R12, [R1+0xde0] ;  /* 0x000de000010c7983 */ /* 0x001f220000300800 */
[----:B------:R-:W-:-:S02]  /*106d0*/  SEL R25, R24, R25, !P4 ;  /* 0x0000001918197207 */ /* 0x000fc40006000000 */
[C---:B------:R-:W-:Y:S02]  /*106e0*/  SEL R11, R24.reuse, R11, !P4 ;  /* 0x0000000b180b7207 */ /* 0x040fe40006000000 */
[C---:B------:R-:W-:Y:S02]  /*106f0*/  SEL R29, R24.reuse, R29, !P4 ;  /* 0x0000001d181d7207 */ /* 0x040fe40006000000 */
[C---:B------:R-:W-:Y:S01]  /*10700*/  SEL R28, R24.reuse, R28, !P4 ;  /* 0x0000001c181c7207 */ /* 0x040fe20006000000 */
[----:B------:R-:W-:Y:S01]  /*10710*/  STL [R1+0xd34], R25 ;  /* 0x000d341901007387 */ /* 0x000fe20000100800 */
[C---:B------:R-:W-:Y:S02]  /*10720*/  SEL R27, R24.reuse, R27, !P4 ;  /* 0x0000001b181b7207 */ /* 0x040fe40006000000 */
[C---:B------:R-:W-:Y:S01]  /*10730*/  SEL R4, R24.reuse, R4, !P4 ;  /* 0x0000000418047207 */ /* 0x040fe20006000000 */
[----:B------:R-:W-:Y:S01]  /*10740*/  STL [R1+0x4], R11 ;  /* 0x0000040b01007387 */ /* 0x000fe20000100800 */
[----:B------:R-:W-:-:S02]  /*10750*/  SEL R5, R24, R5, !P4 ;  /* 0x0000000518057207 */ /* 0x000fc40006000000 */
[C---:B------:R-:W-:Y:S01]  /*10760*/  SEL R6, R24.reuse, R6, !P4 ;  /* 0x0000000618067207 */ /* 0x040fe20006000000 */
[----:B------:R-:W-:Y:S01]  /*10770*/  STL [R1+0xd38], R29 ;  /* 0x000d381d01007387 */ /* 0x000fe20000100800 */
[----:B------:R-:W-:-:S03]  /*10780*/  SEL R7, R24, R7, !P4 ;  /* 0x0000000718077207 */ /* 0x000fc60006000000 */
[----:B------:R-:W-:Y:S04]  /*10790*/  STL [R1+0xd3c], R28 ;  /* 0x000d3c1c01007387 */ /* 0x000fe80000100800 */
[----:B------:R-:W-:Y:S04]  /*107a0*/  STL [R1+0xd40], R27 ;  /* 0x000d401b01007387 */ /* 0x000fe80000100800 */
[----:B------:R-:W-:Y:S04]  /*107b0*/  STL [R1+0xd44], R4 ;  /* 0x000d440401007387 */ /* 0x000fe80000100800 */
[----:B------:R-:W-:Y:S04]  /*107c0*/  STL [R1+0xd48], R5 ;  /* 0x000d480501007387 */ /* 0x000fe80000100800 */
[----:B------:R-:W-:Y:S04]  /*107d0*/  STL [R1+0xd4c], R6 ;  /* 0x000d4c0601007387 */ /* 0x000fe80000100800 */
[----:B------:R-:W-:Y:S01]  /*107e0*/  STL [R1+0xd50], R7 ;  /* 0x000d500701007387 */ /* 0x000fe20000100800 */
[----:B-----5:R-:W-:-:S02]  /*107f0*/  SEL R15, R24, R15, !P4 ;  /* 0x0000000f180f7207 */ /* 0x020fc40006000000 */
[C---:B--2---:R-:W-:Y:S02]  /*10800*/  SEL R14, R24.reuse, R14, !P4 ;  /* 0x0000000e180e7207 */ /* 0x044fe40006000000 */
[C---:B---3--:R-:W-:Y:S02]  /*10810*/  SEL R13, R24.reuse, R13, !P4 ;  /* 0x0000000d180d7207 */ /* 0x048fe40006000000 */
[C---:B----4-:R-:W-:Y:S02]  /*10820*/  SEL R9, R24.reuse, R9, !P4 ;  /* 0x0000000918097207 */ /* 0x050fe40006000000 */
[C---:B------:R-:W-:Y:S02]  /*10830*/  SEL R10, R24.reuse, R10, !P4 ;  /* 0x0000000a180a7207 */ /* 0x040fe40006000000 */
[----:B------:R-:W-:-:S05]  /*10840*/  SEL R12, R24, R12, !P4 ;  /* 0x0000000c180c7207 */ /* 0x000fca0006000000 */
[----:B------:R-:W-:Y:S04]  /*10850*/  STL [R1+0xd54], R12 ;  /* 0x000d540c01007387 */ /* 0x000fe80000100800 */
[----:B------:R-:W-:Y:S04]  /*10860*/  STL [R1+0xd58], R13 ;  /* 0x000d580d01007387 */ /* 0x000fe80000100800 */
[----:B------:R-:W-:Y:S04]  /*10870*/  STL [R1+0xd5c], R14 ;  /* 0x000d5c0e01007387 */ /* 0x000fe80000100800 */
[----:B------:R-:W-:Y:S04]  /*10880*/  STL [R1+0xd60], R15 ;  /* 0x000d600f01007387 */ /* 0x000fe80000100800 */
[----:B------:R0:W-:Y:S04]  /*10890*/  STL [R1+0xd64], R9 ;  /* 0x000d640901007387 */ /* 0x0001e80000100800 */
[----:B------:R-:W-:Y:S04]  /*108a0*/  STL [R1+0xd68], R10 ;  /* 0x000d680a01007387 */ /* 0x000fe80000100800 */
[----:B0-----:R-:W2:Y:S04]  /*108b0*/  LDL.LU R9, [R1+0x400] ;  /* 0x0004000001097983 */ /* 0x001ea80000300800 */
[----:B------:R-:W3:Y:S04]  /*108c0*/  LDL.LU R15, [R1+0x3fc] ;  /* 0x0003fc00010f7983 */ /* 0x000ee80000300800 */
[----:B------:R-:W4:Y:S04]  /*108d0*/  LDL.LU R14, [R1+0x3f8] ;  /* 0x0003f800010e7983 */ /* 0x000f280000300800 */
[----:B------:R-:W5:Y:S04]  /*108e0*/  LDL.LU R13, [R1+0x3f4] ;  /* 0x0003f400010d7983 */ /* 0x000f680000300800 */
[----:B------:R-:W5:Y:S01]  /*108f0*/  LDL.LU R12, [R1+0x3f0] ;  /* 0x0003f000010c7983 */ /* 0x000f620000300800 */
[----:B------:R-:W-:-:S03]  /*10900*/  SEL R8, R24, R8, !P4 ;  /* 0x0000000818087207 */ /* 0x000fc60006000000 */
[----:B------:R-:W5:Y:S04]  /*10910*/  LDL.LU R7, [R1+0x3ec] ;  /* 0x0003ec0001077983 */ /* 0x000f680000300800 */
[----:B------:R-:W5:Y:S04]  /*10920*/  LDL.LU R6, [R1+0x3e8] ;  /* 0x0003e80001067983 */ /* 0x000f680000300800 */
[----:B------:R-:W5:Y:S04]  /*10930*/  LDL.LU R5, [R1+0x3e4] ;  /* 0x0003e40001057983 */ /* 0x000f680000300800 */
[----:B------:R-:W5:Y:S04]  /*10940*/  LDL.LU R4, [R1+0x3e0] ;  /* 0x0003e00001047983 */ /* 0x000f680000300800 */
[----:B------:R-:W5:Y:S04]  /*10950*/  LDL.LU R27, [R1+0x3dc] ;  /* 0x0003dc00011b7983 */ /* 0x000f680000300800 */
[----:B------:R-:W5:Y:S04]  /*10960*/  LDL.LU R28, [R1+0x3d8] ;  /* 0x0003d800011c7983 */ /* 0x000f680000300800 */
[----:B------:R-:W5:Y:S04]  /*10970*/  LDL.LU R29, [R1+0x3d4] ;  /* 0x0003d400011d7983 */ /* 0x000f680000300800 */
[----:B------:R-:W5:Y:S04]  /*10980*/  LDL.LU R25, [R1+0x3d0] ;  /* 0x0003d00001197983 */ /* 0x000f680000300800 */
[----:B------:R0:W-:Y:S04]  /*10990*/  STL [R1+0xd6c], R8 ;  /* 0x000d6c0801007387 */ /* 0x0001e80000100800 */
[----:B0-----:R-:W5:Y:S04]  /*109a0*/  LDL R8, [R1+0xc30] ;  /* 0x000c300001087983 */ /* 0x001f680000100800 */
[----:B------:R-:W0:Y:S01]  /*109b0*/  S2R R11, SR_TID.X ;  /* 0x00000000000b7919 */ /* 0x000e220000002100 */
[----:B------:R-:W-:Y:S01]  /*109c0*/  @!P0 IMAD.MOV R23, RZ, RZ, -R23 ;  /* 0x000000ffff178224 */ /* 0x000fe200078e0a17 */
[----:B------:R-:W-:-:S02]  /*109d0*/  ISETP.NE.AND P0, PT, RZ, c[0x0][0x178], PT ;  /* 0x00005e00ff007a0c */ /* 0x000fc40003f05270 */
[C---:B------:R-:W-:Y:S02]  /*109e0*/  SEL R16, R24.reuse, R16, !P4 ;  /* 0x0000001018107207 */ /* 0x040fe40006000000 */
[C---:B------:R-:W-:Y:S01]  /*109f0*/  SEL R17, R24.reuse, R17, !P4 ;  /* 0x0000001118117207 */ /* 0x040fe20006000000 */
[----:B------:R-:W-:Y:S01]  /*10a00*/  @!P1 IMAD.MOV R26, RZ, RZ, -R26 ;  /* 0x000000ffff1a9224 */ /* 0x000fe200078e0a1a */
[C---:B------:R-:W-:Y:S01]  /*10a10*/  SEL R18, R24.reuse, R18, !P4 ;  /* 0x0000001218127207 */ /* 0x040fe20006000000 */
[----:B------:R-:W-:Y:S01]  /*10a20*/  @!P2 IMAD.MOV R0, RZ, RZ, -R0 ;  /* 0x000000ffff00a224 */ /* 0x000fe200078e0a00 */
[C---:B------:R-:W-:Y:S01]  /*10a30*/  SEL R19, R24.reuse, R19, !P4 ;  /* 0x0000001318137207 */ /* 0x040fe20006000000 */
[----:B------:R-:W-:Y:S01]  /*10a40*/  @!P6 IMAD.MOV R2, RZ, RZ, -R2 ;  /* 0x000000ffff02e224 */ /* 0x000fe200078e0a02 */
[C---:B------:R-:W-:Y:S01]  /*10a50*/  SEL R20, R24.reuse, R20, !P4 ;  /* 0x0000001418147207 */ /* 0x040fe20006000000 */
[----:B------:R-:W-:Y:S01]  /*10a60*/  STL [R1+0xd70], R16 ;  /* 0x000d701001007387 */ /* 0x000fe20000100800 */
[----:B------:R-:W-:-:S02]  /*10a70*/  SEL R21, R24, R21, !P4 ;  /* 0x0000001518157207 */ /* 0x000fc40006000000 */
[C---:B------:R-:W-:Y:S01]  /*10a80*/  SEL R22, R24.reuse, R22, !P4 ;  /* 0x0000001618167207 */ /* 0x040fe20006000000 */
[----:B------:R-:W-:Y:S01]  /*10a90*/  STL [R1+0xd74], R17 ;  /* 0x000d741101007387 */ /* 0x000fe20000100800 */
[C---:B------:R-:W-:Y:S02]  /*10aa0*/  SEL R23, R24.reuse, R23, !P4 ;  /* 0x0000001718177207 */ /* 0x040fe40006000000 */
[----:B0-----:R-:W-:Y:S01]  /*10ab0*/  LOP3.LUT R11, R11, 0x7f, RZ, 0xc0, !PT ;  /* 0x0000007f0b0b7812 */ /* 0x001fe200078ec0ff */
[----:B------:R-:W-:Y:S01]  /*10ac0*/  STL [R1+0xd78], R18 ;  /* 0x000d781201007387 */ /* 0x000fe20000100800 */
[----:B------:R-:W-:-:S03]  /*10ad0*/  SEL R26, R24, R26, !P4 ;  /* 0x0000001a181a7207 */ /* 0x000fc60006000000 */
[----:B------:R-:W-:Y:S01]  /*10ae0*/  IMAD R11, R11, c[0x0][0x18c], RZ ;  /* 0x000063000b0b7a24 */ /* 0x000fe200078e02ff */
[----:B------:R-:W-:Y:S01]  /*10af0*/  STL [R1+0xd7c], R19 ;  /* 0x000d7c1301007387 */ /* 0x000fe20000100800 */
[C---:B------:R-:W-:Y:S01]  /*10b00*/  SEL R0, R24.reuse, R0, !P4 ;  /* 0x0000000018007207 */ /* 0x040fe20006000000 */
[----:B------:R-:W-:Y:S01]  /*10b10*/  @!P3 IMAD.MOV R3, RZ, RZ, -R3 ;  /* 0x000000ffff03b224 */ /* 0x000fe200078e0a03 */
[----:B------:R-:W-:Y:S01]  /*10b20*/  SEL R2, R24, R2, !P4 ;  /* 0x0000000218027207 */ /* 0x000fe20006000000 */
[----:B------:R-:W-:Y:S01]  /*10b30*/  STL [R1+0xd80], R20 ;  /* 0x000d801401007387 */ /* 0x000fe20000100800 */
[----:B------:R-:W-:-:S03]  /*10b40*/  LEA.HI.X.SX32 R11, R11, c[0x0][0x16c], 0x1, P5 ;  /* 0x00005b000b0b7a11 */ /* 0x000fc600028f0eff */
[----:B------:R-:W-:Y:S01]  /*10b50*/  STL [R1+0xd84], R21 ;  /* 0x000d841501007387 */ /* 0x000fe20000100800 */
[----:B------:R-:W-:Y:S01]  /*10b60*/  @!P0 LOP3.LUT R3, RZ, c[0x0][0x178], RZ, 0x33, !PT ;  /* 0x00005e00ff038a12 */ /* 0x000fe200078e33ff */
[----:B------:R-:W-:Y:S02]  /*10b70*/  IMAD.MOV R10, RZ, RZ, -c[0x0][0x188] ;  /* 0x80006200ff0a7624 */ /* 0x000fe400078e02ff */
[----:B------:R-:W-:Y:S04]  /*10b80*/  STL [R1+0xd88], R22 ;  /* 0x000d881601007387 */ /* 0x000fe80000100800 */
[----:B------:R-:W-:Y:S04]  /*10b90*/  STL [R1+0xd8c], R23 ;  /* 0x000d8c1701007387 */ /* 0x000fe80000100800 */
[----:B------:R-:W-:Y:S04]  /*10ba0*/  STL [R1+0xd90], R26 ;  /* 0x000d901a01007387 */ /* 0x000fe80000100800 */
[----:B------:R-:W-:Y:S04]  /*10bb0*/  STL [R1+0xd94], R0 ;  /* 0x000d940001007387 */ /* 0x000fe80000100800 */
[----:B------:R-:W-:Y:S04]  /*10bc0*/  STL [R1+0xd98], R2 ;  /* 0x000d980201007387 */ /* 0x000fe80000100800 */
[----:B------:R-:W-:Y:S04]  /*10bd0*/  STL [R1+0xd9c], R11 ;  /* 0x000d9c0b01007387 */ /* 0x000fe80000100800 */
[----:B------:R3:W-:Y:S01]  /*10be0*/  STL [R1+0xda0], R3 ;  /* 0x000da00301007387 */ /* 0x0007e20000100800 */
[----:B--2---:R-:W-:-:S02]  /*10bf0*/  IMAD R24, R9, c[0x0][0x190], RZ ;  /* 0x0000640009187a24 */ /* 0x004fc400078e02ff */
[----:B---3--:R-:W-:-:S03]  /*10c00*/  IMAD R3, R15, c[0x0][0x190], RZ ;  /* 0x000064000f037a24 */ /* 0x008fc600078e02ff */
[----:B------:R-:W-:Y:S01]  /*10c10*/  STL [R1+0xda4], R24 ;  /* 0x000da41801007387 */ /* 0x000fe20000100800 */
[----:B----4-:R-:W-:Y:S02]  /*10c20*/  IMAD R2, R14, c[0x0][0x190], RZ ;  /* 0x000064000e027a24 */ /* 0x010fe400078e02ff */
[----:B-----5:R-:W-:-:S05]  /*10c30*/  IMAD R0, R10, 0x4, R8 ;  /* 0x000000040a007824 */ /* 0x020fca00078e0208 */
[----:B------:R0:W-:Y:S04]  /*10c40*/  STL [R1+0xbfc], R0 ;  /* 0x000bfc0001007387 */ /* 0x0001e80000100800 */
[----:B------:R1:W-:Y:S01]  /*10c50*/  STL [R1+0x1c], R3 ;  /* 0x00001c0301007387 */ /* 0x0003e20000100800 */
[----:B0-----:R-:W-:-:S03]  /*10c60*/  IMAD R0, R13, c[0x0][0x190], RZ ;  /* 0x000064000d007a24 */ /* 0x001fc600078e02ff */
[----:B------:R0:W-:Y:S01]  /*10c70*/  STL [R1+0x20], R2 ;  /* 0x0000200201007387 */ /* 0x0001e20000100800 */
[----:B-1----:R-:W-:-:S03]  /*10c80*/  IMAD R3, R12, c[0x0][0x190], RZ ;  /* 0x000064000c037a24 */ /* 0x002fc600078e02ff */
[----:B------:R1:W-:Y:S04]  /*10c90*/  STL [R1+0x24], R0 ;  /* 0x0000240001007387 */ /* 0x0003e80000100800 */
[----:B------:R2:W-:Y:S01]  /*10ca0*/  STL [R1+0x48], R3 ;  /* 0x0000480301007387 */ /* 0x0005e20000100800 */
[----:B0-----:R-:W-:Y:S02]  /*10cb0*/  IMAD R2, R7, c[0x0][0x190], RZ ;  /* 0x0000640007027a24 */ /* 0x001fe400078e02ff */
[----:B-1----:R-:W-:-:S03]  /*10cc0*/  IMAD R0, R6, c[0x0][0x190], RZ ;  /* 0x0000640006007a24 */ /* 0x002fc600078e02ff */
[----:B------:R0:W-:Y:S01]  /*10cd0*/  STL [R1+0x60], R2 ;  /* 0x0000600201007387 */ /* 0x0001e20000100800 */
[----:B--2---:R-:W-:-:S03]  /*10ce0*/  IMAD R3, R5, c[0x0][0x190], RZ ;  /* 0x0000640005037a24 */ /* 0x004fc600078e02ff */
[----:B------:R1:W-:Y:S04]  /*10cf0*/  STL [R1+0x68], R0 ;  /* 0x0000680001007387 */ /* 0x0003e80000100800 */
[----:B------:R2:W-:Y:S01]  /*10d00*/  STL [R1+0x80], R3 ;  /* 0x0000800301007387 */ /* 0x0005e20000100800 */
[----:B0-----:R-:W-:Y:S02]  /*10d10*/  IMAD R2, R4, c[0x0][0x190], RZ ;  /* 0x0000640004027a24 */ /* 0x001fe400078e02ff */
[----:B-1----:R-:W-:-:S03]  /*10d20*/  IMAD R0, R27, c[0x0][0x190], RZ ;  /* 0x000064001b007a24 */ /* 0x002fc600078e02ff */
[----:B------:R0:W-:Y:S01]  /*10d30*/  STL [R1+0xa4], R2 ;  /* 0x0000a40201007387 */ /* 0x0001e20000100800 */
[----:B--2---:R-:W-:-:S03]  /*10d40*/  IMAD R3, R28, c[0x0][0x190], RZ ;  /* 0x000064001c037a24 */ /* 0x004fc600078e02ff */
[----:B------:R1:W-:Y:S04]  /*10d50*/  STL [R1+0xac], R0 ;  /* 0x0000ac0001007387 */ /* 0x0003e80000100800 */
[----:B------:R-:W-:Y:S04]  /*10d60*/  STL [R1+0xdc], R3 ;  /* 0x0000dc0301007387 */ /* 0x000fe80000100800 */
[----:B------:R-:W2:Y:S01]  /*10d70*/  LDL.LU R24, [R1+0x3c4] ;  /* 0x0003c40001187983 */ /* 0x000ea20000300800 */
[----:B0-----:R-:W-:Y:S02]  /*10d80*/  IMAD R2, R29, c[0x0][0x190], RZ ;  /* 0x000064001d027a24 */ /* 0x001fe400078e02ff */
[----:B-1----:R-:W-:-:S03]  /*10d90*/  IMAD R0, R25, c[0x0][0x190], RZ ;  /* 0x0000640019007a24 */ /* 0x002fc600078e02ff */
[----:B------:R-:W-:Y:S04]  /*10da0*/  STL [R1+0xec], R2 ;  /* 0x0000ec0201007387 */ /* 0x000fe80000100800 */
[----:B--2---:R0:W-:Y:S04]  /*10db0*/  STL [R1+0xdd8], R24 ;  /* 0x000dd81801007387 */ /* 0x0041e80000100800 */
[----:B------:R-:W-:Y:S04]  /*10dc0*/  STL [R1+0xf8], R0 ;  /* 0x0000f80001007387 */ /* 0x000fe80000100800 */
[----:B0-----:R-:W2:Y:S04]  /*10dd0*/  LDL.LU R24, [R1+0x3c8] ;  /* 0x0003c80001187983 */ /* 0x001ea80000300800 */
[----:B--2---:R0:W-:Y:S04]  /*10de0*/  STL [R1+0xddc], R24 ;  /* 0x000ddc1801007387 */ /* 0x0041e80000100800 */
[----:B0-----:R-:W2:Y:S04]  /*10df0*/  LDL.LU R24, [R1+0x3cc] ;  /* 0x0003cc0001187983 */ /* 0x001ea80000300800 */
[----:B------:R-:W3:Y:S04]  /*10e00*/  LDL.LU R3, [R1+0x3c0] ;  /* 0x0003c00001037983 */ /* 0x000ee80000300800 */
[----:B------:R-:W4:Y:S04]  /*10e10*/  LDL.LU R11, [R1+0x3bc] ;  /* 0x0003bc00010b7983 */ /* 0x000f280000300800 */
[----:B------:R-:W5:Y:S04]  /*10e20*/  LDL.LU R2, [R1+0x3b8] ;  /* 0x0003b80001027983 */ /* 0x000f680000300800 */
[----:B------:R-:W3:Y:S04]  /*10e30*/  LDL.LU R0, [R1+0x3b4] ;  /* 0x0003b40001007983 */ /* 0x000ee80000300800 */
        /* <DEDUP_REMOVED lines=23> */
[----:B------:R-:W3:Y:S01]  /*10fb0*/  LDL.LU R25, [R1+0x350] ;  /* 0x0003500001197983 */ /* 0x000ee20000300800 */
[----:B--2---:R-:W-:-:S05]  /*10fc0*/  IMAD R24, R24, c[0x0][0x190], RZ ;  /* 0x0000640018187a24 */ /* 0x004fca00078e02ff */
[----:B------:R0:W-:Y:S04]  /*10fd0*/  STL [R1+0xfc], R24 ;  /* 0x0000fc1801007387 */ /* 0x0001e80000100800 */
[----:B0-----:R-:W2:Y:S02]  /*10fe0*/  LDL.LU R24, [R1+0xddc] ;  /* 0x000ddc0001187983 */ /* 0x001ea40000300800 */
[----:B--2---:R-:W-:-:S05]  /*10ff0*/  IMAD R24, R24, c[0x0][0x190], RZ ;  /* 0x0000640018187a24 */ /* 0x004fca00078e02ff */
[----:B------:R0:W-:Y:S04]  /*11000*/  STL [R1+0x104], R24 ;  /* 0x0001041801007387 */ /* 0x0001e80000100800 */
[----:B0-----:R-:W2:Y:S01]  /*11010*/  LDL.LU R24, [R1+0xdd8] ;  /* 0x000dd80001187983 */ /* 0x001ea20000300800 */
[----:B-----5:R-:W-:Y:S02]  /*11020*/  IMAD R2, R2, c[0x0][0x190], RZ ;  /* 0x0000640002027a24 */ /* 0x020fe400078e02ff */
[----:B---3--:R-:W-:Y:S02]  /*11030*/  IMAD R0, R0, c[0x0][0x190], RZ ;  /* 0x0000640000007a24 */ /* 0x008fe400078e02ff */
[----:B--2---:R-:W-:-:S05]  /*11040*/  IMAD R24, R24, c[0x0][0x190], RZ ;  /* 0x0000640018187a24 */ /* 0x004fca00078e02ff */
[----:B------:R0:W-:Y:S02]  /*11050*/  STL [R1+0x144], R24 ;  /* 0x0001441801007387 */ /* 0x0001e40000100800 */
[----:B0-----:R-:W-:Y:S02]  /*11060*/  IMAD R24, R3, c[0x0][0x190], RZ ;  /* 0x0000640003187a24 */ /* 0x001fe400078e02ff */
[----:B----4-:R-:W-:-:S03]  /*11070*/  IMAD R3, R11, c[0x0][0x190], RZ ;  /* 0x000064000b037a24 */ /* 0x010fc600078e02ff */
[----:B------:R-:W-:Y:S04]  /*11080*/  STL [R1+0x148], R24 ;  /* 0x0001481801007387 */ /* 0x000fe80000100800 */
[----:B------:R0:W-:Y:S04]  /*11090*/  STL [R1+0x14c], R3 ;  /* 0x00014c0301007387 */ /* 0x0001e80000100800 */
[----:B------:R1:W-:Y:S01]  /*110a0*/  STL [R1+0x18c], R2 ;  /* 0x00018c0201007387 */ /* 0x0003e20000100800 */
[----:B0-----:R-:W-:-:S03]  /*110b0*/  IMAD R3, R26, c[0x0][0x190], RZ ;  /* 0x000064001a037a24 */ /* 0x001fc600078e02ff */
[----:B------:R0:W-:Y:S01]  /*110c0*/  STL [R1+0x1bc], R0 ;  /* 0x0001bc0001007387 */ /* 0x0001e20000100800 */
[----:B-1----:R-:W-:-:S03]  /*110d0*/  IMAD R2, R23, c[0x0][0x190], RZ ;  /* 0x0000640017027a24 */ /* 0x002fc600078e02ff */
        /* <DEDUP_REMOVED lines=570> */
[----:B---3--:R-:W-:Y:S02]  /*13480*/  IMAD R3, R3, c[0x0][0x190], RZ ;  /* 0x0000640003037a24 */ /* 0x008fe400078e02ff */
[----:B----4-:R-:W-:Y:S02]  /*13490*/  IMAD R11, R11, c[0x0][0x190], RZ ;  /* 0x000064000b0b7a24 */ /* 0x010fe400078e02ff */
[----:B-----5:R-:W-:Y:S02]  /*134a0*/  IMAD R2, R2, c[0x0][0x190], RZ ;  /* 0x0000640002027a24 */ /* 0x020fe400078e02ff */
[----:B------:R-:W-:-:S02]  /*134b0*/  IMAD R0, R0, c[0x0][0x190], RZ ;  /* 0x0000640000007a24 */ /* 0x000fc400078e02ff */
[----:B------:R-:W-:Y:S02]  /*134c0*/  IMAD R26, R26, c[0x0][0x190], RZ ;  /* 0x000064001a1a7a24 */ /* 0x000fe400078e02ff */
[----:B------:R-:W-:Y:S02]  /*134d0*/  IMAD R23, R23, c[0x0][0x190], RZ ;  /* 0x0000640017177a24 */ /* 0x000fe400078e02ff */
[----:B------:R-:W-:Y:S02]  /*134e0*/  IMAD R22, R22, c[0x0][0x190], RZ ;  /* 0x0000640016167a24 */ /* 0x000fe400078e02ff */
[----:B------:R-:W-:Y:S02]  /*134f0*/  IMAD R21, R21, c[0x0][0x190], RZ ;  /* 0x0000640015157a24 */ /* 0x000fe400078e02ff */
[----:B------:R-:W-:Y:S02]  /*13500*/  IMAD R20, R20, c[0x0][0x190], RZ ;  /* 0x0000640014147a24 */ /* 0x000fe400078e02ff */
        /* <DEDUP_REMOVED lines=19> */
[----:B--2---:R-:W-:-:S05]  /*13640*/  IMAD R24, R24, c[0x0][0x190], RZ ;  /* 0x0000640018187a24 */ /* 0x004fca00078e02ff */
[----:B------:R0:W-:Y:S04]  /*13650*/  STL [R1+0x90], R24 ;  /* 0x0000901801007387 */ /* 0x0001e80000100800 */
[----:B0-----:R-:W2:Y:S04]  /*13660*/  LDL.LU R24, [R1+0xda4] ;  /* 0x000da40001187983 */ /* 0x001ea80000300800 */
[----:B------:R0:W-:Y:S04]  /*13670*/  STL [R1+0x8c], R3 ;  /* 0x00008c0301007387 */ /* 0x0001e80000100800 */
[----:B0-----:R-:W3:Y:S04]  /*13680*/  LDL.LU R3, [R1+0xda0] ;  /* 0x000da00001037983 */ /* 0x001ee80000300800 */
[----:B------:R0:W-:Y:S04]  /*13690*/  STL [R1+0x88], R11 ;  /* 0x0000880b01007387 */ /* 0x0001e80000100800 */
[----:B0-----:R-:W4:Y:S04]  /*136a0*/  LDL.LU R11, [R1+0xd9c] ;  /* 0x000d9c00010b7983 */ /* 0x001f280000300800 */
[----:B------:R0:W-:Y:S04]  /*136b0*/  STL [R1+0x84], R2 ;  /* 0x0000840201007387 */ /* 0x0001e80000100800 */
[----:B0-----:R-:W5:Y:S04]  /*136c0*/  LDL.LU R2, [R1+0xd98] ;  /* 0x000d980001027983 */ /* 0x001f680000300800 */
[----:B------:R0:W-:Y:S04]  /*136d0*/  STL [R1+0x7c], R0 ;  /* 0x00007c0001007387 */ /* 0x0001e80000100800 */
[----:B0-----:R-:W2:Y:S04]  /*136e0*/  LDL.LU R0, [R1+0xd94] ;  /* 0x000d940001007983 */ /* 0x001ea80000300800 */
        /* <DEDUP_REMOVED lines=48> */
[----:B--2---:R-:W-:-:S02]  /*139f0*/  IMAD R18, R18, c[0x0][0x190], RZ ;  /* 0x0000640012127a24 */ /* 0x004fc400078e02ff */
[----:B---3--:R-:W-:Y:S02]  /*13a00*/  IMAD R17, R17, c[0x0][0x190], RZ ;  /* 0x0000640011117a24 */ /* 0x008fe400078e02ff */
[----:B----4-:R-:W-:Y:S02]  /*13a10*/  IMAD R16, R16, c[0x0][0x190], RZ ;  /* 0x0000640010107a24 */ /* 0x010fe400078e02ff */
[----:B-----5:R-:W-:Y:S02]  /*13a20*/  IMAD R8, R8, c[0x0][0x190], RZ ;  /* 0x0000640008087a24 */ /* 0x020fe400078e02ff */
        /* <DEDUP_REMOVED lines=12> */
[----:B------:R-:W-:-:S05]  /*13af0*/  IMAD R25, R25, c[0x0][0x190], RZ ;  /* 0x0000640019197a24 */ /* 0x000fca00078e02ff */
[----:B------:R0:W-:Y:S04]  /*13b00*/  STL [R1], R25 ;  /* 0x0000001901007387 */ /* 0x0001e80000100800 */
[----:B0-----:R-:W2:Y:S04]  /*13b10*/  LDL.LU R25, [R1+0xd30] ;  /* 0x000d300001197983 */ /* 0x001ea80000300800 */
[----:B------:R-:W-:Y:S04]  /*13b20*/  STL [R1+0xcf0], R29 ;  /* 0x000cf01d01007387 */ /* 0x000fe80000100800 */
[----:B------:R-:W-:Y:S04]  /*13b30*/  STL [R1+0xcec], R28 ;  /* 0x000cec1c01007387 */ /* 0x000fe80000100800 */
[----:B------:R-:W-:Y:S04]  /*13b40*/  STL [R1+0xce8], R27 ;  /* 0x000ce81b01007387 */ /* 0x000fe80000100800 */
[----:B------:R0:W-:Y:S04]  /*13b50*/  STL [R1+0xce4], R4 ;  /* 0x000ce40401007387 */ /* 0x0001e80000100800 */
[----:B0-----:R-:W3:Y:S04]  /*13b60*/  LDL.LU R4, [R1+0x1c] ;  /* 0x00001c0001047983 */ /* 0x001ee80000300800 */
[----:B------:R-:W-:Y:S04]  /*13b70*/  STL [R1+0xcf4], R5 ;  /* 0x000cf40501007387 */ /* 0x000fe80000100800 */
[----:B------:R-:W-:Y:S04]  /*13b80*/  STL [R1+0xce0], R6 ;  /* 0x000ce00601007387 */ /* 0x000fe80000100800 */
[----:B------:R-:W-:Y:S04]  /*13b90*/  STL [R1+0xcdc], R7 ;  /* 0x000cdc0701007387 */ /* 0x000fe80000100800 */
[----:B------:R-:W-:Y:S04]  /*13ba0*/  STL [R1+0xcf8], R12 ;  /* 0x000cf80c01007387 */ /* 0x000fe80000100800 */
[----:B------:R-:W-:Y:S04]  /*13bb0*/  STL [R1+0xcfc], R14 ;  /* 0x000cfc0e01007387 */ /* 0x000fe80000100800 */
[----:B------:R-:W-:Y:S04]  /*13bc0*/  STL [R1+0xd00], R15 ;  /* 0x000d000f01007387 */ /* 0x000fe80000100800 */
[----:B------:R-:W-:Y:S04]  /*13bd0*/  STL [R1+0xd04], R9 ;  /* 0x000d040901007387 */ /* 0x000fe80000100800 */
[----:B------:R0:W-:Y:S04]  /*13be0*/  STL [R1+0xd08], R10 ;  /* 0x000d080a01007387 */ /* 0x0001e80000100800 */
[----:B0-----:R-:W4:Y:S04]  /*13bf0*/  LDL.LU R10, [R1+0x68] ;  /* 0x00006800010a7983 */ /* 0x001f280000300800 */
[----:B------:R0:W-:Y:S04]  /*13c00*/  STL [R1+0xd0c], R8 ;  /* 0x000d0c0801007387 */ /* 0x0001e80000100800 */
[----:B0-----:R-:W5:Y:S04]  /*13c10*/  LDL.LU R8, [R1+0x60] ;  /* 0x0000600001087983 */ /* 0x001f680000300800 */
[----:B------:R0:W-:Y:S04]  /*13c20*/  STL [R1+0xd10], R16 ;  /* 0x000d101001007387 */ /* 0x0001e80000100800 */
[----:B0-----:R-:W4:Y:S04]  /*13c30*/  LDL.LU R16, [R1+0x48] ;  /* 0x0000480001107983 */ /* 0x001f280000300800 */
[----:B------:R0:W-:Y:S04]  /*13c40*/  STL [R1+0xd14], R17 ;  /* 0x000d141101007387 */ /* 0x0001e80000100800 */
[----:B0-----:R-:W4:Y:S04]  /*13c50*/  LDL.LU R17, [R1+0x24] ;  /* 0x0000240001117983 */ /* 0x001f280000300800 */
[----:B------:R0:W-:Y:S04]  /*13c60*/  STL [R1+0xd18], R18 ;  /* 0x000d181201007387 */ /* 0x0001e80000100800 */
[----:B0-----:R-:W5:Y:S01]  /*13c70*/  LDL.LU R18, [R1+0x20] ;  /* 0x0000200001127983 */ /* 0x001f620000300800 */
[----:B------:R-:W-:-:S05]  /*13c80*/  IMAD R19, R19, c[0x0][0x190], RZ ;  /* 0x0000640013137a24 */ /* 0x000fca00078e02ff */
[----:B------:R-:W-:Y:S04]  /*13c90*/  STL [R1+0xd1c], R19 ;  /* 0x000d1c1301007387 */ /* 0x000fe80000100800 */
[----:B------:R-:W5:Y:S04]  /*13ca0*/  LDL.LU R9, [R1+0x80] ;  /* 0x0000800001097983 */ /* 0x000f680000300800 */
[----:B------:R-:W5:Y:S01]  /*13cb0*/  LDL.LU R15, [R1+0xa4] ;  /* 0x0000a400010f7983 */ /* 0x000f620000300800 */
[----:B------:R-:W-:-:S05]  /*13cc0*/  IMAD R5, R20, c[0x0][0x190], RZ ;  /* 0x0000640014057a24 */ /* 0x000fca00078e02ff */
[----:B------:R0:W-:Y:S04]  /*13cd0*/  STL [R1+0x3a8], R5 ;  /* 0x0003a80501007387 */ /* 0x0001e80000100800 */
[----:B------:R-:W5:Y:S04]  /*13ce0*/  LDL.LU R14, [R1+0xac] ;  /* 0x0000ac00010e7983 */ /* 0x000f680000300800 */
[----:B------:R-:W5:Y:S04]  /*13cf0*/  LDL.LU R12, [R1+0xdc] ;  /* 0x0000dc00010c7983 */ /* 0x000f680000300800 */
[----:B------:R-:W5:Y:S04]  /*13d00*/  LDL.LU R7, [R1+0xec] ;  /* 0x0000ec0001077983 */ /* 0x000f680000300800 */
[----:B------:R-:W5:Y:S01]  /*13d10*/  LDL.LU R6, [R1+0xf8] ;  /* 0x0000f80001067983 */ /* 0x000f620000300800 */
[----:B------:R-:W-:-:S02]  /*13d20*/  IMAD R21, R21, c[0x0][0x190], RZ ;  /* 0x0000640015157a24 */ /* 0x000fc400078e02ff */
[----:B------:R-:W-:Y:S01]  /*13d30*/  IMAD R22, R22, c[0x0][0x190], RZ ;  /* 0x0000640016167a24 */ /* 0x000fe200078e02ff */
[----:B0-----:R-:W5:Y:S01]  /*13d40*/  LDL.LU R5, [R1+0xfc] ;  /* 0x0000fc0001057983 */ /* 0x001f620000300800 */
[----:B------:R-:W-:Y:S02]  /*13d50*/  IMAD R23, R23, c[0x0][0x190], RZ ;  /* 0x0000640017177a24 */ /* 0x000fe400078e02ff */
[----:B------:R-:W-:Y:S01]  /*13d60*/  IMAD R26, R26, c[0x0][0x190], RZ ;  /* 0x000064001a1a7a24 */ /* 0x000fe200078e02ff */
[----:B------:R0:W-:Y:S01]  /*13d70*/  STL [R1+0xd20], R21 ;  /* 0x000d201501007387 */ /* 0x0001e20000100800 */
[----:B------:R-:W-:-:S03]  /*13d80*/  IMAD R20, R0, c[0x0][0x190], RZ ;  /* 0x0000640000147a24 */ /* 0x000fc600078e02ff */
[----:B------:R-:W-:Y:S01]  /*13d90*/  STL [R1+0xd24], R22 ;  /* 0x000d241601007387 */ /* 0x000fe20000100800 */
[----:B------:R-:W-:-:S03]  /*13da0*/  IMAD R0, R3, c[0x0][0x184], RZ ;  /* 0x0000610003007a24 */ /* 0x000fc600078e02ff */
[----:B------:R-:W-:Y:S04]  /*13db0*/  STL [R1+0xd28], R23 ;  /* 0x000d281701007387 */ /* 0x000fe80000100800 */
[----:B------:R-:W-:Y:S04]  /*13dc0*/  STL [R1+0xd2c], R26 ;  /* 0x000d2c1a01007387 */ /* 0x000fe80000100800 */
[----:B------:R-:W5:Y:S01]  /*13dd0*/  LDL.LU R27, [R1+0x104] ;  /* 0x00010400011b7983 */ /* 0x000f620000300800 */
[----:B--2---:R-:W-:-:S05]  /*13de0*/  LEA R3, P3, R24, R25, 0x1 ;  /* 0x0000001918037211 */ /* 0x004fca00078608ff */
[----:B------:R-:W-:Y:S01]  /*13df0*/  STL [R1+0x420], R3 ;  /* 0x0004200301007387 */ /* 0x000fe20000100800 */
[----:B---3--:R-:W-:-:S05]  /*13e00*/  LEA R19, P2, R4, R25, 0x1 ;  /* 0x0000001904137211 */ /* 0x008fca00078408ff */
[----:B------:R4:W-:Y:S04]  /*13e10*/  STL [R1+0x428], R19 ;  /* 0x0004281301007387 */ /* 0x0009e80000100800 */
[----:B------:R-:W2:Y:S01]  /*13e20*/  LDL.LU R29, [R1+0x144] ;  /* 0x00014400011d7983 */ /* 0x000ea20000300800 */
[----:B0-----:R-:W-:Y:S02]  /*13e30*/  LEA.HI.X.SX32 R21, R24, R11, 0x1, P3 ;  /* 0x0000000b18157211 */ /* 0x001fe400018f0eff */
[-C--:B----4-:R-:W-:Y:S02]  /*13e40*/  LEA R19, P0, R17, R25.reuse, 0x1 ;  /* 0x0000001911137211 */ /* 0x090fe400078008ff */
[----:B-----5:R-:W-:-:S05]  /*13e50*/  LEA R3, P1, R18, R25, 0x1 ;  /* 0x0000001912037211 */ /* 0x020fca00078208ff */
[----:B------:R0:W-:Y:S04]  /*13e60*/  STL [R1+0x430], R3 ;  /* 0x0004300301007387 */ /* 0x0001e80000100800 */
[----:B------:R1:W-:Y:S04]  /*13e70*/  STL [R1+0x438], R19 ;  /* 0x0004381301007387 */ /* 0x0003e80000100800 */
[----:B------:R-:W3:Y:S01]  /*13e80*/  LDL.LU R28, [R1+0x148] ;  /* 0x00014800011c7983 */ /* 0x000ee20000300800 */
[-C--:B0-----:R-:W-:Y:S02]  /*13e90*/  LEA R3, P4, R16, R25.reuse, 0x1 ;  /* 0x0000001910037211 */ /* 0x081fe400078808ff */
[----:B-1----:R-:W-:-:S03]  /*13ea0*/  LEA R19, P6, R8, R25, 0x1 ;  /* 0x0000001908137211 */ /* 0x002fc600078c08ff */
[----:B------:R0:W-:Y:S04]  /*13eb0*/  STL [R1+0x440], R3 ;  /* 0x0004400301007387 */ /* 0x0001e80000100800 */
[----:B------:R1:W-:Y:S01]  /*13ec0*/  STL [R1+0x448], R19 ;  /* 0x0004481301007387 */ /* 0x0003e20000100800 */
[----:B0-----:R-:W-:-:S03]  /*13ed0*/  LEA R3, P5, R10, R25, 0x1 ;  /* 0x000000190a037211 */ /* 0x001fc600078a08ff */
[----:B-1----:R-:W4:Y:S04]  /*13ee0*/  LDL.LU R19, [R1+0x14c] ;  /* 0x00014c0001137983 */ /* 0x002f280000300800 */
[----:B------:R-:W-:Y:S04]  /*13ef0*/  STL [R1+0x450], R3 ;  /* 0x0004500301007387 */ /* 0x000fe80000100800 */
[----:B------:R0:W-:Y:S02]  /*13f00*/  STL [R1+0x41c], R21 ;  /* 0x00041c1501007387 */ /* 0x0001e40000100800 */
[----:B0-----:R-:W-:-:S02]  /*13f10*/  LEA.HI.X.SX32 R21, R4, R11, 0x1, P2 ;  /* 0x0000000b04157211 */ /* 0x001fc400010f0eff */
[----:B------:R-:W5:Y:S01]  /*13f20*/  LDL.LU R4, [R1+0x18c] ;  /* 0x00018c0001047983 */ /* 0x000f620000300800 */
[----:B------:R-:W-:-:S05]  /*13f30*/  LEA R3, P3, R9, R25, 0x1 ;  /* 0x0000001909037211 */ /* 0x000fca00078608ff */
[----:B------:R-:W-:Y:S04]  /*13f40*/  STL [R1+0x458], R3 ;  /* 0x0004580301007387 */ /* 0x000fe80000100800 */
[----:B------:R0:W-:Y:S02]  /*13f50*/  STL [R1+0x424], R21 ;  /* 0x0004241501007387 */ /* 0x0001e40000100800 */
[----:B0-----:R-:W-:Y:S02]  /*13f60*/  LEA.HI.X.SX32 R21, R18, R11, 0x1, P1 ;  /* 0x0000000b12157211 */ /* 0x001fe400008f0eff */
        /* <DEDUP_REMOVED lines=12> */
[----:B------:R0:W-:Y:S04]  /*14030*/  STL [R1+0x470], R3 ;  /* 0x0004700301007387 */ /* 0x0001e80000100800 */
[----:B------:R1:W-:Y:S01]  /*14040*/  STL [R1+0x43c], R21 ;  /* 0x00043c1501007387 */ /* 0x0003e20000100800 */
[----:B0-----:R-:W-:Y:S02]  /*14050*/  LEA R3, P4, R7, R25, 0x1 ;  /* 0x0000001907037211 */ /* 0x001fe400078808ff */
[-C--:B-1----:R-:W-:Y:S02]  /*14060*/  LEA.HI.X.SX32 R21, R8, R11.reuse, 0x1, P6 ;  /* 0x0000000b08157211 */ /* 0x082fe400030f0eff */
[----:B------:R-:W5:Y:S04]  /*14070*/  LDL.LU R8, [R1+0x3a4] ;  /* 0x0003a40001087983 */ /* 0x000f680000300800 */
        /* <DEDUP_REMOVED lines=13> */
[----:B-1----:R-:W-:Y:S02]  /*14150*/  LEA.HI.X.SX32 R21, R15, R11, 0x1, P2 ;  /* 0x0000000b0f157211 */ /* 0x002fe400010f0eff */
[----:B------:R-:W5:Y:S04]  /*14160*/  LDL.LU R15, [R1+0x398] ;  /* 0x00039800010f7983 */ /* 0x000f680000300800 */
[----:B------:R2:W-:Y:S04]  /*14170*/  STL [R1+0x490], R3 ;  /* 0x0004900301007387 */ /* 0x0005e80000100800 */
[----:B------:R0:W-:Y:S01]  /*14180*/  STL [R1+0x45c], R21 ;  /* 0x00045c1501007387 */ /* 0x0001e20000100800 */
[----:B--2---:R-:W-:-:S02]  /*14190*/  LEA R3, P2, R29, R25, 0x1 ;  /* 0x000000191d037211 */ /* 0x004fc400078408ff */
[-C--:B0-----:R-:W-:Y:S02]  /*141a0*/  LEA.HI.X.SX32 R21, R14, R11.reuse, 0x1, P1 ;  /* 0x0000000b0e157211 */ /* 0x081fe400008f0eff */
[----:B------:R-:W2:Y:S04]  /*141b0*/  LDL.LU R14, [R1+0x394] ;  /* 0x00039400010e7983 */ /* 0x000ea80000300800 */
[----:B------:R-:W-:Y:S04]  /*141c0*/  STL [R1+0x498], R3 ;  /* 0x0004980301007387 */ /* 0x000fe80000100800 */
[----:B------:R0:W-:Y:S02]  /*141d0*/  STL [R1+0x464], R21 ;  /* 0x0004641501007387 */ /* 0x0001e40000100800 */
[----:B0-----:R-:W-:-:S02]  /*141e0*/  LEA.HI.X.SX32 R21, R12, R11, 0x1, P0 ;  /* 0x0000000b0c157211 */ /* 0x001fc400000f0eff */
[----:B------:R-:W2:Y:S01]  /*141f0*/  LDL.LU R12, [R1+0x390] ;  /* 0x00039000010c7983 */ /* 0x000ea20000300800 */
[----:B---3--:R-:W-:-:S05]  /*14200*/  LEA R3, P1, R28, R25, 0x1 ;  /* 0x000000191c037211 */ /* 0x008fca00078208ff */
[----:B------:R-:W-:Y:S04]  /*14210*/  STL [R1+0x4a0], R3 ;  /* 0x0004a00301007387 */ /* 0x000fe80000100800 */
[----:B------:R0:W-:Y:S02]  /*14220*/  STL [R1+0x46c], R21 ;  /* 0x00046c1501007387 */ /* 0x0001e40000100800 */
[----:B0-----:R-:W-:Y:S02]  /*14230*/  LEA.HI.X.SX32 R21, R7, R11, 0x1, P4 ;  /* 0x0000000b07157211 */ /* 0x001fe400020f0eff */
[----:B------:R-:W3:Y:S01]  /*14240*/  LDL.LU R7, [R1+0x38c] ;  /* 0x00038c0001077983 */ /* 0x000ee20000300800 */
[----:B----4-:R-:W-:-:S05]  /*14250*/  LEA R3, P0, R19, R25, 0x1 ;  /* 0x0000001913037211 */ /* 0x010fca00078008ff */
[----:B------:R5:W-:Y:S04]  /*14260*/  STL [R1+0x4a8], R3 ;  /* 0x0004a80301007387 */ /* 0x000be80000100800 */
[----:B------:R0:W-:Y:S01]  /*14270*/  STL [R1+0x474], R21 ;  /* 0x0004741501007387 */ /* 0x0001e20000100800 */
[----:B-----5:R-:W-:Y:S02]  /*14280*/  LEA R3, P4, R4, R25, 0x1 ;  /* 0x0000001904037211 */ /* 0x020fe400078808ff */
[-C--:B0-----:R-:W-:Y:S02]  /*14290*/  LEA.HI.X.SX32 R21, R6, R11.reuse, 0x1, P6 ;  /* 0x0000000b06157211 */ /* 0x081fe400030f0eff */
[----:B------:R-:W4:Y:S04]  /*142a0*/  LDL.LU R6, [R1+0x388] ;  /* 0x0003880001067983 */ /* 0x000f280000300800 */
        /* <DEDUP_REMOVED lines=37> */
[----:B--2---:R-:W-:Y:S02]  /*14500*/  LEA R3, P6, R14, R25, 0x1 ;  /* 0x000000190e037211 */ /* 0x004fe400078c08ff */
[----:B0-----:R-:W-:Y:S02]  /*14510*/  LEA.HI.X.SX32 R21, R17, R11, 0x1, P5 ;  /* 0x0000000b11157211 */ /* 0x001fe400028f0eff */
[----:B------:R-:W2:Y:S04]  /*14520*/  LDL.LU R17, [R1+0x368] ;  /* 0x0003680001117983 */ /* 0x000ea80000300800 */
[----:B------:R0:W-:Y:S04]  /*14530*/  STL [R1+0x4f0], R3 ;  /* 0x0004f00301007387 */ /* 0x0001e80000100800 */
[----:B------:R1:W-:Y:S01]  /*14540*/  STL [R1+0x4bc], R21 ;  /* 0x0004bc1501007387 */ /* 0x0003e20000100800 */
[----:B0-----:R-:W-:-:S02]  /*14550*/  LEA R3, P5, R12, R25, 0x1 ;  /* 0x000000190c037211 */ /* 0x001fc400078a08ff */
[-C--:B-1----:R-:W-:Y:S02]  /*14560*/  LEA.HI.X.SX32 R21, R16, R11.reuse, 0x1, P3 ;  /* 0x0000000b10157211 */ /* 0x082fe400018f0eff */
        /* <DEDUP_REMOVED lines=11> */
[----:B------:R-:W-:Y:S04]  /*14620*/  STL [R1+0x508], R3 ;  /* 0x0005080301007387 */ /* 0x000fe80000100800 */
[----:B------:R0:W-:Y:S02]  /*14630*/  STL [R1+0x4d4], R21 ;  /* 0x0004d41501007387 */ /* 0x0001e40000100800 */
[----:B0-----:R-:W-:Y:S02]  /*14640*/  LEA.HI.X.SX32 R21, R9, R11, 0x1, P0 ;  /* 0x0000000b09157211 */ /* 0x001fe400000f0eff */
[----:B-----5:R-:W-:Y:S01]  /*14650*/  LEA R3, P1, R5, R25, 0x1 ;  /* 0x0000001905037211 */ /* 0x020fe200078208ff */
        /* <DEDUP_REMOVED lines=35> */
[----:B--2---:R-:W-:-:S05]  /*14890*/  LEA R3, P1, R17, R25, 0x1 ;  /* 0x0000001911037211 */ /* 0x004fca00078208ff */
[----:B------:R0:W-:Y:S04]  /*148a0*/  STL [R1+0x548], R3 ;  /* 0x0005480301007387 */ /* 0x0001e80000100800 */
[----:B------:R1:W-:Y:S01]  /*148b0*/  STL [R1+0x514], R21 ;  /* 0x0005141501007387 */ /* 0x0003e20000100800 */
[----:B0-----:R-:W-:Y:S02]  /*148c0*/  LEA R3, P0, R16, R25, 0x1 ;  /* 0x0000001910037211 */ /* 0x001fe400078008ff */
[----:B-1----:R-:W-:Y:S02]  /*148d0*/  LEA.HI.X.SX32 R21, R29, R11, 0x1, P4 ;  /* 0x0000000b1d157211 */ /* 0x002fe400020f0eff */
        /* <DEDUP_REMOVED lines=44> */
[----:B------:R-:W-:Y:S01]  /*14ba0*/  LEA R3, P6, R5, R25, 0x1 ;  /* 0x0000001905037211 */ /* 0x000fe200078c08ff */
        /* <DEDUP_REMOVED lines=71> */
[----:B------:R-:W-:Y:S04]  /*15020*/  STL [R1+0x608], R3 ;  /* 0x0006080301007387 */ /* 0x000fe80000100800 */
[----:B------:R0:W-:Y:S02]  /*15030*/  STL [R1+0x5d4], R21 ;  /* 0x0005d41501007387 */ /* 0x0001e40000100800 */
[----:B0-----:R-:W-:Y:S02]  /*15040*/  LEA.HI.X.SX32 R21, R8, R11, 0x1, P3 ;  /* 0x0000000b08157211 */ /* 0x001fe400018f0eff */
[----:B------:R-:W-:Y:S01]  /*15050*/  LEA R3, P5, R7, R25, 0x1 ;  /* 0x0000001907037211 */ /* 0x000fe200078a08ff */
[----:B------:R-:W2:Y:S04]  /*15060*/  LDL.LU R8, [R1+0x2d4] ;  /* 0x0002d40001087983 */ /* 0x000ea80000300800 */
[----:B------:R-:W-:Y:S04]  /*15070*/  STL [R1+0x610], R3 ;  /* 0x0006100301007387 */ /* 0x000fe80000100800 */
[----:B------:R0:W-:Y:S02]  /*15080*/  STL [R1+0x5dc], R21 ;  /* 0x0005dc1501007387 */ /* 0x0001e40000100800 */
[----:B0-----:R-:W-:-:S02]  /*15090*/  LEA.HI.X.SX32 R21, R10, R11, 0x1, P2 ;  /* 0x0000000b0a157211 */ /* 0x001fc400010f0eff */
[----:B------:R-:W-:Y:S01]  /*150a0*/  LEA R3, P3, R6, R25, 0x1 ;  /* 0x0000001906037211 */ /* 0x000fe200078608ff */
        /* <DEDUP_REMOVED lines=472> */
[----:B------:R0:W-:Y:S01]  /*16e30*/  STL [R1+0x8d4], R21 ;  /* 0x0008d41501007387 */ /* 0x0001e20000100800 */
[-C--:B------:R-:W-:Y:S02]  /*16e40*/  LEA.HI.X.SX32 R19, R19, R11.reuse, 0x1, P5 ;  /* 0x0000000b13137211 */ /* 0x080fe400028f0eff */
[----:B0-----:R-:W-:Y:S02]  /*16e50*/  LEA.HI.X.SX32 R21, R28, R11, 0x1, P6 ;  /* 0x0000000b1c157211 */ /* 0x001fe400030f0eff */
[-C--:B------:R-:W-:Y:S01]  /*16e60*/  LEA R3, P4, R8, R25.reuse, 0x1 ;  /* 0x0000001908037211 */ /* 0x080fe200078808ff */
[----:B------:R-:W2:Y:S04]  /*16e70*/  LDL.LU R28, [R1+0x12c] ;  /* 0x00012c00011c7983 */ /* 0x000ea80000300800 */
[----:B------:R-:W-:Y:S04]  /*16e80*/  STL [R1+0x910], R3 ;  /* 0x0009100301007387 */ /* 0x000fe80000100800 */
[----:B------:R0:W-:Y:S04]  /*16e90*/  STL [R1+0x8dc], R21 ;  /* 0x0008dc1501007387 */ /* 0x0001e80000100800 */
[----:B0-----:R-:W2:Y:S01]  /*16ea0*/  LDL.LU R21, [R1+0x128] ;  /* 0x0001280001157983 */ /* 0x001ea20000300800 */
[----:B------:R-:W-:-:S05]  /*16eb0*/  LEA R3, P6, R10, R25, 0x1 ;  /* 0x000000190a037211 */ /* 0x000fca00078c08ff */
[----:B------:R-:W-:Y:S04]  /*16ec0*/  STL [R1+0x918], R3 ;  /* 0x0009180301007387 */ /* 0x000fe80000100800 */
[----:B------:R0:W-:Y:S02]  /*16ed0*/  STL [R1+0x8e4], R19 ;  /* 0x0008e41301007387 */ /* 0x0001e40000100800 */
[-C--:B0-----:R-:W-:Y:S02]  /*16ee0*/  LEA.HI.X.SX32 R19, R4, R11.reuse, 0x1, P3 ;  /* 0x0000000b04137211 */ /* 0x081fe400018f0eff */
[----:B------:R-:W2:Y:S01]  /*16ef0*/  LDL.LU R4, [R1+0x124] ;  /* 0x0001240001047983 */ /* 0x000ea20000300800 */
[-C--:B------:R-:W-:Y:S02]  /*16f00*/  LEA.HI.X.SX32 R18, R18, R11.reuse, 0x1, P2 ;  /* 0x0000000b12127211 */ /* 0x080fe400010f0eff */
[----:B------:R-:W-:-:S02]  /*16f10*/  LEA.HI.X.SX32 R17, R17, R11, 0x1, P1 ;  /* 0x0000000b11117211 */ /* 0x000fc400008f0eff */
[----:B------:R-:W-:Y:S02]  /*16f20*/  LEA.HI.X.SX32 R16, R16, R11, 0x1, P0 ;  /* 0x0000000b10107211 */ /* 0x000fe400000f0eff */
[----:B---3--:R-:W-:-:S05]  /*16f30*/  LEA R3, P5, R9, R25, 0x1 ;  /* 0x0000001909037211 */ /* 0x008fca00078a08ff */
[----:B------:R-:W-:Y:S04]  /*16f40*/  STL [R1+0x920], R3 ;  /* 0x0009200301007387 */ /* 0x000fe80000100800 */
[----:B------:R0:W-:Y:S04]  /*16f50*/  STL [R1+0x8ec], R19 ;  /* 0x0008ec1301007387 */ /* 0x0001e80000100800 */
[----:B0-----:R-:W3:Y:S01]  /*16f60*/  LDL.LU R19, [R1+0x120] ;  /* 0x0001200001137983 */ /* 0x001ee20000300800 */
[----:B----4-:R-:W-:-:S05]  /*16f70*/  LEA R3, P3, R15, R25, 0x1 ;  /* 0x000000190f037211 */ /* 0x010fca00078608ff */
[----:B------:R-:W-:Y:S04]  /*16f80*/  STL [R1+0x928], R3 ;  /* 0x0009280301007387 */ /* 0x000fe80000100800 */
[----:B------:R0:W-:Y:S04]  /*16f90*/  STL [R1+0x8f4], R18 ;  /* 0x0008f41201007387 */ /* 0x0001e80000100800 */
[----:B0-----:R-:W4:Y:S01]  /*16fa0*/  LDL.LU R18, [R1+0x11c] ;  /* 0x00011c0001127983 */ /* 0x001f220000300800 */
[----:B-----5:R-:W-:-:S05]  /*16fb0*/  LEA R3, P2, R14, R25, 0x1 ;  /* 0x000000190e037211 */ /* 0x020fca00078408ff */
[----:B------:R-:W-:Y:S04]  /*16fc0*/  STL [R1+0x930], R3 ;  /* 0x0009300301007387 */ /* 0x000fe80000100800 */
[----:B------:R0:W-:Y:S04]  /*16fd0*/  STL [R1+0x8fc], R17 ;  /* 0x0008fc1101007387 */ /* 0x0001e80000100800 */
[----:B0-----:R-:W5:Y:S01]  /*16fe0*/  LDL.LU R17, [R1+0x118] ;  /* 0x0001180001117983 */ /* 0x001f620000300800 */
[----:B------:R-:W-:-:S05]  /*16ff0*/  LEA R3, P1, R12, R25, 0x1 ;  /* 0x000000190c037211 */ /* 0x000fca00078208ff */
[----:B------:R-:W-:Y:S04]  /*17000*/  STL [R1+0x938], R3 ;  /* 0x0009380301007387 */ /* 0x000fe80000100800 */
[----:B------:R0:W-:Y:S01]  /*17010*/  STL [R1+0x904], R16 ;  /* 0x0009041001007387 */ /* 0x0001e20000100800 */
[----:B------:R-:W-:-:S03]  /*17020*/  LEA.HI.X.SX32 R8, R8, R11, 0x1, P4 ;  /* 0x0000000b08087211 */ /* 0x000fc600020f0eff */
        /* <DEDUP_REMOVED lines=11> */
[----:B------:R-:W-:Y:S02]  /*170e0*/  LEA R3, P6, R5, R25, 0x1 ;  /* 0x0000001905037211 */ /* 0x000fe400078c08ff */
[----:B------:R-:W-:-:S03]  /*170f0*/  LEA.HI.X.SX32 R15, R15, R11, 0x1, P3 ;  /* 0x0000000b0f0f7211 */ /* 0x000fc600018f0eff */
        /* <DEDUP_REMOVED lines=10> */
[----:B------:R0:W-:Y:S04]  /*171a0*/  STL [R1+0x92c], R14 ;  /* 0x00092c0e01007387 */ /* 0x0001e80000100800 */
[----:B0-----:R-:W5:Y:S01]  /*171b0*/  LDL.LU R14, [R1+0xf4] ;  /* 0x0000f400010e7983 */ /* 0x001f620000300800 */
[----:B------:R-:W-:Y:S02]  /*171c0*/  LEA.HI.X.SX32 R12, R12, R11, 0x1, P1 ;  /* 0x0000000b0c0c7211 */ /* 0x000fe400008f0eff */
[----:B--2---:R-:W-:-:S02]  /*171d0*/  LEA R3, P2, R28, R25, 0x1 ;  /* 0x000000191c037211 */ /* 0x004fc400078408ff */
[----:B------:R-:W-:-:S03]  /*171e0*/  LEA.HI.X.SX32 R7, R7, R11, 0x1, P0 ;  /* 0x0000000b07077211 */ /* 0x000fc600000f0eff */
[----:B------:R0:W-:Y:S04]  /*171f0*/  STL [R1+0x968], R3 ;  /* 0x0009680301007387 */ /* 0x0001e80000100800 */
[----:B------:R1:W-:Y:S01]  /*17200*/  STL [R1+0x934], R12 ;  /* 0x0009340c01007387 */ /* 0x0003e20000100800 */
[----:B0-----:R-:W-:-:S03]  /*17210*/  LEA R3, P1, R21, R25, 0x1 ;  /* 0x0000001915037211 */ /* 0x001fc600078208ff */
[----:B-1----:R-:W2:Y:S04]  /*17220*/  LDL.LU R12, [R1+0xf0] ;  /* 0x0000f000010c7983 */ /* 0x002ea80000300800 */
[----:B------:R-:W-:Y:S04]  /*17230*/  STL [R1+0x970], R3 ;  /* 0x0009700301007387 */ /* 0x000fe80000100800 */
[----:B------:R0:W-:Y:S01]  /*17240*/  STL [R1+0x93c], R7 ;  /* 0x00093c0701007387 */ /* 0x0001e20000100800 */
[----:B------:R-:W-:-:S03]  /*17250*/  LEA.HI.X.SX32 R6, R6, R11, 0x1, P4 ;  /* 0x0000000b06067211 */ /* 0x000fc600020f0eff */
[----:B0-----:R-:W2:Y:S01]  /*17260*/  LDL.LU R7, [R1+0xe8] ;  /* 0x0000e80001077983 */ /* 0x001ea20000300800 */
[----:B------:R-:W-:-:S05]  /*17270*/  LEA R3, P0, R4, R25, 0x1 ;  /* 0x0000001904037211 */ /* 0x000fca00078008ff */
[----:B------:R-:W-:Y:S04]  /*17280*/  STL [R1+0x978], R3 ;  /* 0x0009780301007387 */ /* 0x000fe80000100800 */
[----:B------:R0:W-:Y:S04]  /*17290*/  STL [R1+0x944], R6 ;  /* 0x0009440601007387 */ /* 0x0001e80000100800 */
[----:B0-----:R-:W2:Y:S01]  /*172a0*/  LDL.LU R6, [R1+0xe4] ;  /* 0x0000e40001067983 */ /* 0x001ea20000300800 */
[----:B------:R-:W-:Y:S02]  /*172b0*/  LEA.HI.X.SX32 R22, R5, R11, 0x1, P6 ;  /* 0x0000000b05167211 */ /* 0x000fe400030f0eff */
[----:B---3--:R-:W-:-:S05]  /*172c0*/  LEA R3, P4, R19, R25, 0x1 ;  /* 0x0000001913037211 */ /* 0x008fca00078808ff */
[----:B------:R-:W-:Y:S04]  /*172d0*/  STL [R1+0x980], R3 ;  /* 0x0009800301007387 */ /* 0x000fe80000100800 */
[----:B------:R-:W3:Y:S04]  /*172e0*/  LDL.LU R5, [R1+0xe0] ;  /* 0x0000e00001057983 */ /* 0x000ee80000300800 */
[----:B------:R0:W-:Y:S02]  /*172f0*/  STL [R1+0x94c], R22 ;  /* 0x00094c1601007387 */ /* 0x0001e40000100800 */
[----:B0-----:R-:W-:-:S02]  /*17300*/  LEA.HI.X.SX32 R22, R27, R11, 0x1, P5 ;  /* 0x0000000b1b167211 */ /* 0x001fc400028f0eff */
[----:B----4-:R-:W-:-:S05]  /*17310*/  LEA R3, P6, R18, R25, 0x1 ;  /* 0x0000001912037211 */ /* 0x010fca00078c08ff */
[----:B------:R5:W-:Y:S04]  /*17320*/  STL [R1+0x988], R3 ;  /* 0x0009880301007387 */ /* 0x000be80000100800 */
[----:B------:R-:W4:Y:S04]  /*17330*/  LDL.LU R27, [R1+0xd8] ;  /* 0x0000d800011b7983 */ /* 0x000f280000300800 */
[----:B------:R0:W-:Y:S01]  /*17340*/  STL [R1+0x954], R22 ;  /* 0x0009541601007387 */ /* 0x0001e20000100800 */
[----:B-----5:R-:W-:Y:S02]  /*17350*/  LEA R3, P5, R17, R25, 0x1 ;  /* 0x0000001911037211 */ /* 0x020fe400078a08ff */
[----:B0-----:R-:W-:-:S03]  /*17360*/  LEA.HI.X.SX32 R22, R29, R11, 0x1, P3 ;  /* 0x0000000b1d167211 */ /* 0x001fc600018f0eff */
[----:B------:R0:W-:Y:S04]  /*17370*/  STL [R1+0x990], R3 ;  /* 0x0009900301007387 */ /* 0x0001e80000100800 */
[----:B------:R-:W5:Y:S04]  /*17380*/  LDL.LU R29, [R1+0xd4] ;  /* 0x0000d400011d7983 */ /* 0x000f680000300800 */
[----:B------:R1:W-:Y:S01]  /*17390*/  STL [R1+0x95c], R22 ;  /* 0x00095c1601007387 */ /* 0x0003e20000100800 */
[----:B0-----:R-:W-:Y:S02]  /*173a0*/  LEA R3, P3, R16, R25, 0x1 ;  /* 0x0000001910037211 */ /* 0x001fe400078608ff */
[----:B-1----:R-:W-:-:S03]  /*173b0*/  LEA.HI.X.SX32 R22, R28, R11, 0x1, P2 ;  /* 0x0000000b1c167211 */ /* 0x002fc600010f0eff */
[----:B------:R0:W-:Y:S04]  /*173c0*/  STL [R1+0x998], R3 ;  /* 0x0009980301007387 */ /* 0x0001e80000100800 */
[----:B------:R-:W5:Y:S04]  /*173d0*/  LDL.LU R28, [R1+0xd0] ;  /* 0x0000d000011c7983 */ /* 0x000f680000300800 */
[----:B------:R1:W-:Y:S01]  /*173e0*/  STL [R1+0x964], R22 ;  /* 0x0009641601007387 */ /* 0x0003e20000100800 */
[----:B0-----:R-:W-:Y:S02]  /*173f0*/  LEA R3, P2, R8, R25, 0x1 ;  /* 0x0000001908037211 */ /* 0x001fe400078408ff */
[----:B-1----:R-:W-:-:S03]  /*17400*/  LEA.HI.X.SX32 R22, R21, R11, 0x1, P1 ;  /* 0x0000000b15167211 */ /* 0x002fc600008f0eff */
[----:B------:R0:W-:Y:S04]  /*17410*/  STL [R1+0x9a0], R3 ;  /* 0x0009a00301007387 */ /* 0x0001e80000100800 */
[----:B------:R1:W-:Y:S01]  /*17420*/  STL [R1+0x96c], R22 ;  /* 0x00096c1601007387 */ /* 0x0003e20000100800 */
[----:B0-----:R-:W-:-:S03]  /*17430*/  LEA.HI.X.SX32 R3, R4, R11, 0x1, P0 ;  /* 0x0000000b04037211 */ /* 0x001fc600000f0eff */
[----:B------:R-:W5:Y:S01]  /*17440*/  LDL.LU R4, [R1+0xcc] ;  /* 0x0000cc0001047983 */ /* 0x000f620000300800 */
[----:B------:R-:W-:-:S05]  /*17450*/  LEA R21, P1, R10, R25, 0x1 ;  /* 0x000000190a157211 */ /* 0x000fca00078208ff */
[----:B------:R-:W-:Y:S04]  /*17460*/  STL [R1+0x9a8], R21 ;  /* 0x0009a81501007387 */ /* 0x000fe80000100800 */
[----:B------:R0:W-:Y:S04]  /*17470*/  STL [R1+0x974], R3 ;  /* 0x0009740301007387 */ /* 0x0001e80000100800 */
[----:B-1----:R-:W5:Y:S01]  /*17480*/  LDL.LU R22, [R1+0xc8] ;  /* 0x0000c80001167983 */ /* 0x002f620000300800 */
[----:B0-----:R-:W-:Y:S02]  /*17490*/  LEA.HI.X.SX32 R3, R19, R11, 0x1, P4 ;  /* 0x0000000b13037211 */ /* 0x001fe400020f0eff */
[----:B------:R-:W-:-:S05]  /*174a0*/  LEA R21, P0, R9, R25, 0x1 ;  /* 0x0000001909157211 */ /* 0x000fca00078008ff */
[----:B------:R0:W-:Y:S04]  /*174b0*/  STL [R1+0x9b0], R21 ;  /* 0x0009b01501007387 */ /* 0x0001e80000100800 */
[----:B------:R1:W-:Y:S04]  /*174c0*/  STL [R1+0x97c], R3 ;  /* 0x00097c0301007387 */ /* 0x0003e80000100800 */
[----:B0-----:R-:W5:Y:S01]  /*174d0*/  LDL.LU R21, [R1+0xc4] ;  /* 0x0000c40001157983 */ /* 0x001f620000300800 */
[----:B-1----:R-:W-:Y:S02]  /*174e0*/  LEA.HI.X.SX32 R3, R18, R11, 0x1, P6 ;  /* 0x0000000b12037211 */ /* 0x002fe400030f0eff */
        /* <DEDUP_REMOVED lines=10> */
[----:B--2---:R-:W-:-:S05]  /*17590*/  LEA R17, P5, R12, R25, 0x1 ;  /* 0x000000190c117211 */ /* 0x004fca00078a08ff */
[----:B------:R0:W-:Y:S04]  /*175a0*/  STL [R1+0x9c8], R17 ;  /* 0x0009c81101007387 */ /* 0x0001e80000100800 */
[----:B------:R1:W-:Y:S01]  /*175b0*/  STL [R1+0x994], R3 ;  /* 0x0009940301007387 */ /* 0x0003e20000100800 */
[----:B------:R-:W-:Y:S02]  /*175c0*/  LEA.HI.X.SX32 R8, R8, R11, 0x1, P2 ;  /* 0x0000000b08087211 */ /* 0x000fe400010f0eff */
[----:B------:R-:W-:-:S05]  /*175d0*/  LEA R16, P3, R7, R25, 0x1 ;  /* 0x0000001907107211 */ /* 0x000fca00078608ff */
[----:B------:R2:W-:Y:S04]  /*175e0*/  STL [R1+0x9d0], R16 ;  /* 0x0009d01001007387 */ /* 0x0005e80000100800 */
[----:B0-----:R-:W5:Y:S04]  /*175f0*/  LDL.LU R17, [R1+0xb8] ;  /* 0x0000b80001117983 */ /* 0x001f680000300800 */
[----:B------:R0:W-:Y:S01]  /*17600*/  STL [R1+0x99c], R8 ;  /* 0x00099c0801007387 */ /* 0x0001e20000100800 */
[----:B-1----:R-:W-:-:S05]  /*17610*/  LEA R3, P2, R6, R25, 0x1 ;  /* 0x0000001906037211 */ /* 0x002fca00078408ff */
[----:B------:R3:W-:Y:S04]  /*17620*/  STL [R1+0x9d8], R3 ;  /* 0x0009d80301007387 */ /* 0x0007e80000100800 */
[----:B--2---:R-:W2:Y:S01]  /*17630*/  LDL.LU R16, [R1+0xb4] ;  /* 0x0000b40001107983 */ /* 0x004ea20000300800 */
[----:B0-----:R-:W-:-:S05]  /*17640*/  LEA.HI.X.SX32 R8, R10, R11, 0x1, P1 ;  /* 0x0000000b0a087211 */ /* 0x001fca00008f0eff */
[----:B------:R0:W-:Y:S01]  /*17650*/  STL [R1+0x9a4], R8 ;  /* 0x0009a40801007387 */ /* 0x0001e20000100800 */
[-C--:B------:R-:W-:Y:S02]  /*17660*/  LEA.HI.X.SX32 R9, R9, R11.reuse, 0x1, P0 ;  /* 0x0000000b09097211 */ /* 0x080fe400000f0eff */
[----:B------:R-:W-:Y:S02]  /*17670*/  LEA.HI.X.SX32 R14, R14, R11, 0x1, P6 ;  /* 0x0000000b0e0e7211 */ /* 0x000fe400030f0eff */
[----:B---3--:R-:W-:-:S05]  /*17680*/  LEA R3, P1, R5, R25, 0x1 ;  /* 0x0000001905037211 */ /* 0x008fca00078208ff */
[----:B------:R-:W-:Y:S04]  /*17690*/  STL [R1+0x9e0], R3 ;  /* 0x0009e00301007387 */ /* 0x000fe80000100800 */
[----:B0-----:R-:W3:Y:S04]  /*176a0*/  LDL.LU R8, [R1+0xb0] ;  /* 0x0000b00001087983 */ /* 0x001ee80000300800 */
[----:B------:R0:W-:Y:S02]  /*176b0*/  STL [R1+0x9ac], R9 ;  /* 0x0009ac0901007387 */ /* 0x0001e40000100800 */
[----:B0-----:R-:W-:-:S02]  /*176c0*/  LEA.HI.X.SX32 R9, R15, R11, 0x1, P4 ;  /* 0x0000000b0f097211 */ /* 0x001fc400020f0eff */
[----:B----4-:R-:W-:-:S05]  /*176d0*/  LEA R3, P0, R27, R25, 0x1 ;  /* 0x000000191b037211 */ /* 0x010fca00078008ff */
[----:B------:R5:W-:Y:S04]  /*176e0*/  STL [R1+0x9e8], R3 ;  /* 0x0009e80301007387 */ /* 0x000be80000100800 */
[----:B------:R-:W4:Y:S04]  /*176f0*/  LDL.LU R10, [R1+0xa8] ;  /* 0x0000a800010a7983 */ /* 0x000f280000300800 */
[----:B------:R0:W-:Y:S01]  /*17700*/  STL [R1+0x9b4], R9 ;  /* 0x0009b40901007387 */ /* 0x0001e20000100800 */
[----:B-----5:R-:W-:-:S05]  /*17710*/  LEA R3, P4, R29, R25, 0x1 ;  /* 0x000000191d037211 */ /* 0x020fca00078808ff */
[----:B------:R1:W-:Y:S04]  /*17720*/  STL [R1+0x9f0], R3 ;  /* 0x0009f00301007387 */ /* 0x0003e80000100800 */
[----:B0-----:R-:W5:Y:S04]  /*17730*/  LDL.LU R9, [R1+0xa0] ;  /* 0x0000a00001097983 */ /* 0x001f680000300800 */
[----:B------:R0:W-:Y:S01]  /*17740*/  STL [R1+0x9bc], R14 ;  /* 0x0009bc0e01007387 */ /* 0x0001e20000100800 */
[----:B-1----:R-:W-:-:S05]  /*17750*/  LEA R3, P6, R28, R25, 0x1 ;  /* 0x000000191c037211 */ /* 0x002fca00078c08ff */
[----:B------:R1:W-:Y:S04]  /*17760*/  STL [R1+0x9f8], R3 ;  /* 0x0009f80301007387 */ /* 0x0003e80000100800 */
[----:B------:R-:W5:Y:S01]  /*17770*/  LDL.LU R15, [R1+0x9c] ;  /* 0x00009c00010f7983 */ /* 0x000f620000300800 */
[-C--:B------:R-:W-:Y:S02]  /*17780*/  LEA.HI.X.SX32 R12, R12, R11.reuse, 0x1, P5 ;  /* 0x0000000b0c0c7211 */ /* 0x080fe400028f0eff */
[----:B------:R-:W-:-:S03]  /*17790*/  LEA.HI.X.SX32 R7, R7, R11, 0x1, P3 ;  /* 0x0000000b07077211 */ /* 0x000fc600018f0eff */
[----:B------:R1:W-:Y:S04]  /*177a0*/  STL [R1+0x9c4], R12 ;  /* 0x0009c40c01007387 */ /* 0x0003e80000100800 */
[----:B0-----:R-:W5:Y:S01]  /*177b0*/  LDL.LU R14, [R1+0x98] ;  /* 0x00009800010e7983 */ /* 0x001f620000300800 */
[----:B-1----:R-:W-:-:S05]  /*177c0*/  LEA R3, P5, R4, R25, 0x1 ;  /* 0x0000001904037211 */ /* 0x002fca00078a08ff */
[----:B------:R0:W-:Y:S04]  /*177d0*/  STL [R1+0xa00], R3 ;  /* 0x000a000301007387 */ /* 0x0001e80000100800 */
[----:B------:R1:W-:Y:S04]  /*177e0*/  STL [R1+0x9cc], R7 ;  /* 0x0009cc0701007387 */ /* 0x0003e80000100800 */
[----:B------:R-:W5:Y:S01]  /*177f0*/  LDL.LU R12, [R1+0x94] ;  /* 0x00009400010c7983 */ /* 0x000f620000300800 */
[----:B------:R-:W-:Y:S02]  /*17800*/  LEA.HI.X.SX32 R6, R6, R11, 0x1, P2 ;  /* 0x0000000b06067211 */ /* 0x000fe400010f0eff */
[----:B0-----:R-:W-:-:S05]  /*17810*/  LEA R3, P3, R22, R25, 0x1 ;  /* 0x0000001916037211 */ /* 0x001fca00078608ff */
[----:B------:R-:W-:Y:S04]  /*17820*/  STL [R1+0xa08], R3 ;  /* 0x000a080301007387 */ /* 0x000fe80000100800 */
[----:B------:R0:W-:Y:S04]  /*17830*/  STL [R1+0x9d4], R6 ;  /* 0x0009d40601007387 */ /* 0x0001e80000100800 */
[----:B-1----:R-:W5:Y:S01]  /*17840*/  LDL.LU R7, [R1+0x90] ;  /* 0x0000900001077983 */ /* 0x002f620000300800 */
[----:B0-----:R-:W-:Y:S02]  /*17850*/  LEA.HI.X.SX32 R6, R5, R11, 0x1, P1 ;  /* 0x0000000b05067211 */ /* 0x001fe400008f0eff */
[----:B------:R-:W-:-:S05]  /*17860*/  LEA R3, P2, R21, R25, 0x1 ;  /* 0x0000001915037211 */ /* 0x000fca00078408ff */
        /* <DEDUP_REMOVED lines=10> */
[----:B------:R-:W-:Y:S04]  /*17910*/  STL [R1+0xa20], R3 ;  /* 0x000a200301007387 */ /* 0x000fe80000100800 */
[----:B------:R-:W5:Y:S04]  /*17920*/  LDL.LU R29, [R1+0x84] ;  /* 0x00008400011d7983 */ /* 0x000f680000300800 */
        /* <DEDUP_REMOVED lines=10> */
[----:B------:R0:W-:Y:S04]  /*179d0*/  STL [R1+0x9fc], R6 ;  /* 0x0009fc0601007387 */ /* 0x0001e80000100800 */
[----:B0-----:R-:W2:Y:S01]  /*179e0*/  LDL.LU R6, [R1+0x74] ;  /* 0x0000740001067983 */ /* 0x001ea20000300800 */
[-C--:B------:R-:W-:Y:S02]  /*179f0*/  LEA.HI.X.SX32 R23, R22, R11.reuse, 0x1, P3 ;  /* 0x0000000b16177211 */ /* 0x080fe400018f0eff */
[----:B------:R-:W-:-:S02]  /*17a00*/  LEA.HI.X.SX32 R19, R19, R11, 0x1, P1 ;  /* 0x0000000b13137211 */ /* 0x000fc400008f0eff */
[----:B---3--:R-:W-:-:S05]  /*17a10*/  LEA R3, P5, R8, R25, 0x1 ;  /* 0x0000001908037211 */ /* 0x008fca00078a08ff */
[----:B------:R0:W-:Y:S04]  /*17a20*/  STL [R1+0xa38], R3 ;  /* 0x000a380301007387 */ /* 0x0001e80000100800 */
[----:B------:R1:W-:Y:S04]  /*17a30*/  STL [R1+0xa04], R23 ;  /* 0x000a041701007387 */ /* 0x0003e80000100800 */
[----:B------:R-:W3:Y:S01]  /*17a40*/  LDL.LU R26, [R1+0x70] ;  /* 0x00007000011a7983 */ /* 0x000ee20000300800 */
[----:B0-----:R-:W-:Y:S02]  /*17a50*/  LEA.HI.X.SX32 R3, R21, R11, 0x1, P2 ;  /* 0x0000000b15037211 */ /* 0x001fe400010f0eff */
[----:B----4-:R-:W-:-:S05]  /*17a60*/  LEA R22, P3, R10, R25, 0x1 ;  /* 0x000000190a167211 */ /* 0x010fca00078608ff */
[----:B------:R-:W-:Y:S04]  /*17a70*/  STL [R1+0xa40], R22 ;  /* 0x000a401601007387 */ /* 0x000fe80000100800 */
[----:B------:R0:W-:Y:S01]  /*17a80*/  STL [R1+0xa0c], R3 ;  /* 0x000a0c0301007387 */ /* 0x0001e20000100800 */
[----:B-----5:R-:W-:-:S05]  /*17a90*/  LEA R21, P2, R9, R25, 0x1 ;  /* 0x0000001909157211 */ /* 0x020fca00078408ff */
[----:B------:R-:W-:Y:S04]  /*17aa0*/  STL [R1+0xa48], R21 ;  /* 0x000a481501007387 */ /* 0x000fe80000100800 */
[----:B-1----:R-:W4:Y:S04]  /*17ab0*/  LDL.LU R23, [R1+0x6c] ;  /* 0x00006c0001177983 */ /* 0x002f280000300800 */
[----:B------:R1:W-:Y:S01]  /*17ac0*/  STL [R1+0xa14], R19 ;  /* 0x000a141301007387 */ /* 0x0003e20000100800 */
[----:B0-----:R-:W-:Y:S02]  /*17ad0*/  LEA R3, P1, R15, R25, 0x1 ;  /* 0x000000190f037211 */ /* 0x001fe400078208ff */
[----:B-1----:R-:W-:-:S03]  /*17ae0*/  LEA.HI.X.SX32 R19, R18, R11, 0x1, P0 ;  /* 0x0000000b12137211 */ /* 0x002fc600000f0eff */
[----:B------:R0:W-:Y:S04]  /*17af0*/  STL [R1+0xa50], R3 ;  /* 0x000a500301007387 */ /* 0x0001e80000100800 */
[----:B------:R-:W-:Y:S04]  /*17b00*/  STL [R1+0xa1c], R19 ;  /* 0x000a1c1301007387 */ /* 0x000fe80000100800 */
[----:B------:R-:W5:Y:S01]  /*17b10*/  LDL.LU R22, [R1+0x64] ;  /* 0x0000640001167983 */ /* 0x000f620000300800 */
[----:B------:R-:W-:Y:S02]  /*17b20*/  LEA R18, P0, R14, R25, 0x1 ;  /* 0x000000190e127211 */ /* 0x000fe400078008ff */
[----:B0-----:R-:W-:-:S03]  /*17b30*/  LEA.HI.X.SX32 R3, R17, R11, 0x1, P4 ;  /* 0x0000000b11037211 */ /* 0x001fc600020f0eff */
[----:B------:R-:W-:Y:S04]  /*17b40*/  STL [R1+0xa58], R18 ;  /* 0x000a581201007387 */ /* 0x000fe80000100800 */
[----:B------:R0:W-:Y:S01]  /*17b50*/  STL [R1+0xa24], R3 ;  /* 0x000a240301007387 */ /* 0x0001e20000100800 */
[----:B------:R-:W-:Y:S02]  /*17b60*/  LEA.HI.X.SX32 R16, R16, R11, 0x1, P6 ;  /* 0x0000000b10107211 */ /* 0x000fe400030f0eff */
[----:B------:R-:W-:-:S05]  /*17b70*/  LEA R17, P4, R12, R25, 0x1 ;  /* 0x000000190c117211 */ /* 0x000fca00078808ff */
[----:B------:R-:W-:Y:S04]  /*17b80*/  STL [R1+0xa60], R17 ;  /* 0x000a601101007387 */ /* 0x000fe80000100800 */
[----:B------:R-:W5:Y:S04]  /*17b90*/  LDL.LU R21, [R1+0x5c] ;  /* 0x00005c0001157983 */ /* 0x000f680000300800 */
[----:B------:R1:W-:Y:S01]  /*17ba0*/  STL [R1+0xa2c], R16 ;  /* 0x000a2c1001007387 */ /* 0x0003e20000100800 */
[----:B0-----:R-:W-:Y:S02]  /*17bb0*/  LEA R3, P6, R7, R25, 0x1 ;  /* 0x0000001907037211 */ /* 0x001fe400078c08ff */
[----:B-1----:R-:W-:-:S03]  /*17bc0*/  LEA.HI.X.SX32 R16, R8, R11, 0x1, P5 ;  /* 0x0000000b08107211 */ /* 0x002fc600028f0eff */
[----:B------:R0:W-:Y:S04]  /*17bd0*/  STL [R1+0xa68], R3 ;  /* 0x000a680301007387 */ /* 0x0001e80000100800 */
[----:B------:R-:W-:Y:S04]  /*17be0*/  STL [R1+0xa34], R16 ;  /* 0x000a341001007387 */ /* 0x000fe80000100800 */
[----:B------:R-:W5:Y:S01]  /*17bf0*/  LDL.LU R19, [R1+0x58] ;  /* 0x0000580001137983 */ /* 0x000f620000300800 */
[----:B0-----:R-:W-:Y:S02]  /*17c00*/  LEA.HI.X.SX32 R3, R10, R11, 0x1, P3 ;  /* 0x0000000b0a037211 */ /* 0x001fe400018f0eff */
[----:B------:R-:W-:-:S05]  /*17c10*/  LEA R8, P5, R5, R25, 0x1 ;  /* 0x0000001905087211 */ /* 0x000fca00078a08ff */
[----:B------:R0:W-:Y:S04]  /*17c20*/  STL [R1+0xa70], R8 ;  /* 0x000a700801007387 */ /* 0x0001e80000100800 */
[----:B------:R1:W-:Y:S01]  /*17c30*/  STL [R1+0xa3c], R3 ;  /* 0x000a3c0301007387 */ /* 0x0003e20000100800 */
[----:B------:R-:W-:-:S05]  /*17c40*/  LEA R10, P3, R27, R25, 0x1 ;  /* 0x000000191b0a7211 */ /* 0x000fca00078608ff */
[----:B------:R-:W-:Y:S04]  /*17c50*/  STL [R1+0xa78], R10 ;  /* 0x000a780a01007387 */ /* 0x000fe80000100800 */
[----:B------:R-:W5:Y:S01]  /*17c60*/  LDL.LU R18, [R1+0x54] ;  /* 0x0000540001127983 */ /* 0x000f620000300800 */
[-C--:B0-----:R-:W-:Y:S02]  /*17c70*/  LEA.HI.X.SX32 R8, R9, R11.reuse, 0x1, P2 ;  /* 0x0000000b09087211 */ /* 0x081fe400010f0eff */
[----:B------:R-:W-:-:S03]  /*17c80*/  LEA.HI.X.SX32 R9, R15, R11, 0x1, P1 ;  /* 0x0000000b0f097211 */ /* 0x000fc600008f0eff */
[----:B------:R-:W-:Y:S01]  /*17c90*/  STL [R1+0xa44], R8 ;  /* 0x000a440801007387 */ /* 0x000fe20000100800 */
[----:B-1----:R-:W-:-:S05]  /*17ca0*/  LEA R3, P2, R29, R25, 0x1 ;  /* 0x000000191d037211 */ /* 0x002fca00078408ff */
[----:B------:R0:W-:Y:S04]  /*17cb0*/  STL [R1+0xa80], R3 ;  /* 0x000a800301007387 */ /* 0x0001e80000100800 */
[----:B------:R-:W-:Y:S04]  /*17cc0*/  STL [R1+0xa4c], R9 ;  /* 0x000a4c0901007387 */ /* 0x000fe80000100800 */
[----:B------:R-:W5:Y:S01]  /*17cd0*/  LDL.LU R17, [R1+0x50] ;  /* 0x0000500001117983 */ /* 0x000f620000300800 */
[----:B0-----:R-:W-:Y:S02]  /*17ce0*/  LEA.HI.X.SX32 R3, R14, R11, 0x1, P0 ;  /* 0x0000000b0e037211 */ /* 0x001fe400000f0eff */
[----:B------:R-:W-:-:S05]  /*17cf0*/  LEA R8, P1, R28, R25, 0x1 ;  /* 0x000000191c087211 */ /* 0x000fca00078208ff */
[----:B------:R-:W-:Y:S04]  /*17d00*/  STL [R1+0xa88], R8 ;  /* 0x000a880801007387 */ /* 0x000fe80000100800 */
[----:B------:R0:W-:Y:S02]  /*17d10*/  STL [R1+0xa54], R3 ;  /* 0x000a540301007387 */ /* 0x0001e40000100800 */
[----:B0-----:R-:W-:Y:S02]  /*17d20*/  LEA.HI.X.SX32 R3, R12, R11, 0x1, P4 ;  /* 0x0000000b0c037211 */ /* 0x001fe400020f0eff */
[----:B------:R-:W-:-:S05]  /*17d30*/  LEA R9, P0, R4, R25, 0x1 ;  /* 0x0000001904097211 */ /* 0x000fca00078008ff */
[----:B------:R-:W-:Y:S04]  /*17d40*/  STL [R1+0xa90], R9 ;  /* 0x000a900901007387 */ /* 0x000fe80000100800 */
[----:B------:R-:W5:Y:S04]  /*17d50*/  LDL.LU R16, [R1+0x4c] ;  /* 0x00004c0001107983 */ /* 0x000f680000300800 */
[----:B------:R0:W-:Y:S01]  /*17d60*/  STL [R1+0xa5c], R3 ;  /* 0x000a5c0301007387 */ /* 0x0001e20000100800 */
[----:B--2---:R-:W-:-:S05]  /*17d70*/  LEA R8, P4, R6, R25, 0x1 ;  /* 0x0000001906087211 */ /* 0x004fca00078808ff */
[----:B------:R1:W-:Y:S01]  /*17d80*/  STL [R1+0xa98], R8 ;  /* 0x000a980801007387 */ /* 0x0003e20000100800 */
[----:B0-----:R-:W-:-:S03]  /*17d90*/  LEA.HI.X.SX32 R3, R7, R11, 0x1, P6 ;  /* 0x0000000b07037211 */ /* 0x001fc600030f0eff */
[----:B-1----:R-:W2:Y:S04]  /*17da0*/  LDL.LU R8, [R1+0x44] ;  /* 0x0000440001087983 */ /* 0x002ea80000300800 */
[----:B------:R0:W-:Y:S04]  /*17db0*/  STL [R1+0xa64], R3 ;  /* 0x000a640301007387 */ /* 0x0001e80000100800 */
[----:B------:R-:W2:Y:S01]  /*17dc0*/  LDL.LU R10, [R1+0x40] ;  /* 0x00004000010a7983 */ /* 0x000ea20000300800 */
[----:B0-----:R-:W-:Y:S02]  /*17dd0*/  LEA.HI.X.SX32 R3, R5, R11, 0x1, P5 ;  /* 0x0000000b05037211 */ /* 0x001fe400028f0eff */
[----:B---3--:R-:W-:-:S05]  /*17de0*/  LEA R7, P6, R26, R25, 0x1 ;  /* 0x000000191a077211 */ /* 0x008fca00078c08ff */
[----:B------:R-:W-:Y:S04]  /*17df0*/  STL [R1+0xaa0], R7 ;  /* 0x000aa00701007387 */ /* 0x000fe80000100800 */
[----:B------:R-:W3:Y:S04]  /*17e00*/  LDL.LU R9, [R1+0x3c] ;  /* 0x00003c0001097983 */ /* 0x000ee80000300800 */
[----:B------:R0:W-:Y:S04]  /*17e10*/  STL [R1+0xa6c], R3 ;  /* 0x000a6c0301007387 */ /* 0x0001e80000100800 */
[----:B------:R-:W3:Y:S01]  /*17e20*/  LDL.LU R15, [R1+0x38] ;  /* 0x00003800010f7983 */ /* 0x000ee20000300800 */
[----:B0-----:R-:W-:-:S02]  /*17e30*/  LEA.HI.X.SX32 R3, R27, R11, 0x1, P3 ;  /* 0x0000000b1b037211 */ /* 0x001fc400018f0eff */
[----:B----4-:R-:W-:-:S05]  /*17e40*/  LEA R5, P5, R23, R25, 0x1 ;  /* 0x0000001917057211 */ /* 0x010fca00078a08ff */
[----:B------:R5:W-:Y:S04]  /*17e50*/  STL [R1+0xaa8], R5 ;  /* 0x000aa80501007387 */ /* 0x000be80000100800 */
[----:B------:R-:W4:Y:S04]  /*17e60*/  LDL.LU R14, [R1+0x34] ;  /* 0x00003400010e7983 */ /* 0x000f280000300800 */
[----:B------:R0:W-:Y:S04]  /*17e70*/  STL [R1+0xa74], R3 ;  /* 0x000a740301007387 */ /* 0x0001e80000100800 */
[----:B------:R-:W4:Y:S01]  /*17e80*/  LDL.LU R12, [R1+0x30] ;  /* 0x00003000010c7983 */ /* 0x000f220000300800 */
[----:B-----5:R-:W-:-:S02]  /*17e90*/  LEA R5, P3, R22, R25, 0x1 ;  /* 0x0000001916057211 */ /* 0x020fc400078608ff */
[----:B0-----:R-:W-:-:S03]  /*17ea0*/  LEA.HI.X.SX32 R3, R29, R11, 0x1, P2 ;  /* 0x0000000b1d037211 */ /* 0x001fc600010f0eff */
[----:B------:R0:W-:Y:S04]  /*17eb0*/  STL [R1+0xab0], R5 ;  /* 0x000ab00501007387 */ /* 0x0001e80000100800 */
[----:B0-----:R-:W5:Y:S04]  /*17ec0*/  LDL.LU R5, [R1+0x2c] ;  /* 0x00002c0001057983 */ /* 0x001f680000300800 */
[----:B------:R0:W-:Y:S04]  /*17ed0*/  STL [R1+0xa7c], R3 ;  /* 0x000a7c0301007387 */ /* 0x0001e80000100800 */
[----:B------:R-:W5:Y:S01]  /*17ee0*/  LDL.LU R29, [R1+0x28] ;  /* 0x00002800011d7983 */ /* 0x000f620000300800 */
[----:B------:R-:W-:-:S02]  /*17ef0*/  LEA R7, P2, R21, R25, 0x1 ;  /* 0x0000001915077211 */ /* 0x000fc400078408ff */
[----:B0-----:R-:W-:-:S03]  /*17f00*/  LEA.HI.X.SX32 R3, R28, R11, 0x1, P1 ;  /* 0x0000000b1c037211 */ /* 0x001fc600008f0eff */
[----:B------:R0:W-:Y:S04]  /*17f10*/  STL [R1+0xab8], R7 ;  /* 0x000ab80701007387 */ /* 0x0001e80000100800 */
[----:B------:R-:W5:Y:S04]  /*17f20*/  LDL.LU R28, [R1+0x18] ;  /* 0x00001800011c7983 */ /* 0x000f680000300800 */
[----:B------:R1:W-:Y:S04]  /*17f30*/  STL [R1+0xa84], R3 ;  /* 0x000a840301007387 */ /* 0x0003e80000100800 */
[----:B------:R-:W5:Y:S01]  /*17f40*/  LDL.LU R27, [R1+0x14] ;  /* 0x00001400011b7983 */ /* 0x000f620000300800 */
[----:B0-----:R-:W-:-:S02]  /*17f50*/  LEA R7, P1, R19, R25, 0x1 ;  /* 0x0000001913077211 */ /* 0x001fc400078208ff */
[----:B-1----:R-:W-:-:S03]  /*17f60*/  LEA.HI.X.SX32 R3, R4, R11, 0x1, P0 ;  /* 0x0000000b04037211 */ /* 0x002fc600000f0eff */
[----:B------:R0:W-:Y:S04]  /*17f70*/  STL [R1+0xac0], R7 ;  /* 0x000ac00701007387 */ /* 0x0001e80000100800 */
[----:B------:R-:W5:Y:S04]  /*17f80*/  LDL.LU R4, [R1+0x10] ;  /* 0x0000100001047983 */ /* 0x000f680000300800 */
[----:B------:R1:W-:Y:S01]  /*17f90*/  STL [R1+0xa8c], R3 ;  /* 0x000a8c0301007387 */ /* 0x0003e20000100800 */
[----:B0-----:R-:W-:-:S03]  /*17fa0*/  LEA.HI.X.SX32 R7, R6, R11, 0x1, P4 ;  /* 0x0000000b06077211 */ /* 0x001fc600020f0eff */
[----:B-1----:R-:W5:Y:S01]  /*17fb0*/  LDL.LU R3, [R1+0xc] ;  /* 0x00000c0001037983 */ /* 0x002f620000300800 */
[----:B------:R-:W-:-:S05]  /*17fc0*/  LEA R24, P0, R18, R25, 0x1 ;  /* 0x0000001912187211 */ /* 0x000fca00078008ff */
[----:B------:R-:W-:Y:S04]  /*17fd0*/  STL [R1+0xac8], R24 ;  /* 0x000ac81801007387 */ /* 0x000fe80000100800 */
[----:B------:R-:W5:Y:S04]  /*17fe0*/  LDL.LU R6, [R1+0x8] ;  /* 0x0000080001067983 */ /* 0x000f680000300800 */
[----:B------:R0:W-:Y:S04]  /*17ff0*/  STL [R1+0xa94], R7 ;  /* 0x000a940701007387 */ /* 0x0001e80000100800 */
[----:B0-----:R-:W5:Y:S01]  /*18000*/  LDL.LU R7, [R1+0x4] ;  /* 0x0000040001077983 */ /* 0x001f620000300800 */
[----:B------:R-:W-:-:S05]  /*18010*/  LEA R24, P4, R17, R25, 0x1 ;  /* 0x0000001911187211 */ /* 0x000fca00078808ff */
[----:B------:R0:W-:Y:S04]  /*18020*/  STL [R1+0xad0], R24 ;  /* 0x000ad01801007387 */ /* 0x0001e80000100800 */
[----:B0-----:R-:W5:Y:S01]  /*18030*/  LDL.LU R24, [R1] ;  /* 0x0000000001187983 */ /* 0x001f620000300800 */
[-C--:B------:R-:W-:Y:S02]  /*18040*/  LEA.HI.X.SX32 R26, R26, R11.reuse, 0x1, P6 ;  /* 0x0000000b1a1a7211 */ /* 0x080fe400030f0eff */
[----:B------:R-:W-:-:S03]  /*18050*/  LEA.HI.X.SX32 R23, R23, R11, 0x1, P5 ;  /* 0x0000000b17177211 */ /* 0x000fc600028f0eff */
[----:B------:R0:W-:Y:S01]  /*18060*/  STL [R1+0xa9c], R26 ;  /* 0x000a9c1a01007387 */ /* 0x0001e20000100800 */
[-C--:B------:R-:W-:Y:S02]  /*18070*/  LEA.HI.X.SX32 R22, R22, R11.reuse, 0x1, P3 ;  /* 0x0000000b16167211 */ /* 0x080fe400018f0eff */
[----:B------:R-:W-:Y:S02]  /*18080*/  LEA.HI.X.SX32 R21, R21, R11, 0x1, P2 ;  /* 0x0000000b15157211 */ /* 0x000fe400010f0eff */
[----:B0-----:R-:W-:-:S05]  /*18090*/  LEA R26, P6, R16, R25, 0x1 ;  /* 0x00000019101a7211 */ /* 0x001fca00078c08ff */
[----:B------:R0:W-:Y:S04]  /*180a0*/  STL [R1+0xad8], R26 ;  /* 0x000ad81a01007387 */ /* 0x0001e80000100800 */
[----:B0-----:R-:W5:Y:S04]  /*180b0*/  LDL.LU R26, [R1+0xd2c] ;  /* 0x000d2c00011a7983 */ /* 0x001f680000300800 */
[----:B------:R2:W-:Y:S02]  /*180c0*/  STL [R1+0xaa4], R23 ;  /* 0x000aa41701007387 */ /* 0x0005e40000100800 */
[----:B--2---:R-:W-:-:S05]  /*180d0*/  LEA R23, P5, R8, R25, 0x1 ;  /* 0x0000001908177211 */ /* 0x004fca00078a08ff */
[----:B------:R0:W-:Y:S04]  /*180e0*/  STL [R1+0xae0], R23 ;  /* 0x000ae01701007387 */ /* 0x0001e80000100800 */
[----:B0-----:R-:W2:Y:S04]  /*180f0*/  LDL.LU R23, [R1+0xd28] ;  /* 0x000d280001177983 */ /* 0x001ea80000300800 */
[----:B------:R0:W-:Y:S02]  /*18100*/  STL [R1+0xaac], R22 ;  /* 0x000aac1601007387 */ /* 0x0001e40000100800 */
[----:B0-----:R-:W-:-:S05]  /*18110*/  LEA R22, P3, R10, R25, 0x1 ;  /* 0x000000190a167211 */ /* 0x001fca00078608ff */
[----:B------:R0:W-:Y:S01]  /*18120*/  STL [R1+0xae8], R22 ;  /* 0x000ae81601007387 */ /* 0x0001e20000100800 */
[----:B------:R-:W-:-:S03]  /*18130*/  LEA.HI.X.SX32 R19, R19, R11, 0x1, P1 ;  /* 0x0000000b13137211 */ /* 0x000fc600008f0eff */
[----:B0-----:R-:W2:Y:S04]  /*18140*/  LDL.LU R22, [R1+0xd24] ;  /* 0x000d240001167983 */ /* 0x001ea80000300800 */
[----:B------:R3:W-:Y:S02]  /*18150*/  STL [R1+0xab4], R21 ;  /* 0x000ab41501007387 */ /* 0x0007e40000100800 */
[----:B---3--:R-:W-:-:S05]  /*18160*/  LEA R21, P2, R9, R25, 0x1 ;  /* 0x0000001909157211 */ /* 0x008fca00078408ff */
[----:B------:R0:W-:Y:S01]  /*18170*/  STL [R1+0xaf0], R21 ;  /* 0x000af01501007387 */ /* 0x0001e20000100800 */
[----:B------:R-:W-:-:S03]  /*18180*/  LEA.HI.X.SX32 R18, R18, R11, 0x1, P0 ;  /* 0x0000000b12127211 */ /* 0x000fc600000f0eff */
[----:B0-----:R-:W3:Y:S04]  /*18190*/  LDL.LU R21, [R1+0xd20] ;  /* 0x000d200001157983 */ /* 0x001ee80000300800 */
[----:B------:R0:W-:Y:S02]  /*181a0*/  STL [R1+0xabc], R19 ;  /* 0x000abc1301007387 */ /* 0x0001e40000100800 */
[----:B0-----:R-:W-:-:S05]  /*181b0*/  LEA R19, P1, R15, R25, 0x1 ;  /* 0x000000190f137211 */ /* 0x001fca00078208ff */
[----:B------:R0:W-:Y:S01]  /*181c0*/  STL [R1+0xaf8], R19 ;  /* 0x000af81301007387 */ /* 0x0001e20000100800 */
[----:B------:R-:W-:-:S03]  /*181d0*/  LEA.HI.X.SX32 R17, R17, R11, 0x1, P4 ;  /* 0x0000000b11117211 */ /* 0x000fc600020f0eff */
[----:B0-----:R-:W2:Y:S04]  /*181e0*/  LDL.LU R19, [R1+0xd1c] ;  /* 0x000d1c0001137983 */ /* 0x001ea80000300800 */
[----:B------:R4:W-:Y:S02]  /*181f0*/  STL [R1+0xac4], R18 ;  /* 0x000ac41201007387 */ /* 0x0009e40000100800 */
[----:B----4-:R-:W-:-:S05]  /*18200*/  LEA R18, P0, R14, R25, 0x1 ;  /* 0x000000190e127211 */ /* 0x010fca00078008ff */
[----:B------:R0:W-:Y:S01]  /*18210*/  STL [R1+0xb00], R18 ;  /* 0x000b001201007387 */ /* 0x0001e20000100800 */
[----:B------:R-:W-:-:S03]  /*18220*/  LEA.HI.X.SX32 R16, R16, R11, 0x1, P6 ;  /* 0x0000000b10107211 */ /* 0x000fc600030f0eff */
[----:B0-----:R-:W4:Y:S04]  /*18230*/  LDL.LU R18, [R1+0xd18] ;  /* 0x000d180001127983 */ /* 0x001f280000300800 */
[----:B------:R0:W-:Y:S02]  /*18240*/  STL [R1+0xacc], R17 ;  /* 0x000acc1101007387 */ /* 0x0001e40000100800 */
[----:B0-----:R-:W-:-:S05]  /*18250*/  LEA R17, P4, R12, R25, 0x1 ;  /* 0x000000190c117211 */ /* 0x001fca00078808ff */
[----:B------:R0:W-:Y:S01]  /*18260*/  STL [R1+0xb08], R17 ;  /* 0x000b081101007387 */ /* 0x0001e20000100800 */
[----:B------:R-:W-:-:S03]  /*18270*/  LEA.HI.X.SX32 R8, R8, R11, 0x1, P5 ;  /* 0x0000000b08087211 */ /* 0x000fc600028f0eff */
[----:B0-----:R-:W2:Y:S04]  /*18280*/  LDL.LU R17, [R1+0xd14] ;  /* 0x000d140001117983 */ /* 0x001ea80000300800 */
[----:B------:R5:W-:Y:S02]  /*18290*/  STL [R1+0xad4], R16 ;  /* 0x000ad41001007387 */ /* 0x000be40000100800 */
[----:B-----5:R-:W-:-:S05]  /*182a0*/  LEA R16, P6, R5, R25, 0x1 ;  /* 0x0000001905107211 */ /* 0x020fca00078c08ff */
[----:B------:R0:W-:Y:S01]  /*182b0*/  STL [R1+0xb10], R16 ;  /* 0x000b101001007387 */ /* 0x0001e20000100800 */
[----:B------:R-:W-:-:S03]  /*182c0*/  LEA.HI.X.SX32 R10, R10, R11, 0x1, P3 ;  /* 0x0000000b0a0a7211 */ /* 0x000fc600018f0eff */
[----:B0-----:R-:W5:Y:S04]  /*182d0*/  LDL.LU R16, [R1+0xd10] ;  /* 0x000d100001107983 */ /* 0x001f680000300800 */
[----:B------:R0:W-:Y:S02]  /*182e0*/  STL [R1+0xadc], R8 ;  /* 0x000adc0801007387 */ /* 0x0001e40000100800 */
[----:B0-----:R-:W-:-:S05]  /*182f0*/  LEA R8, P5, R29, R25, 0x1 ;  /* 0x000000191d087211 */ /* 0x001fca00078a08ff */
[----:B------:R0:W-:Y:S01]  /*18300*/  STL [R1+0xb18], R8 ;  /* 0x000b180801007387 */ /* 0x0001e20000100800 */
[----:B------:R-:W-:-:S03]  /*18310*/  LEA.HI.X.SX32 R9, R9, R11, 0x1, P2 ;  /* 0x0000000b09097211 */ /* 0x000fc600010f0eff */
[----:B0-----:R-:W2:Y:S04]  /*18320*/  LDL.LU R8, [R1+0xd0c] ;  /* 0x000d0c0001087983 */ /* 0x001ea80000300800 */
        /* <DEDUP_REMOVED lines=27> */
[----:B------:R0:W-:Y:S04]  /*184e0*/  STL [R1+0xb48], R5 ;  /* 0x000b480501007387 */ /* 0x0001e80000100800 */
[----:B0-----:R-:W2:Y:S04]  /*184f0*/  LDL.LU R5, [R1+0xcf4] ;  /* 0x000cf40001057983 */ /* 0x001ea80000300800 */
[----:B------:R0:W-:Y:S02]  /*18500*/  STL [R1+0xb14], R29 ;  /* 0x000b141d01007387 */ /* 0x0001e40000100800 */
[----:B0-----:R-:W-:-:S05]  /*18510*/  LEA R29, P5, R24, R25, 0x1 ;  /* 0x00000019181d7211 */ /* 0x001fca00078a08ff */
[----:B------:R0:W-:Y:S04]  /*18520*/  STL [R1+0xb50], R29 ;  /* 0x000b501d01007387 */ /* 0x0001e80000100800 */
[----:B0-----:R-:W2:Y:S01]  /*18530*/  LDL.LU R29, [R1+0xcf0] ;  /* 0x000cf000011d7983 */ /* 0x001ea20000300800 */
[----:B------:R-:W-:-:S05]  /*18540*/  LEA.HI.X.SX32 R28, R28, R11, 0x1, P3 ;  /* 0x0000000b1c1c7211 */ /* 0x000fca00018f0eff */
[----:B------:R2:W-:Y:S02]  /*18550*/  STL [R1+0xb1c], R28 ;  /* 0x000b1c1c01007387 */ /* 0x0005e40000100800 */
[----:B--2---:R-:W-:-:S05]  /*18560*/  LEA R28, P3, R29, R25, 0x1 ;  /* 0x000000191d1c7211 */ /* 0x004fca00078608ff */
        /* <DEDUP_REMOVED lines=12> */
[-C--:B------:R-:W-:Y:S02]  /*18630*/  LEA.HI.X.SX32 R3, R3, R11.reuse, 0x1, P0 ;  /* 0x0000000b03037211 */ /* 0x080fe400000f0eff */
[----:B------:R-:W-:-:S03]  /*18640*/  LEA.HI.X.SX32 R6, R6, R11, 0x1, P4 ;  /* 0x0000000b06067211 */ /* 0x000fc600020f0eff */
[----:B------:R2:W-:Y:S02]  /*18650*/  STL [R1+0xb34], R3 ;  /* 0x000b340301007387 */ /* 0x0005e40000100800 */
[----:B--2---:R-:W-:-:S05]  /*18660*/  LEA R3, P0, R4, R25, 0x1 ;  /* 0x0000001904037211 */ /* 0x004fca00078008ff */
        /* <DEDUP_REMOVED lines=12> */
[----:B------:R2:W-:Y:S01]  /*18730*/  STL [R1+0xb4c], R24 ;  /* 0x000b4c1801007387 */ /* 0x0005e20000100800 */
[-C--:B------:R-:W-:Y:S01]  /*18740*/  LEA.HI.X.SX32 R28, R28, R11.reuse, 0x1, P2 ;  /* 0x0000000b1c1c7211 */ /* 0x080fe200010f0eff */
[----:B------:R-:W-:Y:S01]  /*18750*/  IMAD R13, R13, c[0x0][0x190], RZ ;  /* 0x000064000d0d7a24 */ /* 0x000fe200078e02ff */
[----:B------:R-:W-:Y:S01]  /*18760*/  LEA.HI.X.SX32 R27, R27, R11, 0x1, P1 ;  /* 0x0000000b1b1b7211 */ /* 0x000fe200008f0eff */
[----:B------:R-:W-:Y:S01]  /*18770*/  IMAD R2, R2, c[0x0][0x190], RZ ;  /* 0x0000640002027a24 */ /* 0x000fe200078e02ff */
[----:B--2---:R-:W-:-:S05]  /*18780*/  LEA R24, P5, R7, R25, 0x1 ;  /* 0x0000001907187211 */ /* 0x004fca00078a08ff */
[----:B------:R0:W-:Y:S02]  /*18790*/  STL [R1+0xb88], R24 ;  /* 0x000b881801007387 */ /* 0x0001e40000100800 */
[----:B0-----:R-:W-:Y:S02]  /*187a0*/  LEA.HI.X.SX32 R24, R29, R11, 0x1, P3 ;  /* 0x0000000b1d187211 */ /* 0x001fe400018f0eff */
[----:B------:R-:W-:-:S03]  /*187b0*/  LEA R29, P3, R12, R25, 0x1 ;  /* 0x000000190c1d7211 */ /* 0x000fc600078608ff */
[----:B------:R0:W-:Y:S04]  /*187c0*/  STL [R1+0xb54], R24 ;  /* 0x000b541801007387 */ /* 0x0001e80000100800 */
[----:B------:R-:W-:Y:S01]  /*187d0*/  STL [R1+0xb90], R29 ;  /* 0x000b901d01007387 */ /* 0x000fe20000100800 */
[----:B0-----:R-:W-:-:S03]  /*187e0*/  LEA R24, P2, R14, R25, 0x1 ;  /* 0x000000190e187211 */ /* 0x001fc600078408ff */
[----:B------:R0:W-:Y:S04]  /*187f0*/  STL [R1+0xb5c], R28 ;  /* 0x000b5c1c01007387 */ /* 0x0001e80000100800 */
[----:B------:R1:W-:Y:S04]  /*18800*/  STL [R1+0xbf8], R24 ;  /* 0x000bf81801007387 */ /* 0x0003e80000100800 */
[----:B------:R2:W-:Y:S01]  /*18810*/  STL [R1+0xb64], R27 ;  /* 0x000b641b01007387 */ /* 0x0005e20000100800 */
[----:B0-----:R-:W-:Y:S02]  /*18820*/  LEA R28, P1, R13, R25, 0x1 ;  /* 0x000000190d1c7211 */ /* 0x001fe400078208ff */
[----:B-1----:R-:W-:-:S03]  /*18830*/  LEA.HI.X.SX32 R24, R4, R11, 0x1, P0 ;  /* 0x0000000b04187211 */ /* 0x002fc600000f0eff */
[----:B------:R-:W-:Y:S01]  /*18840*/  STL [R1+0xb98], R28 ;  /* 0x000b981c01007387 */ /* 0x000fe20000100800 */
[----:B------:R-:W-:Y:S02]  /*18850*/  LEA.HI.X.SX32 R4, R5, R11, 0x1, P4 ;  /* 0x0000000b05047211 */ /* 0x000fe400020f0eff */
[----:B--2---:R-:W-:Y:S01]  /*18860*/  LEA R27, P0, R15, R25, 0x1 ;  /* 0x000000190f1b7211 */ /* 0x004fe200078008ff */
[----:B------:R0:W-:Y:S01]  /*18870*/  STL [R1+0xb6c], R24 ;  /* 0x000b6c1801007387 */ /* 0x0001e20000100800 */
[----:B------:R-:W-:-:S03]  /*18880*/  LEA.HI.X.SX32 R5, R6, R11, 0x1, P6 ;  /* 0x0000000b06057211 */ /* 0x000fc600030f0eff */
[----:B------:R-:W-:Y:S01]  /*18890*/  STL [R1+0xba0], R27 ;  /* 0x000ba01b01007387 */ /* 0x000fe20000100800 */
[----:B------:R-:W-:-:S03]  /*188a0*/  LEA.HI.X.SX32 R6, R7, R11, 0x1, P5 ;  /* 0x0000000b07067211 */ /* 0x000fc600028f0eff */
[----:B------:R1:W-:Y:S01]  /*188b0*/  STL [R1+0xb74], R4 ;  /* 0x000b740401007387 */ /* 0x0003e20000100800 */
[----:B0-----:R-:W-:-:S05]  /*188c0*/  LEA R24, P4, R9, R25, 0x1 ;  /* 0x0000001909187211 */ /* 0x001fca00078808ff */
[----:B------:R-:W-:Y:S01]  /*188d0*/  STL [R1+0xba8], R24 ;  /* 0x000ba81801007387 */ /* 0x000fe20000100800 */
[----:B-1----:R-:W-:-:S03]  /*188e0*/  LEA R4, P6, R10, R25, 0x1 ;  /* 0x000000190a047211 */ /* 0x002fc600078c08ff */
[----:B------:R0:W-:Y:S04]  /*188f0*/  STL [R1+0xb7c], R5 ;  /* 0x000b7c0501007387 */ /* 0x0001e80000100800 */
[----:B------:R1:W-:Y:S01]  /*18900*/  STL [R1+0xbb0], R4 ;  /* 0x000bb00401007387 */ /* 0x0003e20000100800 */
[----:B0-----:R-:W-:-:S03]  /*18910*/  LEA R5, P5, R8, R25, 0x1 ;  /* 0x0000001908057211 */ /* 0x001fc600078a08ff */
[----:B------:R-:W-:Y:S01]  /*18920*/  STL [R1+0xb84], R6 ;  /* 0x000b840601007387 */ /* 0x000fe20000100800 */
[----:B-1----:R-:W-:-:S03]  /*18930*/  LEA.HI.X.SX32 R4, R12, R11, 0x1, P3 ;  /* 0x0000000b0c047211 */ /* 0x002fc600018f0eff */
[----:B------:R-:W2:Y:S04]  /*18940*/  LDL.LU R29, [R1+0xbfc] ;  /* 0x000bfc00011d7983 */ /* 0x000ea80000300800 */
[----:B------:R5:W-:Y:S04]  /*18950*/  STL [R1+0xbb8], R5 ;  /* 0x000bb80501007387 */ /* 0x000be80000100800 */
[----:B------:R0:W-:Y:S01]  /*18960*/  STL [R1+0xb8c], R4 ;  /* 0x000b8c0401007387 */ /* 0x0001e20000100800 */
[----:B-----5:R-:W-:Y:S02]  /*18970*/  LEA R5, P3, R16, R25, 0x1 ;  /* 0x0000001910057211 */ /* 0x020fe400078608ff */
[----:B0-----:R-:W-:-:S03]  /*18980*/  LEA.HI.X.SX32 R4, R14, R11, 0x1, P2 ;  /* 0x0000000b0e047211 */ /* 0x001fc600010f0eff */
[----:B------:R0:W-:Y:S01]  /*18990*/  STL [R1+0xbc0], R5 ;  /* 0x000bc00501007387 */ /* 0x0001e20000100800 */
[----:B------:R-:W-:-:S03]  /*189a0*/  LEA R6, P2, R17, R25, 0x1 ;  /* 0x0000001911067211 */ /* 0x000fc600078408ff */
[----:B------:R4:W-:Y:S01]  /*189b0*/  STL [R1+0xbf4], R4 ;  /* 0x000bf40401007387 */ /* 0x0009e20000100800 */
[----:B0-----:R-:W-:-:S03]  /*189c0*/  LEA.HI.X.SX32 R5, R13, R11, 0x1, P1 ;  /* 0x0000000b0d057211 */ /* 0x001fc600008f0eff */
[----:B------:R0:W-:Y:S01]  /*189d0*/  STL [R1+0xbc8], R6 ;  /* 0x000bc80601007387 */ /* 0x0001e20000100800 */
[----:B----4-:R-:W-:-:S03]  /*189e0*/  LEA R4, P1, R18, R25, 0x1 ;  /* 0x0000001912047211 */ /* 0x010fc600078208ff */
[----:B------:R1:W-:Y:S04]  /*189f0*/  STL [R1+0xb94], R5 ;  /* 0x000b940501007387 */ /* 0x0003e80000100800 */
[----:B------:R4:W-:Y:S01]  /*18a00*/  STL [R1+0xbd0], R4 ;  /* 0x000bd00401007387 */ /* 0x0009e20000100800 */
[----:B0-----:R-:W-:Y:S02]  /*18a10*/  LEA.HI.X.SX32 R6, R15, R11, 0x1, P0 ;  /* 0x0000000b0f067211 */ /* 0x001fe400000f0eff */
[----:B-1----:R-:W-:-:S03]  /*18a20*/  LEA R5, P0, R19, R25, 0x1 ;  /* 0x0000001913057211 */ /* 0x002fc600078008ff */
[----:B------:R0:W-:Y:S01]  /*18a30*/  STL [R1+0xb9c], R6 ;  /* 0x000b9c0601007387 */ /* 0x0001e20000100800 */
[----:B----4-:R-:W-:-:S03]  /*18a40*/  LEA.HI.X.SX32 R4, R9, R11, 0x1, P4 ;  /* 0x0000000b09047211 */ /* 0x010fc600020f0eff */
[----:B------:R1:W-:Y:S04]  /*18a50*/  STL [R1+0xbd8], R5 ;  /* 0x000bd80501007387 */ /* 0x0003e80000100800 */
[----:B------:R3:W-:Y:S01]  /*18a60*/  STL [R1+0xba4], R4 ;  /* 0x000ba40401007387 */ /* 0x0007e20000100800 */
[----:B0-----:R-:W-:Y:S02]  /*18a70*/  LEA R6, P4, R3, R25, 0x1 ;  /* 0x0000001903067211 */ /* 0x001fe400078808ff */
[----:B-1----:R-:W-:-:S03]  /*18a80*/  LEA.HI.X.SX32 R5, R10, R11, 0x1, P6 ;  /* 0x0000000b0a057211 */ /* 0x002fc600030f0eff */
[----:B------:R0:W-:Y:S01]  /*18a90*/  STL [R1+0xbdc], R6 ;  /* 0x000bdc0601007387 */ /* 0x0001e20000100800 */
[----:B---3--:R-:W-:-:S03]  /*18aa0*/  LEA R4, P6, R21, R25, 0x1 ;  /* 0x0000001915047211 */ /* 0x008fc600078c08ff */
[----:B------:R1:W-:Y:S04]  /*18ab0*/  STL [R1+0xbac], R5 ;  /* 0x000bac0501007387 */ /* 0x0003e80000100800 */
[----:B------:R3:W-:Y:S01]  /*18ac0*/  STL [R1+0xbe0], R4 ;  /* 0x000be00401007387 */ /* 0x0007e20000100800 */
[----:B0-----:R-:W-:Y:S02]  /*18ad0*/  LEA.HI.X.SX32 R6, R8, R11, 0x1, P5 ;  /* 0x0000000b08067211 */ /* 0x001fe400028f0eff */
[----:B-1----:R-:W-:-:S03]  /*18ae0*/  LEA R5, P5, R22, R25, 0x1 ;  /* 0x0000001916057211 */ /* 0x002fc600078a08ff */
[----:B------:R0:W-:Y:S01]  /*18af0*/  STL [R1+0xbb4], R6 ;  /* 0x000bb40601007387 */ /* 0x0001e20000100800 */
[----:B---3--:R-:W-:-:S03]  /*18b00*/  LEA.HI.X.SX32 R4, R16, R11, 0x1, P3 ;  /* 0x0000000b10047211 */ /* 0x008fc600018f0eff */
        /* <DEDUP_REMOVED lines=16> */
[----:B------:R-:W-:Y:S01]  /*18c10*/  STL [R1+0x418], R6 ;  /* 0x0004180601007387 */ /* 0x000fe20000100800 */
[----:B---3--:R-:W-:-:S03]  /*18c20*/  LEA.HI.X.SX32 R4, R21, R11, 0x1, P6 ;  /* 0x0000000b15047211 */ /* 0x008fc600030f0eff */
[----:B------:R-:W-:Y:S01]  /*18c30*/  STL [R1+0x400], R5 ;  /* 0x0004000501007387 */ /* 0x000fe20000100800 */
[----:B------:R-:W-:-:S03]  /*18c40*/  LEA.HI.X.SX32 R3, R22, R11, 0x1, P5 ;  /* 0x0000000b16037211 */ /* 0x000fc600028f0eff */
[----:B------:R-:W3:Y:S04]  /*18c50*/  LDL.LU R25, [R1+0xc3c] ;  /* 0x000c3c0001197983 */ /* 0x000ee80000300800 */
[----:B------:R0:W-:Y:S04]  /*18c60*/  STL [R1+0x404], R4 ;  /* 0x0004040401007387 */ /* 0x0001e80000100800 */
[----:B------:R-:W4:Y:S04]  /*18c70*/  LDL.LU R19, [R1+0xc48] ;  /* 0x000c480001137983 */ /* 0x000f280000300800 */
[----:B------:R1:W-:Y:S01]  /*18c80*/  STL [R1+0x408], R3 ;  /* 0x0004080301007387 */ /* 0x0003e20000100800 */
[----:B0-----:R-:W-:-:S03]  /*18c90*/  LEA.HI.X.SX32 R4, R23, R11, 0x1, P3 ;  /* 0x0000000b17047211 */ /* 0x001fc600018f0eff */
[----:B------:R-:W5:Y:S04]  /*18ca0*/  LDL.LU R18, [R1+0xc00] ;  /* 0x000c000001127983 */ /* 0x000f680000300800 */
[----:B------:R-:W5:Y:S01]  /*18cb0*/  LDL.LU R17, [R1+0xc04] ;  /* 0x000c040001117983 */ /* 0x000f620000300800 */
[----:B-1----:R-:W-:-:S03]  /*18cc0*/  LEA.HI.X.SX32 R3, R26, R11, 0x1, P2 ;  /* 0x0000000b1a037211 */ /* 0x002fc600010f0eff */
[----:B------:R-:W-:Y:S04]  /*18cd0*/  STL [R1+0x40c], R4 ;  /* 0x00040c0401007387 */ /* 0x000fe80000100800 */
[----:B------:R-:W5:Y:S04]  /*18ce0*/  LDL.LU R16, [R1+0xc08] ;  /* 0x000c080001107983 */ /* 0x000f680000300800 */
[----:B------:R-:W5:Y:S04]  /*18cf0*/  LDL.LU R8, [R1+0xc0c] ;  /* 0x000c0c0001087983 */ /* 0x000f680000300800 */
[----:B------:R0:W-:Y:S04]  /*18d00*/  STL [R1+0x410], R3 ;  /* 0x0004100301007387 */ /* 0x0001e80000100800 */
[----:B------:R-:W5:Y:S01]  /*18d10*/  LDL.LU R9, [R1+0xc10] ;  /* 0x000c100001097983 */ /* 0x000f620000300800 */
[----:B0-----:R-:W-:-:S05]  /*18d20*/  LEA.HI.X.SX32 R3, R20, R11, 0x1, P1 ;  /* 0x0000000b14037211 */ /* 0x001fca00008f0eff */
[----:B------:R0:W-:Y:S01]  /*18d30*/  STL [R1+0x414], R3 ;  /* 0x0004140301007387 */ /* 0x0001e20000100800 */
[----:B------:R-:W-:-:S03]  /*18d40*/  LEA.HI.X.SX32 R2, R2, R11, 0x1, P0 ;  /* 0x0000000b02027211 */ /* 0x000fc600000f0eff */
[----:B------:R-:W5:Y:S04]  /*18d50*/  LDL.LU R15, [R1+0xc14] ;  /* 0x000c1400010f7983 */ /* 0x000f680000300800 */
[----:B0-----:R-:W0:Y:S04]  /*18d60*/  S2R R3, SR_TID.X ;  /* 0x0000000000037919 */ /* 0x001e280000002100 */
[----:B------:R1:W-:Y:S04]  /*18d70*/  STL [R1+0x2fc], R2 ;  /* 0x0002fc0201007387 */ /* 0x0003e80000100800 */
[----:B------:R-:W5:Y:S04]  /*18d80*/  LDL.LU R13, [R1+0xc24] ;  /* 0x000c2400010d7983 */ /* 0x000f680000300800 */
[----:B------:R-:W5:Y:S04]  /*18d90*/  LDL.LU R5, [R1+0xc20] ;  /* 0x000c200001057983 */ /* 0x000f680000300800 */
[----:B------:R-:W5:Y:S04]  /*18da0*/  LDL.LU R14, [R1+0xc18] ;  /* 0x000c1800010e7983 */ /* 0x000f680000300800 */
[----:B------:R-:W5:Y:S01]  /*18db0*/  LDL.LU R6, [R1+0xc1c] ;  /* 0x000c1c0001067983 */ /* 0x000f620000300800 */
[----:B0-----:R-:W-:-:S03]  /*18dc0*/  SHF.R.U32.HI R23, RZ, 0x5, R3 ;  /* 0x00000005ff177819 */ /* 0x001fc60000011603 */
[----:B------:R-:W5:Y:S01]  /*18dd0*/  LDL.LU R7, [R1+0xc28] ;  /* 0x000c280001077983 */ /* 0x000f620000300800 */
[----:B------:R-:W-:-:S03]  /*18de0*/  SGXT.U32 R23, R23, 0x2 ;  /* 0x000000021717781a */ /* 0x000fc60000000000 */
[----:B------:R-:W5:Y:S01]  /*18df0*/  LDL.LU R12, [R1+0xc34] ;  /* 0x000c3400010c7983 */ /* 0x000f620000300800 */
[C---:B------:R-:W-:Y:S01]  /*18e00*/  LOP3.LUT R21, R23.reuse, 0x7c, RZ, 0xfc, !PT ;  /* 0x0000007c17157812 */ /* 0x040fe200078efcff */
[----:B------:R-:W-:Y:S01]  /*18e10*/  IMAD.MOV R28, RZ, RZ, -c[0x0][0x188] ;  /* 0x80006200ff1c7624 */ /* 0x000fe200078e02ff */
[----:B------:R-:W-:Y:S01]  /*18e20*/  LOP3.LUT R22, R23, 0x7c, RZ, 0xfc, !PT ;  /* 0x0000007c17167812 */ /* 0x000fe200078efcff */
[----:B------:R-:W5:Y:S02]  /*18e30*/  LDL.LU R27, [R1+0xc2c] ;  /* 0x000c2c00011b7983 */ /* 0x000f640000300800 */
[----:B------:R-:W-:Y:S02]  /*18e40*/  IMAD R21, R21, c[0x0][0x188], RZ ;  /* 0x0000620015157a24 */ /* 0x000fe400078e02ff */
[----:B------:R-:W-:Y:S02]  /*18e50*/  IMAD R22, R22, c[0x0][0x188], RZ ;  /* 0x0000620016167a24 */ /* 0x000fe400078e02ff */
[----:B------:R-:W-:-:S02]  /*18e60*/  IMAD R21, R28, 0x4, R21 ;  /* 0x000000041c157824 */ /* 0x000fc400078e0215 */
[C---:B------:R-:W-:Y:S02]  /*18e70*/  IMAD R22, R28.reuse, 0x4, R22 ;  /* 0x000000041c167824 */ /* 0x040fe400078e0216 */
[----:B------:R-:W-:Y:S02]  /*18e80*/  IMAD R21, R28, 0x4, R21 ;  /* 0x000000041c157824 */ /* 0x000fe400078e0215 */
[----:B------:R-:W5:Y:S01]  /*18e90*/  LDL.LU R28, [R1+0xc30] ;  /* 0x000c3000011c7983 */ /* 0x000f620000300800 */
[C---:B------:R-:W-:Y:S01]  /*18ea0*/  IMAD R10, R23.reuse, c[0x0][0x188], RZ ;  /* 0x00006200170a7a24 */ /* 0x040fe200078e02ff */
[----:B------:R-:W-:Y:S02]  /*18eb0*/  LOP3.LUT R23, R23, 0x7c, RZ, 0xfc, !PT ;  /* 0x0000007c17177812 */ /* 0x000fe400078efcff */
[----:B-1----:R-:W-:-:S03]  /*18ec0*/  LEA R2, P0, R0, c[0x0][0x160], 0x1 ;  /* 0x0000580000027a11 */ /* 0x002fc600078008ff */
[----:B------:R-:W-:Y:S01]  /*18ed0*/  IMAD R23, R23, c[0x0][0x188], RZ ;  /* 0x0000620017177a24 */ /* 0x000fe200078e02ff */
[----:B------:R-:W-:-:S04]  /*18ee0*/  LEA.HI.X.SX32 R0, R0, c[0x0][0x164], 0x1, P0 ;  /* 0x0000590000007a11 */ /* 0x000fc800000f0eff */
[-C--:B------:R-:W-:Y:S02]  /*18ef0*/  LEA R11, P0, R23, R2.reuse, 0x1 ;  /* 0x00000002170b7211 */ /* 0x080fe400078008ff */
[----:B------:R-:W-:-:S03]  /*18f00*/  LEA R20, P2, R22, R2, 0x1 ;  /* 0x0000000216147211 */ /* 0x000fc600078408ff */
[----:B------:R0:W-:Y:S04]  /*18f10*/  STL [R1+0x304], R11 ;  /* 0x0003040b01007387 */ /* 0x0001e80000100800 */
[----:B------:R4:W-:Y:S01]  /*18f20*/  STL [R1+0x30c], R20 ;  /* 0x00030c1401007387 */ /* 0x0009e20000100800 */
[----:B0-----:R-:W-:-:S05]  /*18f30*/  LEA R11, P5, R21, R2, 0x1 ;  /* 0x00000002150b7211 */ /* 0x001fca00078a08ff */
[----:B------:R5:W-:Y:S01]  /*18f40*/  STL [R1+0x314], R11 ;  /* 0x0003140b01007387 */ /* 0x000be20000100800 */
[----:B------:R-:W-:Y:S01]  /*18f50*/  LEA.HI.X.SX32 R23, R23, R0, 0x1, P0 ;  /* 0x0000000017177211 */ /* 0x000fe200000f0eff */
[----:B------:R-:W-:-:S04]  /*18f60*/  IMAD.MOV R24, RZ, RZ, -c[0x0][0x188] ;  /* 0x80006200ff187624 */ /* 0x000fc800078e02ff */
[----:B--2---:R-:W-:-:S04]  /*18f70*/  IMAD R3, R24, 0x4, R29 ;  /* 0x0000000418037824 */ /* 0x004fc800078e021d */
[----:B------:R-:W-:Y:S01]  /*18f80*/  IMAD R4, R24, 0x4, R3 ;  /* 0x0000000418047824 */ /* 0x000fe200078e0203 */
[-C--:B---3--:R-:W-:Y:S02]  /*18f90*/  LEA R26, P4, R25, R2.reuse, 0x1 ;  /* 0x00000002191a7211 */ /* 0x088fe400078808ff */
[----:B----4-:R-:W-:-:S03]  /*18fa0*/  LEA R20, P3, R19, R2, 0x1 ;  /* 0x0000000213147211 */ /* 0x010fc600078608ff */
[----:B------:R-:W-:Y:S01]  /*18fb0*/  STL [R1+0x31c], R26 ;  /* 0x00031c1a01007387 */ /* 0x000fe20000100800 */
[----:B-----5:R-:W-:-:S03]  /*18fc0*/  LEA R11, P1, R18, R2, 0x1 ;  /* 0x00000002120b7211 */ /* 0x020fc600078208ff */
[----:B------:R0:W-:Y:S04]  /*18fd0*/  STL [R1+0x324], R20 ;  /* 0x0003241401007387 */ /* 0x0001e80000100800 */
[----:B------:R1:W-:Y:S01]  /*18fe0*/  STL [R1+0x32c], R11 ;  /* 0x00032c0b01007387 */ /* 0x0003e20000100800 */
[----:B0-----:R-:W-:-:S03]  /*18ff0*/  LEA R20, P0, R17, R2, 0x1 ;  /* 0x0000000211147211 */ /* 0x001fc600078008ff */
[----:B------:R-:W-:Y:S01]  /*19000*/  STL [R1+0x300], R23 ;  /* 0x0003001701007387 */ /* 0x000fe20000100800 */
[----:B-1----:R-:W-:-:S03]  /*19010*/  LEA.HI.X.SX32 R11, R22, R0, 0x1, P2 ;  /* 0x00000000160b7211 */ /* 0x002fc600010f0eff */
[----:B------:R0:W-:Y:S01]  /*19020*/  STL [R1+0x334], R20 ;  /* 0x0003341401007387 */ /* 0x0001e20000100800 */
[----:B------:R-:W-:-:S03]  /*19030*/  LEA R22, P2, R16, R2, 0x1 ;  /* 0x0000000210167211 */ /* 0x000fc600078408ff */
[----:B------:R1:W-:Y:S01]  /*19040*/  STL [R1+0x308], R11 ;  /* 0x0003080b01007387 */ /* 0x0003e20000100800 */
[----:B0-----:R-:W-:-:S03]  /*19050*/  LEA.HI.X.SX32 R20, R21, R0, 0x1, P5 ;  /* 0x0000000015147211 */ /* 0x001fc600028f0eff */
[----:B------:R-:W-:Y:S01]  /*19060*/  STL [R1+0x33c], R22 ;  /* 0x00033c1601007387 */ /* 0x000fe20000100800 */
[----:B-1----:R-:W-:-:S03]  /*19070*/  LEA R11, P5, R8, R2, 0x1 ;  /* 0x00000002080b7211 */ /* 0x002fc600078a08ff */
[----:B------:R0:W-:Y:S01]  /*19080*/  STL [R1+0x310], R20 ;  /* 0x0003101401007387 */ /* 0x0001e20000100800 */
[----:B------:R-:W-:-:S03]  /*19090*/  LEA.HI.X.SX32 R21, R25, R0, 0x1, P4 ;  /* 0x0000000019157211 */ /* 0x000fc600020f0eff */
[----:B------:R1:W-:Y:S01]  /*190a0*/  STL [R1+0x344], R11 ;  /* 0x0003440b01007387 */ /* 0x0003e20000100800 */
[----:B0-----:R-:W-:-:S03]  /*190b0*/  LEA R20, P4, R9, R2, 0x1 ;  /* 0x0000000209147211 */ /* 0x001fc600078808ff */
[----:B------:R-:W-:Y:S01]  /*190c0*/  STL [R1+0x318], R21 ;  /* 0x0003181501007387 */ /* 0x000fe20000100800 */
[----:B-1----:R-:W-:-:S03]  /*190d0*/  LEA.HI.X.SX32 R11, R19, R0, 0x1, P3 ;  /* 0x00000000130b7211 */ /* 0x002fc600018f0eff */
[----:B------:R-:W-:Y:S01]  /*190e0*/  STL [R1+0x34c], R20 ;  /* 0x00034c1401007387 */ /* 0x000fe20000100800 */
[----:B------:R-:W-:Y:S02]  /*190f0*/  LEA R19, P3, R15, R2, 0x1 ;  /* 0x000000020f137211 */ /* 0x000fe400078608ff */
[-C--:B------:R-:W-:Y:S01]  /*19100*/  LEA.HI.X.SX32 R18, R18, R0.reuse, 0x1, P1 ;  /* 0x0000000012127211 */ /* 0x080fe200008f0eff */
[----:B------:R0:W-:Y:S01]  /*19110*/  STL [R1+0x320], R11 ;  /* 0x0003200b01007387 */ /* 0x0001e20000100800 */
[----:B------:R-:W-:-:S03]  /*19120*/  LEA.HI.X.SX32 R17, R17, R0, 0x1, P0 ;  /* 0x0000000011117211 */ /* 0x000fc600000f0eff */
[----:B------:R-:W-:Y:S01]  /*19130*/  STL [R1+0x354], R19 ;  /* 0x0003541301007387 */ /* 0x000fe20000100800 */
[----:B0-----:R-:W-:-:S03]  /*19140*/  LEA R11, P1, R13, R2, 0x1 ;  /* 0x000000020d0b7211 */ /* 0x001fc600078208ff */
[----:B------:R0:W-:Y:S04]  /*19150*/  STL [R1+0x328], R18 ;  /* 0x0003281201007387 */ /* 0x0001e80000100800 */
[----:B------:R1:W-:Y:S01]  /*19160*/  STL [R1+0x370], R11 ;  /* 0x0003700b01007387 */ /* 0x0003e20000100800 */
[----:B0-----:R-:W-:-:S03]  /*19170*/  LEA R18, P0, R5, R2, 0x1 ;  /* 0x0000000205127211 */ /* 0x001fc600078008ff */
[----:B------:R0:W-:Y:S01]  /*19180*/  STL [R1+0x330], R17 ;  /* 0x0003301101007387 */ /* 0x0001e20000100800 */
[----:B-1----:R-:W-:-:S03]  /*19190*/  LEA.HI.X.SX32 R11, R16, R0, 0x1, P2 ;  /* 0x00000000100b7211 */ /* 0x002fc600010f0eff */
[----:B------:R-:W-:Y:S01]  /*191a0*/  STL [R1+0x378], R18 ;  /* 0x0003781201007387 */ /* 0x000fe20000100800 */
[----:B------:R-:W-:-:S03]  /*191b0*/  LEA.HI.X.SX32 R16, R8, R0, 0x1, P5 ;  /* 0x0000000008107211 */ /* 0x000fc600028f0eff */
[----:B------:R1:W-:Y:S01]  /*191c0*/  STL [R1+0x338], R11 ;  /* 0x0003380b01007387 */ /* 0x0003e20000100800 */
[----:B0-----:R-:W-:Y:S02]  /*191d0*/  LEA R17, P2, R14, R2, 0x1 ;  /* 0x000000020e117211 */ /* 0x001fe400078408ff */
[----:B------:R-:W-:-:S03]  /*191e0*/  LEA.HI.X.SX32 R8, R9, R0, 0x1, P4 ;  /* 0x0000000009087211 */ /* 0x000fc600020f0eff */
[----:B------:R-:W-:Y:S01]  /*191f0*/  STL [R1+0x380], R17 ;  /* 0x0003801101007387 */ /* 0x000fe20000100800 */
[----:B-1----:R-:W-:-:S03]  /*19200*/  LEA R11, P5, R6, R2, 0x1 ;  /* 0x00000002060b7211 */ /* 0x002fc600078a08ff */
[----:B------:R-:W-:Y:S01]  /*19210*/  STL [R1+0x340], R16 ;  /* 0x0003401001007387 */ /* 0x000fe20000100800 */
[----:B------:R-:W-:-:S03]  /*19220*/  LEA R9, P4, R7, R2, 0x1 ;  /* 0x0000000207097211 */ /* 0x000fc600078808ff */
[----:B------:R0:W-:Y:S04]  /*19230*/  STL [R1+0x388], R11 ;  /* 0x0003880b01007387 */ /* 0x0001e80000100800 */
[----:B------:R1:W-:Y:S01]  /*19240*/  STL [R1+0x348], R8 ;  /* 0x0003480801007387 */ /* 0x0003e20000100800 */
[----:B0-----:R-:W-:-:S03]  /*19250*/  LEA.HI.X.SX32 R11, R15, R0, 0x1, P3 ;  /* 0x000000000f0b7211 */ /* 0x001fc600018f0eff */
[----:B------:R0:W-:Y:S01]  /*19260*/  STL [R1+0x390], R9 ;  /* 0x0003900901007387 */ /* 0x0001e20000100800 */
[----:B-1----:R-:W-:-:S03]  /*19270*/  LEA R8, P3, R12, R2, 0x1 ;  /* 0x000000020c087211 */ /* 0x002fc600078608ff */
[----:B------:R1:W-:Y:S04]  /*19280*/  STL [R1+0x350], R11 ;  /* 0x0003500b01007387 */ /* 0x0003e80000100800 */
[----:B------:R2:W-:Y:S01]  /*19290*/  STL [R1+0x398], R8 ;  /* 0x0003980801007387 */ /* 0x0005e20000100800 */
[----:B0-----:R-:W-:Y:S02]  /*192a0*/  LEA.HI.X.SX32 R9, R13, R0, 0x1, P1 ;  /* 0x000000000d097211 */ /* 0x001fe400008f0eff */
[----:B-1----:R-:W-:-:S03]  /*192b0*/  LEA R11, P1, R27, R2, 0x1 ;  /* 0x000000021b0b7211 */ /* 0x002fc600078208ff */
[----:B------:R0:W-:Y:S01]  /*192c0*/  STL [R1+0x36c], R9 ;  /* 0x00036c0901007387 */ /* 0x0001e20000100800 */
[----:B--2---:R-:W-:-:S03]  /*192d0*/  LEA.HI.X.SX32 R8, R5, R0, 0x1, P0 ;  /* 0x0000000005087211 */ /* 0x004fc600000f0eff */
[----:B------:R-:W-:Y:S04]  /*192e0*/  STL [R1+0x3a0], R11 ;  /* 0x0003a00b01007387 */ /* 0x000fe80000100800 */
[----:B------:R1:W-:Y:S01]  /*192f0*/  STL [R1+0x374], R8 ;  /* 0x0003740801007387 */ /* 0x0003e20000100800 */
[----:B0-----:R-:W-:Y:S02]  /*19300*/  LEA R9, P0, R28, R2, 0x1 ;  /* 0x000000021c097211 */ /* 0x001fe400078008ff */
[----:B-1----:R-:W-:-:S03]  /*19310*/  LEA.HI.X.SX32 R8, R14, R0, 0x1, P2 ;  /* 0x000000000e087211 */ /* 0x002fc600010f0eff */
[----:B------:R0:W-:Y:S04]  /*19320*/  STL [R1+0x3a8], R9 ;  /* 0x0003a80901007387 */ /* 0x0001e80000100800 */
[----:B------:R1:W-:Y:S01]  /*19330*/  STL [R1+0x37c], R8 ;  /* 0x00037c0801007387 */ /* 0x0003e20000100800 */
[----:B0-----:R-:W-:Y:S02]  /*19340*/  LEA R9, P2, R29, R2, 0x1 ;  /* 0x000000021d097211 */ /* 0x001fe400078408ff */
[----:B-1----:R-:W-:-:S03]  /*19350*/  LEA.HI.X.SX32 R8, R6, R0, 0x1, P5 ;  /* 0x0000000006087211 */ /* 0x002fc600028f0eff */
[----:B------:R-:W-:Y:S01]  /*19360*/  STL [R1+0x3b0], R9 ;  /* 0x0003b00901007387 */ /* 0x000fe20000100800 */
[----:B------:R-:W-:-:S03]  /*19370*/  LEA R11, P5, R3, R2, 0x1 ;  /* 0x00000002030b7211 */ /* 0x000fc600078a08ff */
[----:B------:R0:W-:Y:S04]  /*19380*/  STL [R1+0x384], R8 ;  /* 0x0003840801007387 */ /* 0x0001e80000100800 */
[----:B------:R-:W-:Y:S01]  /*19390*/  STL [R1+0x3b8], R11 ;  /* 0x0003b80b01007387 */ /* 0x000fe20000100800 */
[----:B0-----:R-:W-:Y:S02]  /*193a0*/  LEA.HI.X.SX32 R8, R7, R0, 0x1, P4 ;  /* 0x0000000007087211 */ /* 0x001fe400020f0eff */
[----:B------:R-:W-:-:S03]  /*193b0*/  LEA R9, P4, R4, R2, 0x1 ;  /* 0x0000000204097211 */ /* 0x000fc600078808ff */
[----:B------:R0:W-:Y:S04]  /*193c0*/  STL [R1+0x38c], R8 ;  /* 0x00038c0801007387 */ /* 0x0001e80000100800 */
[----:B------:R1:W-:Y:S01]  /*193d0*/  STL [R1+0x3c0], R9 ;  /* 0x0003c00901007387 */ /* 0x0003e20000100800 */
[----:B0-----:R-:W-:Y:S02]  /*193e0*/  LEA.HI.X.SX32 R8, R12, R0, 0x1, P3 ;  /* 0x000000000c087211 */ /* 0x001fe400018f0eff */
[----:B------:R-:W-:Y:S02]  /*193f0*/  LEA R11, P3, R10, R2, 0x1 ;  /* 0x000000020a0b7211 */ /* 0x000fe400078608ff */
[-C--:B-1----:R-:W-:Y:S01]  /*19400*/  LEA.HI.X.SX32 R9, R27, R0.reuse, 0x1, P1 ;  /* 0x000000001b097211 */ /* 0x082fe200008f0eff */
[----:B------:R-:W-:Y:S01]  /*19410*/  STL [R1+0x394], R8 ;  /* 0x0003940801007387 */ /* 0x000fe20000100800 */
[----:B------:R-:W-:-:S03]  /*19420*/  LEA.HI.X.SX32 R12, R28, R0, 0x1, P0 ;  /* 0x000000001c0c7211 */ /* 0x000fc600000f0eff */
[----:B------:R-:W-:Y:S01]  /*19430*/  STL [R1+0x3fc], R11 ;  /* 0x0003fc0b01007387 */ /* 0x000fe20000100800 */
[----:B------:R-:W-:-:S03]  /*19440*/  IMAD R5, R24, 0x4, R4 ;  /* 0x0000000418057824 */ /* 0x000fc600078e0204 */
[----:B------:R0:W-:Y:S01]  /*19450*/  STL [R1+0x39c], R9 ;  /* 0x00039c0901007387 */ /* 0x0001e20000100800 */
[----:B------:R-:W-:-:S03]  /*19460*/  IMAD R6, R24, 0x4, R5 ;  /* 0x0000000418067824 */ /* 0x000fc600078e0205 */
[----:B------:R-:W-:Y:S01]  /*19470*/  STL [R1+0x3a4], R12 ;  /* 0x0003a40c01007387 */ /* 0x000fe20000100800 */
[-C--:B0-----:R-:W-:Y:S02]  /*19480*/  LEA.HI.X.SX32 R9, R29, R0.reuse, 0x1, P2 ;  /* 0x000000001d097211 */ /* 0x081fe400010f0eff */
[----:B------:R-:W-:-:S03]  /*19490*/  LEA.HI.X.SX32 R11, R3, R0, 0x1, P5 ;  /* 0x00000000030b7211 */ /* 0x000fc600028f0eff */
[----:B------:R0:W-:Y:S01]  /*194a0*/  STL [R1+0x3ac], R9 ;  /* 0x0003ac0901007387 */ /* 0x0001e20000100800 */
[----:B------:R-:W-:-:S03]  /*194b0*/  IMAD R7, R24, 0x4, R6 ;  /* 0x0000000418077824 */ /* 0x000fc600078e0206 */
[----:B------:R1:W-:Y:S01]  /*194c0*/  STL [R1+0x3b4], R11 ;  /* 0x0003b40b01007387 */ /* 0x0003e20000100800 */
[----:B0-----:R-:W-:Y:S02]  /*194d0*/  LEA.HI.X.SX32 R9, R4, R0, 0x1, P4 ;  /* 0x0000000004097211 */ /* 0x001fe400020f0eff */
[CC--:B------:R-:W-:Y:S01]  /*194e0*/  LEA R4, P0, R5.reuse, R2.reuse, 0x1 ;  /* 0x0000000205047211 */ /* 0x0c0fe200078008ff */
[----:B------:R-:W-:Y:S01]  /*194f0*/  IMAD R8, R24, 0x4, R7 ;  /* 0x0000000418087824 */ /* 0x000fe200078e0207 */
[----:B-1----:R-:W-:Y:S01]  /*19500*/  LEA R11, P1, R6, R2, 0x1 ;  /* 0x00000002060b7211 */ /* 0x002fe200078208ff */
[----:B------:R-:W-:Y:S01]  /*19510*/  STL [R1+0x3bc], R9 ;  /* 0x0003bc0901007387 */ /* 0x000fe20000100800 */
[----:B------:R-:W-:-:S03]  /*19520*/  LEA.HI.X.SX32 R5, R5, R0, 0x1, P0 ;  /* 0x0000000005057211 */ /* 0x000fc600000f0eff */
[----:B------:R0:W-:Y:S01]  /*19530*/  STL [R1+0x3c8], R4 ;  /* 0x0003c80401007387 */ /* 0x0001e20000100800 */
[-C--:B------:R-:W-:Y:S01]  /*19540*/  LEA.HI.X.SX32 R6, R6, R0.reuse, 0x1, P1 ;  /* 0x0000000006067211 */ /* 0x080fe200008f0eff */
[----:B------:R-:W-:Y:S02]  /*19550*/  IMAD R3, R24, 0x4, R8 ;  /* 0x0000000418037824 */ /* 0x000fe400078e0208 */
[----:B------:R-:W-:Y:S01]  /*19560*/  STL [R1+0x3d0], R11 ;  /* 0x0003d00b01007387 */ /* 0x000fe20000100800 */
[----:B0-----:R-:W-:Y:S02]  /*19570*/  LEA.HI.X.SX32 R4, R10, R0, 0x1, P3 ;  /* 0x000000000a047211 */ /* 0x001fe400018f0eff */
[----:B------:R-:W-:-:S03]  /*19580*/  LEA R10, P1, R8, R2, 0x1 ;  /* 0x00000002080a7211 */ /* 0x000fc600078208ff */
[----:B------:R-:W-:Y:S04]  /*19590*/  STL [R1+0x3f8], R4 ;  /* 0x0003f80401007387 */ /* 0x000fe80000100800 */
[----:B------:R0:W-:Y:S01]  /*195a0*/  STL [R1+0x3c4], R5 ;  /* 0x0003c40501007387 */ /* 0x0001e20000100800 */
[----:B------:R-:W-:-:S03]  /*195b0*/  IMAD R9, R24, 0x4, R3 ;  /* 0x0000000418097824 */ /* 0x000fc600078e0203 */
[----:B------:R1:W-:Y:S01]  /*195c0*/  STL [R1+0x3cc], R6 ;  /* 0x0003cc0601007387 */ /* 0x0003e20000100800 */
[-C--:B0-----:R-:W-:Y:S02]  /*195d0*/  LEA R5, P0, R7, R2.reuse, 0x1 ;  /* 0x0000000207057211 */ /* 0x081fe400078008ff */
[----:B-1----:R-:W-:-:S03]  /*195e0*/  LEA R6, P2, R3, R2, 0x1 ;  /* 0x0000000203067211 */ /* 0x002fc600078408ff */
[----:B------:R0:W-:Y:S01]  /*195f0*/  STL [R1+0x3d8], R5 ;  /* 0x0003d80501007387 */ /* 0x0001e20000100800 */
[----:B------:R-:W-:-:S03]  /*19600*/  IMAD R4, R24, 0x4, R9 ;  /* 0x0000000418047824 */ /* 0x000fc600078e0209 */
[----:B------:R1:W-:Y:S04]  /*19610*/  STL [R1+0x3e0], R10 ;  /* 0x0003e00a01007387 */ /* 0x0003e80000100800 */
[----:B------:R2:W-:Y:S01]  /*19620*/  STL [R1+0x3e8], R6 ;  /* 0x0003e80601007387 */ /* 0x0005e20000100800 */
[----:B0-----:R-:W-:-:S03]  /*19630*/  IMAD R5, R24, 0x4, R4 ;  /* 0x0000000418057824 */ /* 0x001fc600078e0204 */
[----:B------:R-:W0:Y:S01]  /*19640*/  S2R R28, SR_TID.X ;  /* 0x00000000001c7919 */ /* 0x000e220000002100 */
[-C--:B-1----:R-:W-:Y:S02]  /*19650*/  LEA.HI.X.SX32 R10, R7, R0.reuse, 0x1, P0 ;  /* 0x00000000070a7211 */ /* 0x082fe400000f0eff */
[----:B--2---:R-:W-:-:S03]  /*19660*/  LEA.HI.X.SX32 R6, R8, R0, 0x1, P1 ;  /* 0x0000000008067211 */ /* 0x004fc600008f0eff */
[----:B------:R-:W-:Y:S01]  /*19670*/  STL [R1+0x3d4], R10 ;  /* 0x0003d40a01007387 */ /* 0x000fe20000100800 */
[----:B------:R-:W-:Y:S01]  /*19680*/  LEA.HI.X.SX32 R7, R3, R0, 0x1, P2 ;  /* 0x0000000003077211 */ /* 0x000fe200010f0eff */
[----:B------:R-:W-:Y:S02]  /*19690*/  IMAD R3, R24, 0x4, R5 ;  /* 0x0000000418037824 */ /* 0x000fe400078e0205 */
[----:B------:R1:W-:Y:S01]  /*196a0*/  STL [R1+0x3dc], R6 ;  /* 0x0003dc0601007387 */ /* 0x0003e20000100800 */
[----:B------:R-:W-:-:S03]  /*196b0*/  LEA R8, P1, R4, R2, 0x1 ;  /* 0x0000000204087211 */ /* 0x000fc600078208ff */
[----:B------:R2:W-:Y:S01]  /*196c0*/  STL [R1+0x3e4], R7 ;  /* 0x0003e40701007387 */ /* 0x0005e20000100800 */
[-C--:B-1----:R-:W-:Y:S02]  /*196d0*/  LEA R6, P0, R9, R2.reuse, 0x1 ;  /* 0x0000000209067211 */ /* 0x082fe400078008ff */
[----:B--2---:R-:W-:-:S03]  /*196e0*/  LEA R7, P2, R5, R2, 0x1 ;  /* 0x0000000205077211 */ /* 0x004fc600078408ff */
[----:B------:R1:W-:Y:S01]  /*196f0*/  STL [R1+0x3ec], R6 ;  /* 0x0003ec0601007387 */ /* 0x0003e20000100800 */
[----:B------:R-:W-:-:S03]  /*19700*/  LEA.HI.X.SX32 R4, R4, R0, 0x1, P1 ;  /* 0x0000000004047211 */ /* 0x000fc600008f0eff */
[----:B------:R-:W-:Y:S01]  /*19710*/  STL [R1+0x3f0], R8 ;  /* 0x0003f00801007387 */ /* 0x000fe20000100800 */
[----:B-1----:R-:W-:Y:S02]  /*19720*/  LEA R6, P3, R3, R2, 0x1 ;  /* 0x0000000203067211 */ /* 0x002fe400078608ff */
[-C--:B------:R-:W-:Y:S01]  /*19730*/  LEA.HI.X.SX32 R2, R9, R0.reuse, 0x1, P0 ;  /* 0x0000000009027211 */ /* 0x080fe200000f0eff */
[----:B------:R-:W-:Y:S04]  /*19740*/  STL [R1+0x3f4], R7 ;  /* 0x0003f40701007387 */ /* 0x000fe80000100800 */
[----:B------:R-:W-:Y:S04]  /*19750*/  STL [R1+0x368], R6 ;  /* 0x0003680601007387 */ /* 0x000fe80000100800 */
[----:B------:R1:W-:Y:S04]  /*19760*/  STL [R1+0x358], R2 ;  /* 0x0003580201007387 */ /* 0x0003e80000100800 */
[----:B------:R-:W-:Y:S01]  /*19770*/  STL [R1+0x360], R4 ;  /* 0x0003600401007387 */ /* 0x000fe20000100800 */
[----:B-1----:R-:W-:-:S02]  /*19780*/  LEA.HI.X.SX32 R2, R5, R0, 0x1, P2 ;  /* 0x0000000005027211 */ /* 0x002fc400010f0eff */
[----:B------:R-:W-:-:S03]  /*19790*/  LEA.HI.X.SX32 R0, R3, R0, 0x1, P3 ;  /* 0x0000000003007211 */ /* 0x000fc600018f0eff */
[----:B------:R0:W-:Y:S04]  /*197a0*/  STL [R1+0x364], R2 ;  /* 0x0003640201007387 */ /* 0x0001e80000100800 */
[----:B------:R1:W-:Y:S04]  /*197b0*/  STL [R1+0x35c], R0 ;  /* 0x00035c0001007387 */ /* 0x0003e80000100800 */
[----:B------:R1:W-:Y:S01]  /*197c0*/  STL [R1+0x2e0], RZ ;  /* 0x0002e0ff01007387 */ /* 0x0003e20000100800 */
[----:B0-----:R-:W-:-:S03]  /*197d0*/  IMAD.SHL.U32 R2, R28, 0x20, RZ ;  /* 0x000000201c027824 */ /* 0x001fc600078e00ff */
[----:B------:R1:W-:Y:S04]  /*197e0*/  STL [R1+0x2e4], RZ ;  /* 0x0002e4ff01007387 */ /* 0x0003e80000100800 */
[----:B------:R1:W-:Y:S04]  /*197f0*/  STL [R1+0x2e8], RZ ;  /* 0x0002e8ff01007387 */ /* 0x0003e80000100800 */
[----:B------:R1:W-:Y:S04]  /*19800*/  STL [R1+0xc24], R2 ;  /* 0x000c240201007387 */ /* 0x0003e80000100800 */
[----:B------:R1:W-:Y:S04]  /*19810*/  STL [R1+0x2ec], RZ ;  /* 0x0002ecff01007387 */ /* 0x0003e80000100800 */
        /* <DEDUP_REMOVED lines=29> */
[----:B------:R1:W-:Y:S01]  /*199f0*/  STL [R1+0x264], RZ ;  /* 0x000264ff01007387 */ /* 0x0003e20000100800 */
[----:B------:R-:W-:-:S02]  /*19a00*/  USHF.L.U32 UR4, UR7, 0x7, URZ ;  /* 0x0000000707047899 */ /* 0x000fc4000800063f */
[----:B------:R-:W-:Y:S02]  /*19a10*/  USHF.L.U32 UR5, UR6, 0x7, URZ ;  /* 0x0000000706057899 */ /* 0x000fe4000800063f */
[----:B------:R-:W-:Y:S02]  /*19a20*/  USHF.R.S32.HI UR7, URZ, 0x1f, UR4 ;  /* 0x0000001f3f077899 */ /* 0x000fe40008011404 */
[----:B------:R-:W-:Y:S02]  /*19a30*/  USHF.R.S32.HI UR6, URZ, 0x1f, UR5 ;  /* 0x0000001f3f067899 */ /* 0x000fe40008011405 */
[----:B------:R-:W-:Y:S02]  /*19a40*/  USHF.L.U32 UR12, UR5, 0x1, URZ ;  /* 0x00000001050c7899 */ /* 0x000fe4000800063f */
[----:B------:R-:W-:Y:S02]  /*19a50*/  USHF.L.U32 UR9, UR4, 0x1, URZ ;  /* 0x0000000104097899 */ /* 0x000fe4000800063f */
[----:B-1----:R-:W-:-:S05]  /*19a60*/  IMAD.MOV.U32 R24, RZ, RZ, 0x7f ;  /* 0x0000007fff187424 */ /* 0x002fca00078e00ff */
[----:B------:R-:W-:-:S04]  /*19a70*/  IADD3 R24, R24, c[0x0][0x180], RZ ;  /* 0x0000600018187a10 */ /* 0x000fc80007ffe0ff */
[----:B------:R-:W-:-:S04]  /*19a80*/  SHF.R.S32.HI R29, RZ, 0x1f, R24 ;  /* 0x0000001fff1d7819 */ /* 0x000fc80000011418 */
[----:B------:R-:W-:Y:S02]  /*19a90*/  LEA.HI R29, R29, R24, RZ, 0x7 ;  /* 0x000000181d1d7211 */ /* 0x000fe400078f38ff */
[----:B------:R-:W2:Y:S01]  /*19aa0*/  LDL.LU R24, [R1+0xc50] ;  /* 0x000c500001187983 */ /* 0x000ea20000300800 */
[----:B------:R-:W-:Y:S01]  /*19ab0*/  USHF.L.U64.HI UR7, UR4, 0x1, UR7 ;  /* 0x0000000104077899 */ /* 0x000fe20008010207 */
[----:B------:R-:W-:Y:S01]  /*19ac0*/  SHF.R.S32.HI R3, RZ, 0x7, R29 ;  /* 0x00000007ff037819 */ /* 0x000fe2000001141d */
[----:B------:R-:W-:Y:S01]  /*19ad0*/  USHF.L.U64.HI UR6, UR5, 0x1, UR6 ;  /* 0x0000000105067899 */ /* 0x000fe20008010206 */
[----:B------:R-:W-:Y:S04]  /*19ae0*/  STL [R1+0x268], RZ ;  /* 0x000268ff01007387 */ /* 0x000fe80000100800 */
[----:B------:R-:W-:Y:S04]  /*19af0*/  STL [R1+0x26c], RZ ;  /* 0x00026cff01007387 */ /* 0x000fe80000100800 */
[----:B------:R-:W-:Y:S04]  /*19b00*/  STL [R1+0x250], RZ ;  /* 0x000250ff01007387 */ /* 0x000fe80000100800 */
[----:B------:R-:W0:Y:S01]  /*19b10*/  S2R R29, SR_TID.X ;  /* 0x00000000001d7919 */ /* 0x000e220000002100 */
[----:B--2---:R-:W-:-:S05]  /*19b20*/  LOP3.LUT R0, R24, 0x200, R2, 0xf8, !PT ;  /* 0x0000020018007812 */ /* 0x004fca00078ef802 */
[----:B------:R1:W-:Y:S04]  /*19b30*/  STL [R1+0x2f0], R0 ;  /* 0x0002f00001007387 */ /* 0x0003e80000100800 */
[----:B------:R2:W-:Y:S04]  /*19b40*/  STL [R1+0x254], RZ ;  /* 0x000254ff01007387 */ /* 0x0005e80000100800 */
[----:B------:R2:W-:Y:S04]  /*19b50*/  STL [R1+0x258], RZ ;  /* 0x000258ff01007387 */ /* 0x0005e80000100800 */
[----:B------:R2:W-:Y:S04]  /*19b60*/  STL [R1+0x25c], RZ ;  /* 0x00025cff01007387 */ /* 0x0005e80000100800 */
[----:B------:R-:W3:Y:S01]  /*19b70*/  LDL R24, [R1+0x1f4] ;  /* 0x0001f40001187983 */ /* 0x000ee20000100800 */
[----:B0-----:R-:W-:Y:S01]  /*19b80*/  LOP3.LUT R27, R29, 0x7f, RZ, 0xc0, !PT ;  /* 0x0000007f1d1b7812 */ /* 0x001fe200078ec0ff */
[----:B------:R-:W-:Y:S01]  /*19b90*/  IMAD.SHL.U32 R28, R28, 0x2, RZ ;  /* 0x000000021c1c7824 */ /* 0x000fe200078e00ff */
[----:B-1----:R-:W-:Y:S01]  /*19ba0*/  LOP3.LUT R0, R0, 0x20, RZ, 0x3c, !PT ;  /* 0x0000002000007812 */ /* 0x002fe200078e3cff */
[----:B------:R2:W-:Y:S01]  /*19bb0*/  STL [R1+0x240], RZ ;  /* 0x000240ff01007387 */ /* 0x0005e20000100800 */
[----:B------:R-:W-:Y:S01]  /*19bc0*/  SHF.R.S32.HI R29, RZ, 0x6, R29 ;  /* 0x00000006ff1d7819 */ /* 0x000fe2000001141d */
[----:B------:R-:W-:Y:S01]  /*19bd0*/  IMAD.SHL.U32 R2, R27, 0x2, RZ ;  /* 0x000000021b027824 */ /* 0x000fe200078e00ff */
[----:B------:R-:W-:Y:S01]  /*19be0*/  UMOV UR4, URZ ;  /* 0x0000003f00047c82 */ /* 0x000fe20008000000 */
[----:B------:R2:W-:Y:S01]  /*19bf0*/  STL [R1+0x244], RZ ;  /* 0x000244ff01007387 */ /* 0x0005e20000100800 */
[----:B------:R-:W-:-:S02]  /*19c00*/  SGXT R29, R29, 0x1 ;  /* 0x000000011d1d781a */ /* 0x000fc40000000200 */
[C---:B------:R-:W-:Y:S01]  /*19c10*/  LOP3.LUT R4, R2.reuse, 0x10, RZ, 0x3c, !PT ;  /* 0x0000001002047812 */ /* 0x040fe200078e3cff */
[----:B------:R2:W-:Y:S01]  /*19c20*/  STL [R1+0x248], RZ ;  /* 0x000248ff01007387 */ /* 0x0005e20000100800 */
[C---:B------:R-:W-:Y:S02]  /*19c30*/  LOP3.LUT R3, R2.reuse, 0x20, RZ, 0x3c, !PT ;  /* 0x0000002002037812 */ /* 0x040fe400078e3cff */
[C---:B------:R-:W-:Y:S01]  /*19c40*/  LOP3.LUT R4, R2.reuse, 0x30, RZ, 0x3c, !PT ;  /* 0x0000003002047812 */ /* 0x040fe200078e3cff */
[----:B------:R2:W-:Y:S01]  /*19c50*/  STL [R1+0x24c], RZ ;  /* 0x00024cff01007387 */ /* 0x0005e20000100800 */
[C---:B------:R-:W-:Y:S02]  /*19c60*/  LOP3.LUT R3, R2.reuse, 0x40, RZ, 0x3c, !PT ;  /* 0x0000004002037812 */ /* 0x040fe400078e3cff */
[C---:B------:R-:W-:Y:S01]  /*19c70*/  LOP3.LUT R3, R2.reuse, 0x50, RZ, 0x3c, !PT ;  /* 0x0000005002037812 */ /* 0x040fe200078e3cff */
[----:B------:R2:W-:Y:S01]  /*19c80*/  STL [R1+0x230], RZ ;  /* 0x000230ff01007387 */ /* 0x0005e20000100800 */
[----:B------:R-:W-:-:S02]  /*19c90*/  LOP3.LUT R5, R2, 0x60, RZ, 0x3c, !PT ;  /* 0x0000006002057812 */ /* 0x000fc400078e3cff */
[----:B------:R-:W-:Y:S01]  /*19ca0*/  LOP3.LUT R4, R2, 0x70, RZ, 0x3c, !PT ;  /* 0x0000007002047812 */ /* 0x000fe200078e3cff */
[----:B------:R2:W-:Y:S01]  /*19cb0*/  STL [R1+0x234], RZ ;  /* 0x000234ff01007387 */ /* 0x0005e20000100800 */
[----:B------:R-:W-:-:S03]  /*19cc0*/  LOP3.LUT R29, R29, 0x90, RZ, 0xc0, !PT ;  /* 0x000000901d1d7812 */ /* 0x000fc600078ec0ff */
[----:B------:R2:W-:Y:S01]  /*19cd0*/  STL [R1+0x238], RZ ;  /* 0x000238ff01007387 */ /* 0x0005e20000100800 */
[----:B------:R-:W-:-:S03]  /*19ce0*/  LOP3.LUT R29, R29, 0x7e, R28, 0x78, !PT ;  /* 0x0000007e1d1d7812 */ /* 0x000fc600078e781c */
[----:B------:R2:W-:Y:S01]  /*19cf0*/  STL [R1+0x23c], RZ ;  /* 0x00023cff01007387 */ /* 0x0005e20000100800 */
[----:B------:R-:W-:-:S03]  /*19d00*/  LOP3.LUT R3, R29, 0x20, RZ, 0x3c, !PT ;  /* 0x000000201d037812 */ /* 0x000fc600078e3cff */
        /* <DEDUP_REMOVED lines=16> */
[----:B---3--:R-:W-:-:S05]  /*19e10*/  LOP3.LUT R2, R24, 0x40, RZ, 0x3c, !PT ;  /* 0x0000004018027812 */ /* 0x008fca00078e3cff */
[----:B------:R2:W-:Y:S04]  /*19e20*/  STL [R1+0xc1c], R2 ;  /* 0x000c1c0201007387 */ /* 0x0005e80000100800 */
[----:B------:R2:W-:Y:S02]  /*19e30*/  STL [R1+0x2f4], R0 ;  /* 0x0002f40001007387 */ /* 0x0005e40000100800 */
.L_x_3:
[----:B-----5:R-:W3:Y:S04]  /*19e40*/  LDL R5, [R1+0x3f8] ;  /* 0x0003f80001057983 */ /* 0x020ee80000100800 */
[----:B------:R-:W3:Y:S01]  /*19e50*/  LDL R4, [R1+0x3fc] ;  /* 0x0003fc0001047983 */ /* 0x000ee20000100800 */
[----:B------:R-:W-:Y:S01]  /*19e60*/  UMOV UR5, 0xffffff80 ;  /* 0xffffff8000057882 */ /* 0x000fe20000000000 */
[----:B------:R-:W-:Y:S01]  /*19e70*/  PRMT R3, RZ, 0x7610, R3 ;  /* 0x00007610ff037816 */ /* 0x000fe20000000003 */
[----:B------:R-:W-:Y:S01]  /*19e80*/  ULDC UR8, c[0x0][0x180] ;  /* 0x0000600000087ab9 */ /* 0x000fe20000000800 */
[----:B0-----:R-:W0:Y:S01]  /*19e90*/  S2R R7, SR_TID.X ;  /* 0x0000000000077919 */ /* 0x001e220000002100 */
[----:B------:R-:W-:Y:S01]  /*19ea0*/  UIMAD UR5, UR4, UR5, UR8 ;  /* 0x00000005040572a4 */ /* 0x000fe2000f8e0208 */
[----:B------:R-:W-:-:S02]  /*19eb0*/  PRMT R29, RZ, 0x7610, R29 ;  /* 0x00007610ff1d7816 */ /* 0x000fc4000000001d */
[----:B------:R-:W-:Y:S04]  /*19ec0*/  STL [R1+0x1a84], R14 ;  /* 0x001a840e01007387 */ /* 0x000fe80000100800 */
[----:B------:R-:W-:Y:S04]  /*19ed0*/  STL [R1+0x1a80], R26 ;  /* 0x001a801a01007387 */ /* 0x000fe80000100800 */
[----:B------:R1:W-:Y:S04]  /*19ee0*/  STL [R1+0x1a7c], R9 ;  /* 0x001a7c0901007387 */ /* 0x0003e80000100800 */
[----:B------:R-:W-:Y:S04]  /*19ef0*/  STL [R1+0x1a78], R25 ;  /* 0x001a781901007387 */ /* 0x000fe80000100800 */
[----:B------:R4:W-:Y:S01]  /*19f00*/  STL [R1+0x1a74], R10 ;  /* 0x001a740a01007387 */ /* 0x0009e20000100800 */
[----:B0-----:R-:W-:-:S03]  /*19f10*/  SHF.R.U32.HI R6, RZ, 0x5, R7 ;  /* 0x00000005ff067819 */ /* 0x001fc60000011607 */
[----:B-1----:R-:W0:Y:S01]  /*19f20*/  S2R R9, SR_TID.X ;  /* 0x0000000000097919 */ /* 0x002e220000002100 */
[----:B------:R-:W-:-:S03]  /*19f30*/  SGXT.U32 R6, R6, 0x2 ;  /* 0x000000020606781a */ /* 0x000fc60000000000 */
[----:B------:R-:W-:Y:S01]  /*19f40*/  STL [R1+0x1a70], R24 ;  /* 0x001a701801007387 */ /* 0x000fe20000100800 */
[----:B------:R-:W-:-:S03]  /*19f50*/  ISETP.GE.AND P0, PT, R6, UR5, PT ;  /* 0x0000000506007c0c */ /* 0x000fc6000bf06270 */
[----:B------:R1:W-:Y:S04]  /*19f60*/  STL [R1+0x1a6c], R23 ;  /* 0x001a6c1701007387 */ /* 0x0003e80000100800 */
[----:B------:R-:W-:Y:S01]  /*19f70*/  STL [R1+0x1a68], R22 ;  /* 0x001a681601007387 */ /* 0x000fe20000100800 */
[--C-:B0-----:R-:W-:Y:S02]  /*19f80*/  SHF.R.U32.HI R11, RZ, 0x5, R9.reuse ;  /* 0x00000005ff0b7819 */ /* 0x101fe40000011609 */
[----:B------:R-:W-:Y:S02]  /*19f90*/  SHF.R.U32.HI R9, RZ, 0x5, R9 ;  /* 0x00000005ff097819 */ /* 0x000fe40000011609 */
[----:B------:R-:W-:Y:S02]  /*19fa0*/  SGXT.U32 R11, R11, 0x2 ;  /* 0x000000020b0b781a */ /* 0x000fe40000000000 */
[----:B------:R-:W-:-:S04]  /*19fb0*/  SGXT.U32 R9, R9, 0x2 ;  /* 0x000000020909781a */ /* 0x000fc80000000000 */
[----:B----4-:R-:W-:Y:S02]  /*19fc0*/  LOP3.LUT R10, R9, 0x4, RZ, 0xfc, !PT ;  /* 0x00000004090a7812 */ /* 0x010fe400078efcff */
[----:B------:R-:W-:Y:S02]  /*19fd0*/  LOP3.LUT R9, R11, 0x8, RZ, 0xfc, !PT ;  /* 0x000000080b097812 */ /* 0x000fe400078efcff */
[----:B------:R-:W-:Y:S02]  /*19fe0*/  ISETP.GE.AND P1, PT, R10, UR5, PT ;  /* 0x000000050a007c0c */ /* 0x000fe4000bf26270 */
[----:B------:R-:W-:Y:S01]  /*19ff0*/  ISETP.GE.AND P2, PT, R9, UR5, PT ;  /* 0x0000000509007c0c */ /* 0x000fe2000bf46270 */
[----:B------:R-:W4:Y:S01]  /*1a000*/  LDL R10, [R1+0x35c] ;  /* 0x00035c00010a7983 */ /* 0x000f220000100800 */
[----:B------:R-:W-:-:S03]  /*1a010*/  LOP3.LUT R11, R11, 0xc, RZ, 0xfc, !PT ;  /* 0x0000000c0b0b7812 */ /* 0x000fc600078efcff */
[----:B--2---:R-:W2:Y:S01]  /*1a020*/  LDL R9, [R1+0x368] ;  /* 0x0003680001097983 */ /* 0x004ea20000100800 */
[----:B------:R-:W-:-:S03]  /*1a030*/  ISETP.GE.AND P3, PT, R11, UR5, PT ;  /* 0x000000050b007c0c */ /* 0x000fc6000bf66270 */
[----:B---3--:R4:W3:Y:S02]  /*1a040*/  @!P0 LDG.E.U16 R3, [R4.64] ;  /* 0x0000000a04038981 */ /* 0x0088e4000c1e1500 */
[----:B----4-:R-:W-:Y:S02]  /*1a050*/  @!P1 IMAD.MOV.U32 R5, RZ, RZ, R10 ;  /* 0x000000ffff059224 */ /* 0x010fe400078e000a */
[----:B--2---:R-:W-:-:S05]  /*1a060*/  @!P1 IMAD.MOV.U32 R4, RZ, RZ, R9 ;  /* 0x000000ffff049224 */ /* 0x004fca00078e0009 */
[----:B------:R-:W2:Y:S04]  /*1a070*/  @!P1 LDG.E.U16 R29, [R4.64] ;  /* 0x0000000a041d9981 */ /* 0x000ea8000c1e1500 */
[----:B---3--:R-:W-:Y:S04]  /*1a080*/  STL [R1+0x1988], R3 ;  /* 0x0019880301007387 */ /* 0x008fe80000100800 */
[----:B------:R-:W-:Y:S04]  /*1a090*/  STL [R1+0x198c], R3 ;  /* 0x00198c0301007387 */ /* 0x000fe80000100800 */
        /* <DEDUP_REMOVED lines=49> */
[----:B------:R-:W3:Y:S04]  /*1a3b0*/  LDL R10, [R1+0x364] ;  /* 0x00036400010a7983 */ /* 0x000ee80000100800 */
[----:B------:R-:W4:Y:S04]  /*1a3c0*/  LDL R9, [R1+0x3f4] ;  /* 0x0003f40001097983 */ /* 0x000f280000100800 */
[----:B------:R-:W0:Y:S04]  /*1a3d0*/  S2R R11, SR_TID.X ;  /* 0x00000000000b7919 */ /* 0x000e280000002100 */
[----:B-1----:R-:W4:Y:S01]  /*1a3e0*/  LDL R23, [R1+0x3ec] ;  /* 0x0003ec0001177983 */ /* 0x002f220000100800 */
[----:B0-----:R-:W-:-:S04]  /*1a3f0*/  SHF.R.U32.HI R11, RZ, 0x5, R11 ;  /* 0x00000005ff0b7819 */ /* 0x001fc8000001160b */
[----:B------:R-:W-:-:S04]  /*1a400*/  SGXT.U32 R11, R11, 0x2 ;  /* 0x000000020b0b781a */ /* 0x000fc80000000000 */
[----:B------:R-:W-:-:S04]  /*1a410*/  LOP3.LUT R11, R11, 0x10, RZ, 0xfc, !PT ;  /* 0x000000100b0b7812 */ /* 0x000fc800078efcff */
[----:B------:R-:W-:Y:S02]  /*1a420*/  ISETP.GE.AND P0, PT, R11, UR5, PT ;  /* 0x000000050b007c0c */ /* 0x000fe4000bf06270 */
[----:B------:R-:W0:Y:S04]  /*1a430*/  S2R R11, SR_TID.X ;  /* 0x00000000000b7919 */ /* 0x000e280000002100 */
[----:B--2---:R-:W-:Y:S04]  /*1a440*/  STL [R1+0x1964], R29 ;  /* 0x0019641d01007387 */ /* 0x004fe80000100800 */
[----:B------:R-:W-:Y:S04]  /*1a450*/  STL [R1+0x1968], R29 ;  /* 0x0019681d01007387 */ /* 0x000fe80000100800 */
[----:B------:R-:W-:Y:S04]  /*1a460*/  STL [R1+0x196c], R29 ;  /* 0x00196c1d01007387 */ /* 0x000fe80000100800 */
[----:B------:R-:W-:Y:S01]  /*1a470*/  STL [R1+0x1970], R29 ;  /* 0x0019701d01007387 */ /* 0x000fe20000100800 */
[----:B0-----:R-:W-:-:S04]  /*1a480*/  SHF.R.U32.HI R11, RZ, 0x5, R11 ;  /* 0x00000005ff0b7819 */ /* 0x001fc8000001160b */
[----:B------:R-:W-:Y:S01]  /*1a490*/  SGXT.U32 R11, R11, 0x2 ;  /* 0x000000020b0b781a */ /* 0x000fe20000000000 */
[----:B------:R-:W-:Y:S03]  /*1a4a0*/  STL [R1+0x1974], R29 ;  /* 0x0019741d01007387 */ /* 0x000fe60000100800 */
[----:B------:R-:W-:Y:S01]  /*1a4b0*/  LOP3.LUT R5, R11, 0x14, RZ, 0xfc, !PT ;  /* 0x000000140b057812 */ /* 0x000fe200078efcff */
[----:B------:R-:W-:Y:S01]  /*1a4c0*/  STL [R1+0x1978], R29 ;  /* 0x0019781d01007387 */ /* 0x000fe20000100800 */
[----:B------:R-:W-:Y:S02]  /*1a4d0*/  PRMT R16, RZ, 0x7610, R16 ;  /* 0x00007610ff107816 */ /* 0x000fe40000000010 */
[----:B------:R-:W-:Y:S01]  /*1a4e0*/  ISETP.GE.AND P1, PT, R5, UR5, PT ;  /* 0x0000000505007c0c */ /* 0x000fe2000bf26270 */
[----:B------:R-:W-:Y:S04]  /*1a4f0*/  STL [R1+0x197c], R29 ;  /* 0x00197c1d01007387 */ /* 0x000fe80000100800 */
[----:B------:R-:W-:Y:S04]  /*1a500*/  STL [R1+0x1980], R29 ;  /* 0x0019801d01007387 */ /* 0x000fe80000100800 */
[----:B------:R-:W-:Y:S04]  /*1a510*/  STL [R1+0x1984], R29 ;  /* 0x0019841d01007387 */ /* 0x000fe80000100800 */
[----:B------:R-:W-:Y:S04]  /*1a520*/  STL [R1+0x1990], R29 ;  /* 0x0019901d01007387 */ /* 0x000fe80000100800 */
[----:B------:R-:W-:Y:S04]  /*1a530*/  STL [R1+0x1a48], R29 ;  /* 0x001a481d01007387 */ /* 0x000fe80000100800 */
[----:B------:R-:W-:Y:S04]  /*1a540*/  STL [R1+0x1a50], R29 ;  /* 0x001a501d01007387 */ /* 0x000fe80000100800 */
[----:B------:R-:W-:Y:S04]  /*1a550*/  STL [R1+0x1a58], R29 ;  /* 0x001a581d01007387 */ /* 0x000fe80000100800 */
[----:B------:R-:W-:Y:S01]  /*1a560*/  STL [R1+0x1a60], R29 ;  /* 0x001a601d01007387 */ /* 0x000fe20000100800 */
[----:B---3--:R-:W-:-:S02]  /*1a570*/  @!P2 IMAD.MOV.U32 R5, RZ, RZ, R10 ;  /* 0x000000ffff05a224 */ /* 0x008fc400078e000a */
[----:B----4-:R-:W-:Y:S01]  /*1a580*/  @!P2 IMAD.MOV.U32 R4, RZ, RZ, R9 ;  /* 0x000000ffff04a224 */ /* 0x010fe200078e0009 */
[----:B------:R-:W-:Y:S01]  /*1a590*/  PRMT R14, RZ, 0x7610, R14 ;  /* 0x00007610ff0e7816 */ /* 0x000fe2000000000e */
[----:B------:R-:W0:Y:S04]  /*1a5a0*/  S2R R11, SR_TID.X ;  /* 0x00000000000b7919 */ /* 0x000e280000002100 */
[----:B------:R1:W2:Y:S04]  /*1a5b0*/  @!P2 LDG.E.U16 R16, [R4.64] ;  /* 0x0000000a0410a981 */ /* 0x0002a8000c1e1500 */
[----:B------:R-:W3:Y:S04]  /*1a5c0*/  LDL R10, [R1+0x3dc] ;  /* 0x0003dc00010a7983 */ /* 0x000ee80000100800 */
[----:B-1----:R-:W4:Y:S04]  /*1a5d0*/  LDL R4, [R1+0x360] ;  /* 0x0003600001047983 */ /* 0x002f280000100800 */
[----:B------:R-:W4:Y:S02]  /*1a5e0*/  LDL R5, [R1+0x3f0] ;  /* 0x0003f00001057983 */ /* 0x000f240000100800 */
[----:B----4-:R-:W-:-:S04]  /*1a5f0*/  @!P3 LOP3.LUT R5, R5, R4, RZ, 0x3c, !PT ;  /* 0x000000040505b212 */ /* 0x010fc800078e3cff */
[----:B------:R-:W-:-:S04]  /*1a600*/  @!P3 LOP3.LUT R4, R5, R4, RZ, 0x3c, !PT ;  /* 0x000000040504b212 */ /* 0x000fc800078e3cff */
[----:B------:R-:W-:-:S05]  /*1a610*/  @!P3 LOP3.LUT R5, R5, R4, RZ, 0x3c, !PT ;  /* 0x000000040505b212 */ /* 0x000fca00078e3cff */
[----:B------:R-:W4:Y:S01]  /*1a620*/  @!P3 LDG.E.U16 R14, [R4.64] ;  /* 0x0000000a040eb981 */ /* 0x000f22000c1e1500 */
[----:B0-----:R-:W-:-:S04]  /*1a630*/  SHF.R.U32.HI R11, RZ, 0x5, R11 ;  /* 0x00000005ff0b7819 */ /* 0x001fc8000001160b */
[----:B------:R-:W-:-:S04]  /*1a640*/  SGXT.U32 R11, R11, 0x2 ;  /* 0x000000020b0b781a */ /* 0x000fc80000000000 */
[----:B------:R-:W-:-:S04]  /*1a650*/  LOP3.LUT R9, R11, 0x18, RZ, 0xfc, !PT ;  /* 0x000000180b097812 */ /* 0x000fc800078efcff */
[----:B------:R-:W-:Y:S02]  /*1a660*/  ISETP.GE.AND P2, PT, R9, UR5, PT ;  /* 0x0000000509007c0c */ /* 0x000fe4000bf46270 */
[----:B------:R-:W2:Y:S04]  /*1a670*/  LDL R9, [R1+0x3e0] ;  /* 0x0003e00001097983 */ /* 0x000ea80000100800 */
[----:B------:R-:W0:Y:S04]  /*1a680*/  S2R R11, SR_TID.X ;  /* 0x00000000000b7919 */ /* 0x000e280000002100 */
[----:B----4-:R1:W-:Y:S04]  /*1a690*/  STL [R1+0x4], R14 ;  /* 0x0000040e01007387 */ /* 0x0103e80000100800 */
[----:B-1----:R-:W4:Y:S04]  /*1a6a0*/  LDL.LU R14, [R1+0x1a84] ;  /* 0x001a8400010e7983 */ /* 0x002f280000300800 */
[----:B------:R-:W2:Y:S01]  /*1a6b0*/  LDL R5, [R1+0x358] ;  /* 0x0003580001057983 */ /* 0x000ea20000100800 */
[----:B0-----:R-:W-:-:S04]  /*1a6c0*/  SHF.R.U32.HI R11, RZ, 0x5, R11 ;  /* 0x00000005ff0b7819 */ /* 0x001fc8000001160b */
[----:B------:R-:W-:-:S04]  /*1a6d0*/  SGXT.U32 R11, R11, 0x2 ;  /* 0x000000020b0b781a */ /* 0x000fc80000000000 */
[----:B------:R-:W-:Y:S02]  /*1a6e0*/  LOP3.LUT R4, R11, 0x1c, RZ, 0xfc, !PT ;  /* 0x0000001c0b047812 */ /* 0x000fe400078efcff */
[----:B------:R-:W-:Y:S02]  /*1a6f0*/  PRMT R17, RZ, 0x7610, R17 ;  /* 0x00007610ff117816 */ /* 0x000fe40000000011 */
[----:B------:R-:W-:Y:S01]  /*1a700*/  ISETP.GE.AND P3, PT, R4, UR5, PT ;  /* 0x0000000504007c0c */ /* 0x000fe2000bf66270 */
[----:B------:R-:W-:-:S05]  /*1a710*/  @!P0 IMAD.MOV.U32 R4, RZ, RZ, R23 ;  /* 0x000000ffff048224 */ /* 0x000fca00078e0017 */
[----:B--2---:R0:W2:Y:S04]  /*1a720*/  @!P0 LDG.E.U16 R17, [R4.64] ;  /* 0x0000000a04118981 */ /* 0x0040a8000c1e1500 */
[----:B0-----:R-:W2:Y:S04]  /*1a730*/  LDL R4, [R1+0x3e4] ;  /* 0x0003e40001047983 */ /* 0x001ea80000100800 */
[----:B------:R-:W2:Y:S01]  /*1a740*/  LDL R5, [R1+0x3e8] ;  /* 0x0003e80001057983 */ /* 0x000ea20000100800 */
[----:B------:R-:W-:-:S03]  /*1a750*/  PRMT R8, RZ, 0x7610, R8 ;  /* 0x00007610ff087816 */ /* 0x000fc60000000008 */
[----:B------:R-:W0:Y:S01]  /*1a760*/  S2R R11, SR_TID.X ;  /* 0x00000000000b7919 */ /* 0x000e220000002100 */
[----:B--2---:R-:W-:-:S04]  /*1a770*/  @!P1 LOP3.LUT R5, R5, R4, RZ, 0x3c, !PT ;  /* 0x0000000405059212 */ /* 0x004fc800078e3cff */
[----:B------:R-:W-:-:S04]  /*1a780*/  @!P1 LOP3.LUT R4, R5, R4, RZ, 0x3c, !PT ;  /* 0x0000000405049212 */ /* 0x000fc800078e3cff */
[----:B------:R-:W-:-:S05]  /*1a790*/  @!P1 LOP3.LUT R5, R5, R4, RZ, 0x3c, !PT ;  /* 0x0000000405059212 */ /* 0x000fca00078e3cff */
[----:B------:R1:W2:Y:S01]  /*1a7a0*/  @!P1 LDG.E.U16 R8, [R4.64] ;  /* 0x0000000a04089981 */ /* 0x0002a2000c1e1500 */
[----:B0-----:R-:W-:-:S04]  /*1a7b0*/  SHF.R.U32.HI R11, RZ, 0x5, R11 ;  /* 0x00000005ff0b7819 */ /* 0x001fc8000001160b */
[----:B------:R-:W-:Y:S02]  /*1a7c0*/  SGXT.U32 R11, R11, 0x2 ;  /* 0x000000020b0b781a */ /* 0x000fe40000000000 */
[----:B------:R-:W-:Y:S02]  /*1a7d0*/  PRMT R18, RZ, 0x7610, R18 ;  /* 0x00007610ff127816 */ /* 0x000fe40000000012 */
[----:B------:R-:W-:Y:S01]  /*1a7e0*/  LOP3.LUT R11, R11, 0x20, RZ, 0xfc, !PT ;  /* 0x000000200b0b7812 */ /* 0x000fe200078efcff */
[----:B-1----:R-:W-:Y:S02]  /*1a7f0*/  @!P2 IMAD.MOV.U32 R4, RZ, RZ, R9 ;  /* 0x000000ffff04a224 */ /* 0x002fe400078e0009 */
[----:B---3--:R-:W-:Y:S01]  /*1a800*/  @!P2 IMAD.MOV.U32 R5, RZ, RZ, R10 ;  /* 0x000000ffff05a224 */ /* 0x008fe200078e000a */
[----:B------:R-:W-:Y:S02]  /*1a810*/  ISETP.GE.AND P0, PT, R11, UR5, PT ;  /* 0x000000050b007c0c */ /* 0x000fe4000bf06270 */
[----:B------:R-:W3:Y:S04]  /*1a820*/  LDL R11, [R1+0x3d0] ;  /* 0x0003d000010b7983 */ /* 0x000ee80000100800 */
[----:B------:R0:W3:Y:S04]  /*1a830*/  @!P2 LDG.E.U16 R18, [R4.64] ;  /* 0x0000000a0412a981 */ /* 0x0000e8000c1e1500 */
[----:B--2---:R1:W-:Y:S04]  /*1a840*/  STL [R1+0x18], R8 ;  /* 0x0000180801007387 */ /* 0x0043e80000100800 */
[----:B0-----:R-:W2:Y:S04]  /*1a850*/  LDL R4, [R1+0x3d4] ;  /* 0x0003d40001047983 */ /* 0x001ea80000100800 */
[----:B------:R-:W2:Y:S01]  /*1a860*/  LDL R5, [R1+0x3d8] ;  /* 0x0003d80001057983 */ /* 0x000ea20000100800 */
[----:B------:R-:W-:-:S03]  /*1a870*/  PRMT R26, RZ, 0x7610, R26 ;  /* 0x00007610ff1a7816 */ /* 0x000fc6000000001a */
[----:B------:R-:W0:Y:S04]  /*1a880*/  S2R R23, SR_TID.X ;  /* 0x0000000000177919 */ /* 0x000e280000002100 */
[----:B-1----:R-:W1:Y:S04]  /*1a890*/  S2R R8, SR_TID.X ;  /* 0x0000000000087919 */ /* 0x002e680000002100 */
[----:B------:R-:W3:Y:S01]  /*1a8a0*/  LDL R10, [R1+0x3bc] ;  /* 0x0003bc00010a7983 */ /* 0x000ee20000100800 */
[----:B--2---:R-:W-:-:S04]  /*1a8b0*/  @!P3 LOP3.LUT R5, R5, R4, RZ, 0x3c, !PT ;  /* 0x000000040505b212 */ /* 0x004fc800078e3cff */
[----:B------:R-:W-:-:S04]  /*1a8c0*/  @!P3 LOP3.LUT R4, R5, R4, RZ, 0x3c, !PT ;  /* 0x000000040504b212 */ /* 0x000fc800078e3cff */
[----:B------:R-:W-:-:S05]  /*1a8d0*/  @!P3 LOP3.LUT R5, R5, R4, RZ, 0x3c, !PT ;  /* 0x000000040505b212 */ /* 0x000fca00078e3cff */
[----:B------:R-:W2:Y:S01]  /*1a8e0*/  @!P3 LDG.E.U16 R26, [R4.64] ;  /* 0x0000000a041ab981 */ /* 0x000ea2000c1e1500 */
[----:B0-----:R-:W-:Y:S02]  /*1a8f0*/  SHF.R.U32.HI R23, RZ, 0x5, R23 ;  /* 0x00000005ff177819 */ /* 0x001fe40000011617 */
[----:B-1----:R-:W-:Y:S02]  /*1a900*/  SHF.R.U32.HI R8, RZ, 0x5, R8 ;  /* 0x00000005ff087819 */ /* 0x002fe40000011608 */
[----:B------:R-:W-:Y:S02]  /*1a910*/  SGXT.U32 R23, R23, 0x2 ;  /* 0x000000021717781a */ /* 0x000fe40000000000 */
[----:B------:R-:W-:Y:S02]  /*1a920*/  SGXT.U32 R8, R8, 0x2 ;  /* 0x000000020808781a */ /* 0x000fe40000000000 */
[----:B------:R-:W-:Y:S02]  /*1a930*/  LOP3.LUT R23, R23, 0x24, RZ, 0xfc, !PT ;  /* 0x0000002417177812 */ /* 0x000fe400078efcff */
[----:B------:R-:W-:-:S02]  /*1a940*/  LOP3.LUT R9, R8, 0x28, RZ, 0xfc, !PT ;  /* 0x0000002808097812 */ /* 0x000fc400078efcff */
[----:B------:R-:W-:Y:S02]  /*1a950*/  ISETP.GE.AND P1, PT, R23, UR5, PT ;  /* 0x0000000517007c0c */ /* 0x000fe4000bf26270 */
[----:B------:R-:W-:Y:S01]  /*1a960*/  ISETP.GE.AND P2, PT, R9, UR5, PT ;  /* 0x0000000509007c0c */ /* 0x000fe2000bf46270 */
[----:B------:R-:W3:Y:S04]  /*1a970*/  LDL R23, [R1+0x3c8] ;  /* 0x0003c80001177983 */ /* 0x000ee80000100800 */
[----:B------:R-:W3:Y:S04]  /*1a980*/  LDL R9, [R1+0x3c0] ;  /* 0x0003c00001097983 */ /* 0x000ee80000100800 */
[----:B------:R-:W0:Y:S04]  /*1a990*/  S2R R8, SR_TID.X ;  /* 0x0000000000087919 */ /* 0x000e280000002100 */
[----:B--2---:R1:W-:Y:S04]  /*1a9a0*/  STL [R1+0x38], R26 ;  /* 0x0000381a01007387 */ /* 0x0043e80000100800 */
[----:B-1----:R-:W2:Y:S04]  /*1a9b0*/  LDL.LU R26, [R1+0x1a80] ;  /* 0x001a8000011a7983 */ /* 0x002ea80000300800 */
[----:B------:R-:W2:Y:S01]  /*1a9c0*/  LDL R5, [R1+0x3cc] ;  /* 0x0003cc0001057983 */ /* 0x000ea20000100800 */
[----:B0-----:R-:W-:-:S04]  /*1a9d0*/  SHF.R.U32.HI R8, RZ, 0x5, R8 ;  /* 0x00000005ff087819 */ /* 0x001fc80000011608 */
[----:B------:R-:W-:-:S04]  /*1a9e0*/  SGXT.U32 R8, R8, 0x2 ;  /* 0x000000020808781a */ /* 0x000fc80000000000 */
[----:B------:R-:W-:Y:S02]  /*1a9f0*/  LOP3.LUT R4, R8, 0x2c, RZ, 0xfc, !PT ;  /* 0x0000002c08047812 */ /* 0x000fe400078efcff */
[----:B------:R-:W-:Y:S02]  /*1aa00*/  PRMT R19, RZ, 0x7610, R19 ;  /* 0x00007610ff137816 */ /* 0x000fe40000000013 */
[----:B------:R-:W-:Y:S01]  /*1aa10*/  ISETP.GE.AND P3, PT, R4, UR5, PT ;  /* 0x0000000504007c0c */ /* 0x000fe2000bf66270 */
[----:B---3--:R-:W-:-:S05]  /*1aa20*/  @!P0 IMAD.MOV.U32 R4, RZ, RZ, R11 ;  /* 0x000000ffff048224 */ /* 0x008fca00078e000b */
[----:B--2---:R0:W2:Y:S04]  /*1aa30*/  @!P0 LDG.E.U16 R19, [R4.64] ;  /* 0x0000000a04138981 */ /* 0x0040a8000c1e1500 */
[----:B0-----:R-:W3:Y:S01]  /*1aa40*/  LDL R5, [R1+0x3c4] ;  /* 0x0003c40001057983 */ /* 0x001ee20000100800 */
[----:B------:R-:W-:Y:S01]  /*1aa50*/  PRMT R13, RZ, 0x7610, R13 ;  /* 0x00007610ff0d7816 */ /* 0x000fe2000000000d */
[----:B------:R-:W-:Y:S02]  /*1aa60*/  @!P1 IMAD.MOV.U32 R4, RZ, RZ, R23 ;  /* 0x000000ffff049224 */ /* 0x000fe400078e0017 */
[----:B------:R-:W0:Y:S01]  /*1aa70*/  S2R R8, SR_TID.X ;  /* 0x0000000000087919 */ /* 0x000e220000002100 */
[----:B------:R-:W-:-:S03]  /*1aa80*/  PRMT R2, RZ, 0x7610, R2 ;  /* 0x00007610ff027816 */ /* 0x000fc60000000002 */
[----:B------:R-:W2:Y:S04]  /*1aa90*/  LDL R23, [R1+0x3a4] ;  /* 0x0003a40001177983 */ /* 0x000ea80000100800 */
[----:B---3--:R1:W3:Y:S01]  /*1aaa0*/  @!P1 LDG.E.U16 R13, [R4.64] ;  /* 0x0000000a040d9981 */ /* 0x0082e2000c1e1500 */
[----:B0-----:R-:W-:-:S04]  /*1aab0*/  SHF.R.U32.HI R8, RZ, 0x5, R8 ;  /* 0x00000005ff087819 */ /* 0x001fc80000011608 */
[----:B------:R-:W-:-:S04]  /*1aac0*/  SGXT.U32 R8, R8, 0x2 ;  /* 0x000000020808781a */ /* 0x000fc80000000000 */
[----:B------:R-:W-:Y:S01]  /*1aad0*/  LOP3.LUT R8, R8, 0x30, RZ, 0xfc, !PT ;  /* 0x0000003008087812 */ /* 0x000fe200078efcff */
[----:B-1----:R-:W-:Y:S02]  /*1aae0*/  @!P2 IMAD.MOV.U32 R4, RZ, RZ, R9 ;  /* 0x000000ffff04a224 */ /* 0x002fe400078e0009 */
[----:B------:R-:W-:Y:S01]  /*1aaf0*/  @!P2 IMAD.MOV.U32 R5, RZ, RZ, R10 ;  /* 0x000000ffff05a224 */ /* 0x000fe200078e000a */
[----:B------:R-:W-:Y:S02]  /*1ab00*/  ISETP.GE.AND P0, PT, R8, UR5, PT ;  /* 0x0000000508007c0c */ /* 0x000fe4000bf06270 */
[----:B------:R-:W2:Y:S04]  /*1ab10*/  LDL R8, [R1+0x3b0] ;  /* 0x0003b00001087983 */ /* 0x000ea80000100800 */
[----:B------:R0:W2:Y:S04]  /*1ab20*/  @!P2 LDG.E.U16 R2, [R4.64] ;  /* 0x0000000a0402a981 */ /* 0x0000a8000c1e1500 */
[----:B---3--:R1:W-:Y:S04]  /*1ab30*/  STL [R1+0x48], R13 ;  /* 0x0000480d01007387 */ /* 0x0083e80000100800 */
[----:B0-----:R-:W3:Y:S04]  /*1ab40*/  LDL R4, [R1+0x3b4] ;  /* 0x0003b40001047983 */ /* 0x001ee80000100800 */
[----:B------:R-:W3:Y:S01]  /*1ab50*/  LDL R5, [R1+0x3b8] ;  /* 0x0003b80001057983 */ /* 0x000ee20000100800 */
[----:B------:R-:W-:-:S03]  /*1ab60*/  PRMT R25, RZ, 0x7610, R25 ;  /* 0x00007610ff197816 */ /* 0x000fc60000000019 */
[----:B------:R-:W0:Y:S04]  /*1ab70*/  S2R R11, SR_TID.X ;  /* 0x00000000000b7919 */ /* 0x000e280000002100 */
[----:B-1----:R-:W2:Y:S04]  /*1ab80*/  LDL R13, [R1+0x3a8] ;  /* 0x0003a800010d7983 */ /* 0x002ea80000100800 */
[----:B------:R-:W2:Y:S01]  /*1ab90*/  LDL R10, [R1+0x3a0] ;  /* 0x0003a000010a7983 */ /* 0x000ea20000100800 */
[----:B0-----:R-:W-:-:S04]  /*1aba0*/  SHF.R.U32.HI R11, RZ, 0x5, R11 ;  /* 0x00000005ff0b7819 */ /* 0x001fc8000001160b */
[----:B------:R-:W-:Y:S02]  /*1abb0*/  SGXT.U32 R11, R11, 0x2 ;  /* 0x000000020b0b781a */ /* 0x000fe40000000000 */
[----:B---3--:R-:W-:-:S04]  /*1abc0*/  @!P3 LOP3.LUT R5, R5, R4, RZ, 0x3c, !PT ;  /* 0x000000040505b212 */ /* 0x008fc800078e3cff */
[----:B------:R-:W-:-:S04]  /*1abd0*/  @!P3 LOP3.LUT R4, R5, R4, RZ, 0x3c, !PT ;  /* 0x000000040504b212 */ /* 0x000fc800078e3cff */
[----:B------:R-:W-:-:S05]  /*1abe0*/  @!P3 LOP3.LUT R5, R5, R4, RZ, 0x3c, !PT ;  /* 0x000000040505b212 */ /* 0x000fca00078e3cff */
[----:B------:R0:W3:Y:S01]  /*1abf0*/  @!P3 LDG.E.U16 R25, [R4.64] ;  /* 0x0000000a0419b981 */ /* 0x0000e2000c1e1500 */
[----:B------:R-:W-:-:S04]  /*1ac00*/  LOP3.LUT R11, R11, 0x34, RZ, 0xfc, !PT ;  /* 0x000000340b0b7812 */ /* 0x000fc800078efcff */
[----:B------:R-:W-:Y:S02]  /*1ac10*/  ISETP.GE.AND P1, PT, R11, UR5, PT ;  /* 0x000000050b007c0c */ /* 0x000fe4000bf26270 */
[----:B------:R-:W1:Y:S04]  /*1ac20*/  S2R R11, SR_TID.X ;  /* 0x00000000000b7919 */ /* 0x000e680000002100 */
[----:B0-----:R-:W0:Y:S01]  /*1ac30*/  S2R R5, SR_TID.X ;  /* 0x0000000000057919 */ /* 0x001e220000002100 */
[----:B-1----:R-:W-:-:S03]  /*1ac40*/  SHF.R.U32.HI R9, RZ, 0x5, R11 ;  /* 0x00000005ff097819 */ /* 0x002fc6000001160b */
[----:B------:R-:W4:Y:S01]  /*1ac50*/  LDL R11, [R1+0x39c] ;  /* 0x00039c00010b7983 */ /* 0x000f220000100800 */
[----:B------:R-:W-:Y:S02]  /*1ac60*/  SGXT.U32 R9, R9, 0x2 ;  /* 0x000000020909781a */ /* 0x000fe40000000000 */
[----:B0-----:R-:W-:Y:S02]  /*1ac70*/  SHF.R.U32.HI R5, RZ, 0x5, R5 ;  /* 0x00000005ff057819 */ /* 0x001fe40000011605 */
[----:B------:R-:W-:Y:S02]  /*1ac80*/  LOP3.LUT R9, R9, 0x38, RZ, 0xfc, !PT ;  /* 0x0000003809097812 */ /* 0x000fe400078efcff */
[----:B------:R-:W-:Y:S02]  /*1ac90*/  SGXT.U32 R5, R5, 0x2 ;  /* 0x000000020505781a */ /* 0x000fe40000000000 */
[----:B------:R-:W-:Y:S02]  /*1aca0*/  ISETP.GE.AND P2, PT, R9, UR5, PT ;  /* 0x0000000509007c0c */ /* 0x000fe4000bf46270 */
[----:B------:R-:W4:Y:S01]  /*1acb0*/  LDL.LU R9, [R1+0x1a7c] ;  /* 0x001a7c0001097983 */ /* 0x000f220000300800 */
[----:B------:R-:W-:-:S03]  /*1acc0*/  LOP3.LUT R4, R5, 0x3c, RZ, 0xfc, !PT ;  /* 0x0000003c05047812 */ /* 0x000fc600078efcff */
[----:B---3--:R0:W-:Y:S04]  /*1acd0*/  STL [R1+0x40], R25 ;  /* 0x0000401901007387 */ /* 0x0081e80000100800 */
[----:B0-----:R-:W3:Y:S04]  /*1ace0*/  LDL.LU R25, [R1+0x1a78] ;  /* 0x001a780001197983 */ /* 0x001ee80000300800 */
[----:B------:R-:W3:Y:S01]  /*1acf0*/  LDL R5, [R1+0x3ac] ;  /* 0x0003ac0001057983 */ /* 0x000ee20000100800 */
[----:B------:R-:W-:Y:S02]  /*1ad00*/  PRMT R0, RZ, 0x7610, R0 ;  /* 0x00007610ff007816 */ /* 0x000fe40000000000 */
[----:B------:R-:W-:Y:S01]  /*1ad10*/  ISETP.GE.AND P3, PT, R4, UR5, PT ;  /* 0x0000000504007c0c */ /* 0x000fe2000bf66270 */
[----:B--2---:R-:W-:Y:S01]  /*1ad20*/  @!P0 IMAD.MOV.U32 R4, RZ, RZ, R8 ;  /* 0x000000ffff048224 */ /* 0x004fe200078e0008 */
[----:B------:R-:W-:-:S04]  /*1ad30*/  PRMT R12, RZ, 0x7610, R12 ;  /* 0x00007610ff0c7816 */ /* 0x000fc8000000000c */
[----:B---3--:R0:W2:Y:S04]  /*1ad40*/  @!P0 LDG.E.U16 R0, [R4.64] ;  /* 0x0000000a04008981 */ /* 0x0080a8000c1e1500 */
[----:B0-----:R-:W0:Y:S01]  /*1ad50*/  S2R R5, SR_TID.X ;  /* 0x0000000000057919 */ /* 0x001e220000002100 */
[----:B------:R-:W-:Y:S01]  /*1ad60*/  @!P1 IMAD.MOV.U32 R4, RZ, RZ, R13 ;  /* 0x000000ffff049224 */ /* 0x000fe200078e000d */
[----:B0-----:R-:W-:-:S04]  /*1ad70*/  SHF.R.U32.HI R5, RZ, 0x5, R5 ;  /* 0x00000005ff057819 */ /* 0x001fc80000011605 */
[----:B------:R-:W-:-:S04]  /*1ad80*/  SGXT.U32 R5, R5, 0x2 ;  /* 0x000000020505781a */ /* 0x000fc80000000000 */
[----:B------:R-:W-:-:S04]  /*1ad90*/  LOP3.LUT R5, R5, 0x40, RZ, 0xfc, !PT ;  /* 0x0000004005057812 */ /* 0x000fc800078efcff */
[----:B------:R-:W-:Y:S01]  /*1ada0*/  ISETP.GE.AND P0, PT, R5, UR5, PT ;  /* 0x0000000505007c0c */ /* 0x000fe2000bf06270 */
[----:B------:R-:W-:Y:S01]  /*1adb0*/  @!P1 IMAD.MOV.U32 R5, RZ, RZ, R23 ;  /* 0x000000ffff059224 */ /* 0x000fe200078e0017 */
[----:B------:R-:W-:Y:S01]  /*1adc0*/  PRMT R20, RZ, 0x7610, R20 ;  /* 0x00007610ff147816 */ /* 0x000fe20000000014 */
[----:B------:R-:W3:Y:S04]  /*1add0*/  LDL R23, [R1+0x384] ;  /* 0x0003840001177983 */ /* 0x000ee80000100800 */
[----:B------:R0:W2:Y:S02]  /*1ade0*/  @!P1 LDG.E.U16 R12, [R4.64] ;  /* 0x0000000a040c9981 */ /* 0x0000a4000c1e1500 */
[----:B0-----:R-:W-:Y:S02]  /*1adf0*/  @!P2 IMAD.MOV.U32 R4, RZ, RZ, R10 ;  /* 0x000000ffff04a224 */ /* 0x001fe400078e000a */
[----:B----4-:R-:W-:-:S05]  /*1ae00*/  @!P2 IMAD.MOV.U32 R5, RZ, RZ, R11 ;  /* 0x000000ffff05a224 */ /* 0x010fca00078e000b */
[----:B------:R0:W4:Y:S04]  /*1ae10*/  @!P2 LDG.E.U16 R20, [R4.64] ;  /* 0x0000000a0414a981 */ /* 0x000128000c1e1500 */
[----:B--2---:R1:W-:Y:S04]  /*1ae20*/  STL [R1+0x34], R12 ;  /* 0x0000340c01007387 */ /* 0x0043e80000100800 */
[----:B0-----:R-:W2:Y:S04]  /*1ae30*/  LDL R4, [R1+0x394] ;  /* 0x0003940001047983 */ /* 0x001ea80000100800 */
[----:B------:R-:W2:Y:S01]  /*1ae40*/  LDL R5, [R1+0x398] ;  /* 0x0003980001057983 */ /* 0x000ea20000100800 */
[----:B------:R-:W-:-:S03]  /*1ae50*/  PRMT R24, RZ, 0x7610, R24 ;  /* 0x00007610ff187816 */ /* 0x000fc60000000018 */
[----:B------:R-:W0:Y:S04]  /*1ae60*/  S2R R8, SR_TID.X ;  /* 0x0000000000087919 */ /* 0x000e280000002100 */
[----:B------:R-:W3:Y:S04]  /*1ae70*/  LDL R13, [R1+0x388] ;  /* 0x00038800010d7983 */ /* 0x000ee80000100800 */
[----:B------:R-:W3:Y:S01]  /*1ae80*/  LDL R11, [R1+0x37c] ;  /* 0x00037c00010b7983 */ /* 0x000ee20000100800 */
[----:B0-----:R-:W-:-:S04]  /*1ae90*/  SHF.R.U32.HI R8, RZ, 0x5, R8 ;  /* 0x00000005ff087819 */ /* 0x001fc80000011608 */
[----:B------:R-:W-:Y:S02]  /*1aea0*/  SGXT.U32 R8, R8, 0x2 ;  /* 0x000000020808781a */ /* 0x000fe40000000000 */
[----:B--2---:R-:W-:-:S04]  /*1aeb0*/  @!P3 LOP3.LUT R5, R5, R4, RZ, 0x3c, !PT ;  /* 0x000000040505b212 */ /* 0x004fc800078e3cff */
[----:B------:R-:W-:-:S04]  /*1aec0*/  @!P3 LOP3.LUT R4, R5, R4, RZ, 0x3c, !PT ;  /* 0x000000040504b212 */ /* 0x000fc800078e3cff */
[----:B------:R-:W-:-:S05]  /*1aed0*/  @!P3 LOP3.LUT R5, R5, R4, RZ, 0x3c, !PT ;  /* 0x000000040505b212 */ /* 0x000fca00078e3cff */
[----:B------:R0:W2:Y:S01]  /*1aee0*/  @!P3 LDG.E.U16 R24, [R4.64] ;  /* 0x0000000a0418b981 */ /* 0x0000a2000c1e1500 */
[----:B-1----:R-:W-:-:S03]  /*1aef0*/  LOP3.LUT R12, R8, 0x44, RZ, 0xfc, !PT ;  /* 0x00000044080c7812 */ /* 0x002fc600078efcff */
[----:B------:R-:W1:Y:S01]  /*1af00*/  S2R R8, SR_TID.X ;  /* 0x0000000000087919 */ /* 0x000e620000002100 */
[----:B------:R-:W-:Y:S02]  /*1af10*/  ISETP.GE.AND P1, PT, R12, UR5, PT ;  /* 0x000000050c007c0c */ /* 0x000fe4000bf26270 */
[----:B-1----:R-:W-:Y:S02]  /*1af20*/  SHF.R.U32.HI R12, RZ, 0x5, R8 ;  /* 0x00000005ff0c7819 */ /* 0x002fe40000011608 */
[----:B------:R-:W3:Y:S02]  /*1af30*/  LDL R8, [R1+0x380] ;  /* 0x0003800001087983 */ /* 0x000ee40000100800 */
[----:B------:R-:W-:-:S04]  /*1af40*/  SGXT.U32 R12, R12, 0x2 ;  /* 0x000000020c0c781a */ /* 0x000fc80000000000 */
[----:B------:R-:W-:-:S04]  /*1af50*/  LOP3.LUT R10, R12, 0x48, RZ, 0xfc, !PT ;  /* 0x000000480c0a7812 */ /* 0x000fc800078efcff */
[----:B------:R-:W-:Y:S02]  /*1af60*/  ISETP.GE.AND P2, PT, R10, UR5, PT ;  /* 0x000000050a007c0c */ /* 0x000fe4000bf46270 */
[----:B------:R-:W3:Y:S04]  /*1af70*/  LDL.LU R10, [R1+0x1a74] ;  /* 0x001a7400010a7983 */ /* 0x000ee80000300800 */
[----:B0-----:R-:W3:Y:S04]  /*1af80*/  LDL R4, [R1+0x38c] ;  /* 0x00038c0001047983 */ /* 0x001ee80000100800 */
[----:B--2---:R0:W-:Y:S04]  /*1af90*/  STL [R1+0x2c], R24 ;  /* 0x00002c1801007387 */ /* 0x0041e80000100800 */
[----:B------:R-:W3:Y:S01]  /*1afa0*/  LDL R5, [R1+0x390] ;  /* 0x0003900001057983 */ /* 0x000ee20000100800 */
[----:B------:R-:W-:-:S02]  /*1afb0*/  PRMT R21, RZ, 0x7610, R21 ;  /* 0x00007610ff157816 */ /* 0x000fc40000000015 */
[----:B------:R-:W-:Y:S02]  /*1afc0*/  PRMT R22, RZ, 0x7610, R22 ;  /* 0x00007610ff167816 */ /* 0x000fe40000000016 */
[----:B---3--:R-:W-:-:S04]  /*1afd0*/  @!P0 LOP3.LUT R5, R5, R4, RZ, 0x3c, !PT ;  /* 0x0000000405058212 */ /* 0x008fc800078e3cff */
[----:B------:R-:W-:-:S04]  /*1afe0*/  @!P0 LOP3.LUT R4, R5, R4, RZ, 0x3c, !PT ;  /* 0x0000000405048212 */ /* 0x000fc800078e3cff */
[----:B------:R-:W-:-:S05]  /*1aff0*/  @!P0 LOP3.LUT R5, R5, R4, RZ, 0x3c, !PT ;  /* 0x0000000405058212 */ /* 0x000fca00078e3cff */
[----:B------:R1:W2:Y:S04]  /*1b000*/  @!P0 LDG.E.U16 R21, [R4.64] ;  /* 0x0000000a04158981 */ /* 0x0002a8000c1e1500 */
[----:B-1----:R-:W1:Y:S01]  /*1b010*/  S2R R5, SR_TID.X ;  /* 0x0000000000057919 */ /* 0x002e620000002100 */
[----:B------:R-:W-:Y:S01]  /*1b020*/  @!P1 IMAD.MOV.U32 R4, RZ, RZ, R13 ;  /* 0x000000ffff049224 */ /* 0x000fe200078e000d */
[----:B-1----:R-:W-:-:S04]  /*1b030*/  SHF.R.U32.HI R5, RZ, 0x5, R5 ;  /* 0x00000005ff057819 */ /* 0x002fc80000011605 */
[----:B------:R-:W-:-:S04]  /*1b040*/  SGXT.U32 R5, R5, 0x2 ;  /* 0x000000020505781a */ /* 0x000fc80000000000 */
[----:B------:R-:W-:-:S04]  /*1b050*/  LOP3.LUT R5, R5, 0x50, RZ, 0xfc, !PT ;  /* 0x0000005005057812 */ /* 0x000fc800078efcff */
[----:B------:R-:W-:Y:S01]  /*1b060*/  ISETP.GE.AND P4, PT, R5, UR5, PT ;  /* 0x0000000505007c0c */ /* 0x000fe2000bf86270 */
[----:B------:R-:W-:-:S05]  /*1b070*/  @!P1 IMAD.MOV.U32 R5, RZ, RZ, R23 ;  /* 0x000000ffff059224 */ /* 0x000fca00078e0017 */
[----:B------:R1:W3:Y:S04]  /*1b080*/  @!P1 LDG.E.U16 R22, [R4.64] ;  /* 0x0000000a04169981 */ /* 0x0002e8000c1e1500 */
[----:B------:R-:W0:Y:S01]  /*1b090*/  S2R R12, SR_TID.X ;  /* 0x00000000000c7919 */ /* 0x000e220000002100 */
[----:B------:R-:W-:Y:S01]  /*1b0a0*/  PRMT R28, RZ, 0x7610, R28 ;  /* 0x00007610ff1c7816 */ /* 0x000fe2000000001c */
[----:B-1----:R-:W-:Y:S02]  /*1b0b0*/  @!P2 IMAD.MOV.U32 R4, RZ, RZ, R8 ;  /* 0x000000ffff04a224 */ /* 0x002fe400078e0008 */
[----:B------:R-:W-:-:S05]  /*1b0c0*/  @!P2 IMAD.MOV.U32 R5, RZ, RZ, R11 ;  /* 0x000000ffff05a224 */ /* 0x000fca00078e000b */
[----:B------:R1:W2:Y:S01]  /*1b0d0*/  @!P2 LDG.E.U16 R28, [R4.64] ;  /* 0x0000000a041ca981 */ /* 0x0002a2000c1e1500 */
[----:B0-----:R-:W-:-:S04]  /*1b0e0*/  SHF.R.U32.HI R12, RZ, 0x5, R12 ;  /* 0x00000005ff0c7819 */ /* 0x001fc8000001160c */
[----:B------:R-:W-:-:S04]  /*1b0f0*/  SGXT.U32 R12, R12, 0x2 ;  /* 0x000000020c0c781a */ /* 0x000fc80000000000 */
[----:B------:R-:W-:-:S04]  /*1b100*/  LOP3.LUT R24, R12, 0x4c, RZ, 0xfc, !PT ;  /* 0x0000004c0c187812 */ /* 0x000fc800078efcff */
[----:B------:R-:W-:Y:S02]  /*1b110*/  ISETP.GE.AND P3, PT, R24, UR5, PT ;  /* 0x0000000518007c0c */ /* 0x000fe4000bf66270 */
[----:B------:R-:W2:Y:S04]  /*1b120*/  LDL.LU R24, [R1+0x1a70] ;  /* 0x001a700001187983 */ /* 0x000ea80000300800 */
[----:B------:R-:W2:Y:S04]  /*1b130*/  LDL R13, [R1+0x370] ;  /* 0x00037000010d7983 */ /* 0x000ea80000100800 */
[----:B---3--:R0:W-:Y:S04]  /*1b140*/  STL [R1+0x20], R22 ;  /* 0x0000201601007387 */ /* 0x0081e80000100800 */
[----:B-1----:R-:W3:Y:S04]  /*1b150*/  LDL R4, [R1+0x374] ;  /* 0x0003740001047983 */ /* 0x002ee80000100800 */
[----:B------:R-:W3:Y:S04]  /*1b160*/  LDL R5, [R1+0x378] ;  /* 0x0003780001057983 */ /* 0x000ee80000100800 */
[----:B------:R-:W1:Y:S04]  /*1b170*/  S2R R12, SR_TID.X ;  /* 0x00000000000c7919 */ /* 0x000e680000002100 */
[----:B------:R-:W4:Y:S01]  /*1b180*/  S2R R8, SR_TID.X ;  /* 0x0000000000087919 */ /* 0x000f220000002100 */
[----:B------:R-:W-:-:S03]  /*1b190*/  PRMT R15, RZ, 0x7610, R15 ;  /* 0x00007610ff0f7816 */ /* 0x000fc6000000000f */
[----:B0-----:R-:W2:Y:S04]  /*1b1a0*/  LDL R22, [R1+0x354] ;  /* 0x0003540001167983 */ /* 0x001ea80000100800 */
[----:B------:R-:W2:Y:S01]  /*1b1b0*/  LDL R11, [R1+0x34c] ;  /* 0x00034c00010b7983 */ /* 0x000ea20000100800 */
[----:B-1----:R-:W-:Y:S02]  /*1b1c0*/  SHF.R.U32.HI R12, RZ, 0x5, R12 ;  /* 0x00000005ff0c7819 */ /* 0x002fe4000001160c */
[----:B----4-:R-:W-:Y:S02]  /*1b1d0*/  SHF.R.U32.HI R23, RZ, 0x5, R8 ;  /* 0x00000005ff177819 */ /* 0x010fe40000011608 */
[----:B------:R-:W-:Y:S02]  /*1b1e0*/  SGXT.U32 R12, R12, 0x2 ;  /* 0x000000020c0c781a */ /* 0x000fe40000000000 */
[----:B------:R-:W-:-:S02]  /*1b1f0*/  SGXT.U32 R23, R23, 0x2 ;  /* 0x000000021717781a */ /* 0x000fc40000000000 */
[----:B------:R-:W-:Y:S02]  /*1b200*/  LOP3.LUT R12, R12, 0x54, RZ, 0xfc, !PT ;  /* 0x000000540c0c7812 */ /* 0x000fe400078efcff */
[----:B------:R-:W-:Y:S02]  /*1b210*/  LOP3.LUT R23, R23, 0x58, RZ, 0xfc, !PT ;  /* 0x0000005817177812 */ /* 0x000fe400078efcff */
[----:B------:R-:W-:Y:S02]  /*1b220*/  ISETP.GE.AND P1, PT, R12, UR5, PT ;  /* 0x000000050c007c0c */ /* 0x000fe4000bf26270 */
[----:B------:R-:W4:Y:S01]  /*1b230*/  LDL R12, [R1+0x348] ;  /* 0x00034800010c7983 */ /* 0x000f220000100800 */
[----:B------:R-:W-:-:S03]  /*1b240*/  ISETP.GE.AND P0, PT, R23, UR5, PT ;  /* 0x0000000517007c0c */ /* 0x000fc6000bf06270 */
[----:B------:R-:W4:Y:S01]  /*1b250*/  LDL.LU R23, [R1+0x1a6c] ;  /* 0x001a6c0001177983 */ /* 0x000f220000300800 */
[----:B---3--:R-:W-:-:S04]  /*1b260*/  @!P3 LOP3.LUT R5, R5, R4, RZ, 0x3c, !PT ;  /* 0x000000040505b212 */ /* 0x008fc800078e3cff */
[----:B------:R-:W-:-:S04]  /*1b270*/  @!P3 LOP3.LUT R4, R5, R4, RZ, 0x3c, !PT ;  /* 0x000000040504b212 */ /* 0x000fc800078e3cff */
[----:B------:R-:W-:-:S05]  /*1b280*/  @!P3 LOP3.LUT R5, R5, R4, RZ, 0x3c, !PT ;  /* 0x000000040505b212 */ /* 0x000fca00078e3cff */
[----:B------:R0:W3:Y:S04]  /*1b290*/  @!P3 LDG.E.U16 R15, [R4.64] ;  /* 0x0000000a040fb981 */ /* 0x0000e8000c1e1500 */
[----:B0-----:R-:W3:Y:S01]  /*1b2a0*/  LDL R5, [R1+0x36c] ;  /* 0x00036c0001057983 */ /* 0x001ee20000100800 */
[----:B------:R-:W-:Y:S01]  /*1b2b0*/  PRMT R27, RZ, 0x7610, R27 ;  /* 0x00007610ff1b7816 */ /* 0x000fe2000000001b */
[----:B--2---:R-:W-:-:S05]  /*1b2c0*/  @!P4 IMAD.MOV.U32 R4, RZ, RZ, R13 ;  /* 0x000000ffff04c224 */ /* 0x004fca00078e000d */
[----:B---3--:R0:W2:Y:S04]  /*1b2d0*/  @!P4 LDG.E.U16 R27, [R4.64] ;  /* 0x0000000a041bc981 */ /* 0x0080a8000c1e1500 */
[----:B0-----:R-:W0:Y:S04]  /*1b2e0*/  S2R R5, SR_TID.X ;  /* 0x0000000000057919 */ /* 0x001e280000002100 */
[----:B------:R1:W-:Y:S01]  /*1b2f0*/  STL [R1+0x14], R15 ;  /* 0x0000140f01007387 */ /* 0x0003e20000100800 */
[----:B------:R-:W-:Y:S02]  /*1b300*/  SHF.R.U32.HI R8, RZ, 0x5, R8 ;  /* 0x00000005ff087819 */ /* 0x000fe40000011608 */
[----:B0-----:R-:W-:Y:S01]  /*1b310*/  SHF.R.U32.HI R5, RZ, 0x5, R5 ;  /* 0x00000005ff057819 */ /* 0x001fe20000011605 */
[----:B-1----:R-:W3:Y:S03]  /*1b320*/  LDL R15, [R1+0x340] ;  /* 0x00034000010f7983 */ /* 0x002ee60000100800 */
[----:B------:R-:W-:-:S04]  /*1b330*/  SGXT.U32 R5, R5, 0x2 ;  /* 0x000000020505781a */ /* 0x000fc80000000000 */
[----:B------:R-:W-:Y:S02]  /*1b340*/  LOP3.LUT R4, R5, 0x60, RZ, 0xfc, !PT ;  /* 0x0000006005047812 */ /* 0x000fe400078efcff */
[----:B------:R-:W2:Y:S01]  /*1b350*/  LDL R5, [R1+0x350] ;  /* 0x0003500001057983 */ /* 0x000ea20000100800 */
[----:B------:R-:W-:-:S04]  /*1b360*/  SGXT.U32 R8, R8, 0x2 ;  /* 0x000000020808781a */ /* 0x000fc80000000000 */
[----:B------:R-:W-:Y:S02]  /*1b370*/  LOP3.LUT R8, R8, 0x5c, RZ, 0xfc, !PT ;  /* 0x0000005c08087812 */ /* 0x000fe400078efcff */
[----:B------:R-:W-:Y:S02]  /*1b380*/  PRMT R14, RZ, 0x7610, R14 ;  /* 0x00007610ff0e7816 */ /* 0x000fe4000000000e */
[----:B------:R-:W-:Y:S02]  /*1b390*/  ISETP.GE.AND P2, PT, R8, UR5, PT ;  /* 0x0000000508007c0c */ /* 0x000fe4000bf46270 */
[----:B------:R-:W-:Y:S01]  /*1b3a0*/  ISETP.GE.AND P3, PT, R4, UR5, PT ;  /* 0x0000000504007c0c */ /* 0x000fe2000bf66270 */
[----:B------:R-:W3:Y:S01]  /*1b3b0*/  LDL R8, [R1+0x344] ;  /* 0x0003440001087983 */ /* 0x000ee20000100800 */
[----:B------:R-:W-:-:S03]  /*1b3c0*/  @!P1 IMAD.MOV.U32 R4, RZ, RZ, R22 ;  /* 0x000000ffff049224 */ /* 0x000fc600078e0016 */
[----:B------:R-:W0:Y:S04]  /*1b3d0*/  S2R R13, SR_TID.X ;  /* 0x00000000000d7919 */ /* 0x000e280000002100 */
[----:B--2---:R1:W2:Y:S01]  /*1b3e0*/  @!P1 LDG.E.U16 R14, [R4.64] ;  /* 0x0000000a040e9981 */ /* 0x0042a2000c1e1500 */
[----:B------:R-:W-:Y:S02]  /*1b3f0*/  PRMT R26, RZ, 0x7610, R26 ;  /* 0x00007610ff1a7816 */ /* 0x000fe4000000001a */
[----:B------:R-:W-:Y:S01]  /*1b400*/  PRMT R9, RZ, 0x7610, R9 ;  /* 0x00007610ff097816 */ /* 0x000fe20000000009 */
[----:B-1----:R-:W-:Y:S02]  /*1b410*/  @!P0 IMAD.MOV.U32 R4, RZ, RZ, R11 ;  /* 0x000000ffff048224 */ /* 0x002fe400078e000b */
[----:B----4-:R-:W-:-:S05]  /*1b420*/  @!P0 IMAD.MOV.U32 R5, RZ, RZ, R12 ;  /* 0x000000ffff058224 */ /* 0x010fca00078e000c */
[----:B------:R3:W4:Y:S01]  /*1b430*/  @!P0 LDG.E.U16 R26, [R4.64] ;  /* 0x0000000a041a8981 */ /* 0x000722000c1e1500 */
[----:B0-----:R-:W-:Y:S01]  /*1b440*/  SHF.R.U32.HI R13, RZ, 0x5, R13 ;  /* 0x00000005ff0d7819 */ /* 0x001fe2000001160d */
[----:B---3--:R-:W-:Y:S02]  /*1b450*/  @!P2 IMAD.MOV.U32 R4, RZ, RZ, R8 ;  /* 0x000000ffff04a224 */ /* 0x008fe400078e0008 */
[----:B------:R-:W-:Y:S01]  /*1b460*/  @!P2 IMAD.MOV.U32 R5, RZ, RZ, R15 ;  /* 0x000000ffff05a224 */ /* 0x000fe200078e000f */
[----:B------:R-:W-:-:S04]  /*1b470*/  SGXT.U32 R13, R13, 0x2 ;  /* 0x000000020d0d781a */ /* 0x000fc80000000000 */
[----:B------:R0:W3:Y:S04]  /*1b480*/  @!P2 LDG.E.U16 R9, [R4.64] ;  /* 0x0000000a0409a981 */ /* 0x0000e8000c1e1500 */
[----:B--2---:R1:W-:Y:S04]  /*1b490*/  STL [R1+0xc], R14 ;  /* 0x00000c0e01007387 */ /* 0x0043e80000100800 */
[----:B0-----:R-:W2:Y:S04]  /*1b4a0*/  LDL R4, [R1+0x338] ;  /* 0x0003380001047983 */ /* 0x001ea80000100800 */
[----:B------:R-:W2:Y:S01]  /*1b4b0*/  LDL R5, [R1+0x33c] ;  /* 0x00033c0001057983 */ /* 0x000ea20000100800 */
[----:B-1----:R-:W-:-:S02]  /*1b4c0*/  LOP3.LUT R14, R13, 0x64, RZ, 0xfc, !PT ;  /* 0x000000640d0e7812 */ /* 0x002fc400078efcff */
[----:B------:R-:W-:Y:S01]  /*1b4d0*/  LOP3.LUT R13, R13, 0x68, RZ, 0xfc, !PT ;  /* 0x000000680d0d7812 */ /* 0x000fe200078efcff */
[----:B------:R-:W0:Y:S01]  /*1b4e0*/  S2R R8, SR_TID.X ;  /* 0x0000000000087919 */ /* 0x000e220000002100 */
[----:B------:R-:W-:Y:S02]  /*1b4f0*/  ISETP.GE.AND P4, PT, R14, UR5, PT ;  /* 0x000000050e007c0c */ /* 0x000fe4000bf86270 */
[----:B------:R-:W-:Y:S01]  /*1b500*/  ISETP.GE.AND P5, PT, R13, UR5, PT ;  /* 0x000000050d007c0c */ /* 0x000fe2000bfa6270 */
[----:B------:R-:W4:Y:S04]  /*1b510*/  LDL R14, [R1+0x330] ;  /* 0x00033000010e7983 */ /* 0x000f280000100800 */
[----:B------:R-:W4:Y:S01]  /*1b520*/  LDL R13, [R1+0x334] ;  /* 0x00033400010d7983 */ /* 0x000f220000100800 */
[----:B------:R-:W-:-:S02]  /*1b530*/  PRMT R25, RZ, 0x7610, R25 ;  /* 0x00007610ff197816 */ /* 0x000fc40000000019 */
[----:B------:R-:W-:Y:S01]  /*1b540*/  PRMT R10, RZ, 0x7610, R10 ;  /* 0x00007610ff0a7816 */ /* 0x000fe2000000000a */
[----:B------:R-:W4:Y:S04]  /*1b550*/  LDL R12, [R1+0x328] ;  /* 0x00032800010c7983 */ /* 0x000f280000100800 */
[----:B------:R-:W4:Y:S04]  /*1b560*/  LDL R11, [R1+0x32c] ;  /* 0x00032c00010b7983 */ /* 0x000f280000100800 */
[----:B---3--:R1:W-:Y:S01]  /*1b570*/  STL [R1+0x8], R9 ;  /* 0x0000080901007387 */ /* 0x0083e20000100800 */
[----:B0-----:R-:W-:-:S03]  /*1b580*/  SHF.R.U32.HI R22, RZ, 0x5, R8 ;  /* 0x00000005ff167819 */ /* 0x001fc60000011608 */
[----:B------:R-:W3:Y:S04]  /*1b590*/  LDL R8, [R1+0x324] ;  /* 0x0003240001087983 */ /* 0x000ee80000100800 */
[----:B-1----:R-:W3:Y:S01]  /*1b5a0*/  LDL R9, [R1+0x320] ;  /* 0x0003200001097983 */ /* 0x002ee20000100800 */
[----:B--2---:R-:W-:-:S04]  /*1b5b0*/  @!P3 LOP3.LUT R5, R5, R4, RZ, 0x3c, !PT ;  /* 0x000000040505b212 */ /* 0x004fc800078e3cff */
[----:B------:R-:W-:-:S04]  /*1b5c0*/  @!P3 LOP3.LUT R4, R5, R4, RZ, 0x3c, !PT ;  /* 0x000000040504b212 */ /* 0x000fc800078e3cff */
[----:B------:R-:W-:-:S05]  /*1b5d0*/  @!P3 LOP3.LUT R5, R5, R4, RZ, 0x3c, !PT ;  /* 0x000000040505b212 */ /* 0x000fca00078e3cff */
[----:B------:R4:W2:Y:S02]  /*1b5e0*/  @!P3 LDG.E.U16 R25, [R4.64] ;  /* 0x0000000a0419b981 */ /* 0x0008a4000c1e1500 */
[----:B----4-:R-:W-:Y:S02]  /*1b5f0*/  @!P4 IMAD.MOV.U32 R4, RZ, RZ, R13 ;  /* 0x000000ffff04c224 */ /* 0x010fe400078e000d */
[----:B------:R-:W-:-:S05]  /*1b600*/  @!P4 IMAD.MOV.U32 R5, RZ, RZ, R14 ;  /* 0x000000ffff05c224 */ /* 0x000fca00078e000e */
[----:B------:R0:W4:Y:S04]  /*1b610*/  @!P4 LDG.E.U16 R10, [R4.64] ;  /* 0x0000000a040ac981 */ /* 0x000128000c1e1500 */
[----:B------:R-:W1:Y:S01]  /*1b620*/  S2R R15, SR_TID.X ;  /* 0x00000000000f7919 */ /* 0x000e620000002100 */
[----:B------:R-:W-:-:S04]  /*1b630*/  SGXT.U32 R22, R22, 0x2 ;  /* 0x000000021616781a */ /* 0x000fc80000000000 */
[----:B------:R-:W-:-:S04]  /*1b640*/  LOP3.LUT R22, R22, 0x6c, RZ, 0xfc, !PT ;  /* 0x0000006c16167812 */ /* 0x000fc800078efcff */
[----:B------:R-:W-:Y:S02]  /*1b650*/  ISETP.GE.AND P0, PT, R22, UR5, PT ;  /* 0x0000000516007c0c */ /* 0x000fe4000bf06270 */
[----:B------:R-:W-:Y:S01]  /*1b660*/  SHF.R.U32.HI R7, RZ, 0x5, R7 ;  /* 0x00000005ff077819 */ /* 0x000fe20000011607 */
[----:B0-----:R-:W-:Y:S01]  /*1b670*/  @!P5 IMAD.MOV.U32 R4, RZ, RZ, R11 ;  /* 0x000000ffff04d224 */ /* 0x001fe200078e000b */
[----:B------:R-:W-:Y:S01]  /*1b680*/  PRMT R24, RZ, 0x7610, R24 ;  /* 0x00007610ff187816 */ /* 0x000fe20000000018 */
[----:B------:R-:W-:Y:S01]  /*1b690*/  @!P5 IMAD.MOV.U32 R5, RZ, RZ, R12 ;  /* 0x000000ffff05d224 */ /* 0x000fe200078e000c */
[----:B------:R-:W-:Y:S01]  /*1b6a0*/  SGXT.U32 R7, R7, 0x2 ;  /* 0x000000020707781a */ /* 0x000fe20000000000 */
[----:B------:R-:W2:Y:S04]  /*1b6b0*/  LDL.LU R22, [R1+0x1a68] ;  /* 0x001a680001167983 */ /* 0x000ea80000300800 */
[----:B------:R3:W2:Y:S01]  /*1b6c0*/  @!P5 LDG.E.U16 R24, [R4.64] ;  /* 0x0000000a0418d981 */ /* 0x0006a2000c1e1500 */
[----:B-1----:R-:W-:-:S04]  /*1b6d0*/  SHF.R.U32.HI R15, RZ, 0x5, R15 ;  /* 0x00000005ff0f7819 */ /* 0x002fc8000001160f */
[----:B------:R-:W-:-:S04]  /*1b6e0*/  SGXT.U32 R15, R15, 0x2 ;  /* 0x000000020f0f781a */ /* 0x000fc80000000000 */
[----:B------:R-:W-:Y:S01]  /*1b6f0*/  LOP3.LUT R15, R15, 0x70, RZ, 0xfc, !PT ;  /* 0x000000700f0f7812 */ /* 0x000fe200078efcff */
[----:B---3--:R-:W-:Y:S02]  /*1b700*/  @!P0 IMAD.MOV.U32 R4, RZ, RZ, R8 ;  /* 0x000000ffff048224 */ /* 0x008fe400078e0008 */
[----:B------:R-:W-:Y:S01]  /*1b710*/  @!P0 IMAD.MOV.U32 R5, RZ, RZ, R9 ;  /* 0x000000ffff058224 */ /* 0x000fe200078e0009 */
[----:B------:R-:W-:Y:S02]  /*1b720*/  ISETP.GE.AND P1, PT, R15, UR5, PT ;  /* 0x000000050f007c0c */ /* 0x000fe4000bf26270 */
[----:B------:R-:W-:-:S06]  /*1b730*/  PRMT R23, RZ, 0x7610, R23 ;  /* 0x00007610ff177816 */ /* 0x000fcc0000000017 */
[----:B------:R0:W3:Y:S04]  /*1b740*/  @!P0 LDG.E.U16 R23, [R4.64] ;  /* 0x0000000a04178981 */ /* 0x0000e8000c1e1500 */
[----:B----4-:R1:W-:Y:S04]  /*1b750*/  STL [R1], R10 ;  /* 0x0000000a01007387 */ /* 0x0103e80000100800 */
[----:B------:R-:W4:Y:S04]  /*1b760*/  LDL R9, [R1+0x310] ;  /* 0x0003100001097983 */ /* 0x000f280000100800 */
[----:B------:R-:W4:Y:S01]  /*1b770*/  LDL R8, [R1+0x314] ;  /* 0x0003140001087983 */ /* 0x000f220000100800 */
[----:B-1----:R-:W-:-:S02]  /*1b780*/  LOP3.LUT R10, R7, 0x74, RZ, 0xfc, !PT ;  /* 0x00000074070a7812 */ /* 0x002fc400078efcff */
[----:B------:R-:W-:Y:S01]  /*1b790*/  LOP3.LUT R7, R7, 0x78, RZ, 0xfc, !PT ;  /* 0x0000007807077812 */ /* 0x000fe200078efcff */
[----:B------:R-:W4:Y:S01]  /*1b7a0*/  LDL R15, [R1+0x308] ;  /* 0x00030800010f7983 */ /* 0x000f220000100800 */
[----:B------:R-:W-:-:S03]  /*1b7b0*/  ISETP.GE.AND P2, PT, R10, UR5, PT ;  /* 0x000000050a007c0c */ /* 0x000fc6000bf46270 */
[----:B------:R-:W4:Y:S01]  /*1b7c0*/  LDL R14, [R1+0x30c] ;  /* 0x00030c00010e7983 */ /* 0x000f220000100800 */
[----:B------:R-:W-:Y:S02]  /*1b7d0*/  ISETP.GE.AND P3, PT, R7, UR5, PT ;  /* 0x0000000507007c0c */ /* 0x000fe4000bf66270 */
[----:B------:R-:W-:Y:S01]  /*1b7e0*/  LOP3.LUT R10, R6, 0x7c, RZ, 0xfc, !PT ;  /* 0x0000007c060a7812 */ /* 0x000fe200078efcff */
[----:B------:R-:W4:Y:S04]  /*1b7f0*/  LDL R7, [R1+0x318] ;  /* 0x0003180001077983 */ /* 0x000f280000100800 */
[----:B------:R-:W4:Y:S04]  /*1b800*/  LDL R6, [R1+0x31c] ;  /* 0x00031c0001067983 */ /* 0x000f280000100800 */
[----:B------:R-:W4:Y:S04]  /*1b810*/  LDL R13, [R1+0x300] ;  /* 0x00030000010d7983 */ /* 0x000f280000100800 */
[----:B------:R-:W4:Y:S01]  /*1b820*/  LDL R12, [R1+0x304] ;  /* 0x00030400010c7983 */ /* 0x000f220000100800 */
[----:B------:R-:W-:-:S03]  /*1b830*/  ISETP.GE.AND P4, PT, R10, UR5, PT ;  /* 0x000000050a007c0c */ /* 0x000fc6000bf86270 */
[----:B------:R-:W1:Y:S01]  /*1b840*/  S2R R10, SR_TID.X ;  /* 0x00000000000a7919 */ /* 0x000e620000002100 */
[----:B0-----:R-:W-:Y:S02]  /*1b850*/  PRMT R5, RZ, 0x7610, R5 ;  /* 0x00007610ff057816 */ /* 0x001fe40000000005 */
[----:B--2---:R-:W-:Y:S02]  /*1b860*/  PRMT R22, RZ, 0x7610, R22 ;  /* 0x00007610ff167816 */ /* 0x004fe40000000016 */
[----:B------:R-:W-:Y:S01]  /*1b870*/  PRMT R4, RZ, 0x7610, R4 ;  /* 0x00007610ff047816 */ /* 0x000fe20000000004 */
[----:B---3--:R-:W-:Y:S04]  /*1b880*/  STL [R1+0x191c], R23 ;  /* 0x00191c1701007387 */ /* 0x008fe80000100800 */
[----:B------:R-:W-:Y:S04]  /*1b890*/  STL [R1+0x1958], R23 ;  /* 0x0019581701007387 */ /* 0x000fe80000100800 */
[----:B------:R-:W-:Y:S01]  /*1b8a0*/  STL [R1+0x195c], R23 ;  /* 0x00195c1701007387 */ /* 0x000fe20000100800 */
[----:B-1----:R-:W-:-:S03]  /*1b8b0*/  LOP3.LUT R10, R10, 0x7f, RZ, 0xc0, !PT ;  /* 0x0000007f0a0a7812 */ /* 0x002fc600078ec0ff */
[----:B------:R-:W-:Y:S01]  /*1b8c0*/  STL [R1+0x1960], R23 ;  /* 0x0019601701007387 */ /* 0x000fe20000100800 */
[----:B------:R-:W-:-:S03]  /*1b8d0*/  ISETP.GE.AND P0, PT, R10, UR5, PT ;  /* 0x000000050a007c0c */ /* 0x000fc6000bf06270 */
[----:B------:R-:W2:Y:S04]  /*1b8e0*/  LDL R11, [R1+0xbf4] ;  /* 0x000bf400010b7983 */ /* 0x000ea80000100800 */
[----:B------:R-:W2:Y:S04]  /*1b8f0*/  LDL R10, [R1+0xbf8] ;  /* 0x000bf800010a7983 */ /* 0x000ea80000100800 */
[----:B----4-:R0:W3:Y:S02]  /*1b900*/  @!P2 LDG.E.U16 R5, [R8.64] ;  /* 0x0000000a0805a981 */ /* 0x0100e4000c1e1500 */
[----:B0-----:R-:W-:-:S02]  /*1b910*/  @!P3 IMAD.MOV.U32 R8, RZ, RZ, R14 ;  /* 0x000000ffff08b224 */ /* 0x001fc400078e000e */
[----:B------:R-:W-:Y:S01]  /*1b920*/  @!P3 IMAD.MOV.U32 R9, RZ, RZ, R15 ;  /* 0x000000ffff09b224 */ /* 0x000fe200078e000f */
[----:B------:R0:W4:Y:S04]  /*1b930*/  @!P1 LDG.E.U16 R22, [R6.64] ;  /* 0x0000000a06169981 */ /* 0x000128000c1e1500 */
[----:B------:R1:W4:Y:S01]  /*1b940*/  @!P3 LDG.E.U16 R4, [R8.64] ;  /* 0x0000000a0804b981 */ /* 0x000322000c1e1500 */
[----:B0-----:R-:W-:Y:S01]  /*1b950*/  PRMT R6, RZ, 0x7610, R6 ;  /* 0x00007610ff067816 */ /* 0x001fe20000000006 */
[----:B-1----:R-:W-:Y:S02]  /*1b960*/  @!P4 IMAD.MOV.U32 R8, RZ, RZ, R12 ;  /* 0x000000ffff08c224 */ /* 0x002fe400078e000c */
[----:B------:R-:W-:-:S05]  /*1b970*/  @!P4 IMAD.MOV.U32 R9, RZ, RZ, R13 ;  /* 0x000000ffff09c224 */ /* 0x000fca00078e000d */
[----:B------:R-:W4:Y:S01]  /*1b980*/  @!P4 LDG.E.U16 R6, [R8.64] ;  /* 0x0000000a0806c981 */ /* 0x000f22000c1e1500 */
[----:B------:R-:W-:-:S03]  /*1b990*/  PRMT R7, RZ, 0x7610, R7 ;  /* 0x00007610ff077816 */ /* 0x000fc60000000007 */
[----:B------:R-:W-:Y:S06]  /*1b9a0*/  BAR.SYNC.DEFER_BLOCKING 0x0 ;  /* 0x0000000000007b1d */ /* 0x000fec0000010000 */
[----:B--2---:R0:W2:Y:S04]  /*1b9b0*/  @!P0 LDG.E.U16 R7, [R10.64] ;  /* 0x0000000a0a078981 */ /* 0x0040a8000c1e1500 */
[----:B---3--:R-:W-:Y:S04]  /*1b9c0*/  STL [R1+0x1920], R5 ;  /* 0x0019200501007387 */ /* 0x008fe80000100800 */
[----:B------:R-:W-:Y:S04]  /*1b9d0*/  STL [R1+0x1924], R5 ;  /* 0x0019240501007387 */ /* 0x000fe80000100800 */
[----:B------:R-:W3:Y:S04]  /*1b9e0*/  LDL R13, [R1+0xb94] ;  /* 0x000b9400010d7983 */ /* 0x000ee80000100800 */
[----:B------:R-:W3:Y:S04]  /*1b9f0*/  LDL R12, [R1+0xb98] ;  /* 0x000b9800010c7983 */ /* 0x000ee80000100800 */
[----:B----4-:R-:W-:Y:S04]  /*1ba00*/  STL [R1+0x1918], R6 ;  /* 0x0019180601007387 */ /* 0x010fe80000100800 */
[----:B------:R-:W-:Y:S04]  /*1ba10*/  STL [R1+0x1928], R6 ;  /* 0x0019280601007387 */ /* 0x000fe80000100800 */
[----:B------:R-:W-:Y:S04]  /*1ba20*/  STL [R1+0x192c], R6 ;  /* 0x00192c0601007387 */ /* 0x000fe80000100800 */
[----:B0-----:R-:W4:Y:S04]  /*1ba30*/  LDL R10, [R1+0xbd4] ;  /* 0x000bd400010a7983 */ /* 0x001f280000100800 */
[----:B------:R-:W4:Y:S01]  /*1ba40*/  LDL R11, [R1+0xbd8] ;  /* 0x000bd800010b7983 */ /* 0x000f220000100800 */
[----:B------:R-:W-:-:S02]  /*1ba50*/  PRMT R8, RZ, 0x7610, R8 ;  /* 0x00007610ff087816 */ /* 0x000fc40000000008 */
[----:B------:R-:W-:Y:S01]  /*1ba60*/  PRMT R9, RZ, 0x7610, R9 ;  /* 0x00007610ff097816 */ /* 0x000fe20000000009 */
[----:B------:R-:W2:Y:S04]  /*1ba70*/  LDL R15, [R1+0xb14] ;  /* 0x000b1400010f7983 */ /* 0x000ea80000100800 */
[----:B------:R-:W2:Y:S01]  /*1ba80*/  LDL R14, [R1+0xb18] ;  /* 0x000b1800010e7983 */ /* 0x000ea20000100800 */
[----:B----4-:R-:W-:-:S03]  /*1ba90*/  @!P0 LOP3.LUT R11, R11, R10, RZ, 0x3c, !PT ;  /* 0x0000000a0b0b8212 */ /* 0x010fc600078e3cff */
[----:B---3--:R0:W3:Y:S01]  /*1baa0*/  @!P0 LDG.E.U16 R9, [R12.64] ;  /* 0x0000000a0c098981 */ /* 0x0080e2000c1e1500 */
[----:B------:R-:W-:-:S04]  /*1bab0*/  @!P0 LOP3.LUT R10, R11, R10, RZ, 0x3c, !PT ;  /* 0x0000000a0b0a8212 */ /* 0x000fc800078e3cff */
[----:B------:R-:W-:-:S05]  /*1bac0*/  @!P0 LOP3.LUT R11, R11, R10, RZ, 0x3c, !PT ;  /* 0x0000000a0b0b8212 */ /* 0x000fca00078e3cff */
[----:B------:R-:W4:Y:S04]  /*1bad0*/  @!P0 LDG.E.U16 R8, [R10.64] ;  /* 0x0000000a0a088981 */ /* 0x000f28000c1e1500 */
[----:B--2---:R-:W-:Y:S04]  /*1bae0*/  STL [R1+0x1914], R7 ;  /* 0x0019140701007387 */ /* 0x004fe80000100800 */
[----:B------:R-:W-:Y:S04]  /*1baf0*/  STL [R1+0x1930], R7 ;  /* 0x0019300701007387 */ /* 0x000fe80000100800 */
[----:B------:R-:W-:Y:S04]  /*1bb00*/  STL [R1+0x1934], R7 ;  /* 0x0019340701007387 */ /* 0x000fe80000100800 */
[----:B----4-:R-:W-:Y:S04]  /*1bb10*/  STL [R1+0x1938], R8 ;  /* 0x0019380801007387 */ /* 0x010fe80000100800 */
[----:B------:R-:W-:Y:S04]  /*1bb20*/  STL [R1+0x193c], R8 ;  /* 0x00193c0801007387 */ /* 0x000fe80000100800 */
[----:B0-----:R-:W2:Y:S04]  /*1bb30*/  LDL R12, [R1+0xb54] ;  /* 0x000b5400010c7983 */ /* 0x001ea80000100800 */
[----:B------:R-:W2:Y:S01]  /*1bb40*/  LDL R13, [R1+0xb58] ;  /* 0x000b5800010d7983 */ /* 0x000ea20000100800 */
[----:B------:R-:W-:-:S02]  /*1bb50*/  PRMT R10, RZ, 0x7610, R10 ;  /* 0x00007610ff0a7816 */ /* 0x000fc4000000000a */
[----:B--2---:R-:W-:-:S04]  /*1bb60*/  @!P0 LOP3.LUT R13, R13, R12, RZ, 0x3c, !PT ;  /* 0x0000000c0d0d8212 */ /* 0x004fc800078e3cff */
[----:B------:R-:W-:-:S04]  /*1bb70*/  @!P0 LOP3.LUT R12, R13, R12, RZ, 0x3c, !PT ;  /* 0x0000000c0d0c8212 */ /* 0x000fc800078e3cff */
[----:B------:R-:W-:-:S05]  /*1bb80*/  @!P0 LOP3.LUT R13, R13, R12, RZ, 0x3c, !PT ;  /* 0x0000000c0d0d8212 */ /* 0x000fca00078e3cff */
[----:B------:R-:W2:Y:S01]  /*1bb90*/  @!P0 LDG.E.U16 R10, [R12.64] ;  /* 0x0000000a0c0a8981 */ /* 0x000ea2000c1e1500 */
[----:B------:R-:W-:-:S03]  /*1bba0*/  PRMT R11, RZ, 0x7610, R11 ;  /* 0x00007610ff0b7816 */ /* 0x000fc6000000000b */
[----:B---3--:R-:W-:Y:S04]  /*1bbb0*/  STL [R1+0x1910], R9 ;  /* 0x0019100901007387 */ /* 0x008fe80000100800 */
[----:B------:R-:W-:Y:S04]  /*1bbc0*/  STL [R1+0x1940], R9 ;  /* 0x0019400901007387 */ /* 0x000fe80000100800 */
[----:B------:R-:W-:Y:S04]  /*1bbd0*/  STL [R1+0x1944], R9 ;  /* 0x0019440901007387 */ /* 0x000fe80000100800 */
[----:B------:R0:W3:Y:S04]  /*1bbe0*/  @!P0 LDG.E.U16 R11, [R14.64] ;  /* 0x0000000a0e0b8981 */ /* 0x0000e8000c1e1500 */
[----:B--2---:R-:W-:Y:S04]  /*1bbf0*/  STL [R1+0x1948], R10 ;  /* 0x0019480a01007387 */ /* 0x004fe80000100800 */
[----:B------:R-:W-:Y:S04]  /*1bc00*/  STL [R1+0x194c], R10 ;  /* 0x00194c0a01007387 */ /* 0x000fe80000100800 */
[----:B0-----:R-:W2:Y:S04]  /*1bc10*/  LDL R14, [R1+0xad4] ;  /* 0x000ad400010e7983 */ /* 0x001ea80000100800 */
[----:B------:R-:W2:Y:S01]  /*1bc20*/  LDL R15, [R1+0xad8] ;  /* 0x000ad800010f7983 */ /* 0x000ea20000100800 */
[----:B------:R-:W-:-:S03]  /*1bc30*/  PRMT R12, RZ, 0x7610, R12 ;  /* 0x00007610ff0c7816 */ /* 0x000fc6000000000c */
[----:B---3--:R-:W-:Y:S04]  /*1bc40*/  STL [R1+0x1950], R11 ;  /* 0x0019500b01007387 */ /* 0x008fe80000100800 */
[----:B------:R-:W-:Y:S01]  /*1bc50*/  STL [R1+0x1954], R11 ;  /* 0x0019540b01007387 */ /* 0x000fe20000100800 */
[----:B--2---:R-:W-:-:S04]  /*1bc60*/  @!P0 LOP3.LUT R15, R15, R14, RZ, 0x3c, !PT ;  /* 0x0000000e0f0f8212 */ /* 0x004fc800078e3cff */
[----:B------:R-:W-:-:S04]  /*1bc70*/  @!P0 LOP3.LUT R14, R15, R14, RZ, 0x3c, !PT ;  /* 0x0000000e0f0e8212 */ /* 0x000fc800078e3cff */
[----:B------:R-:W-:-:S05]  /*1bc80*/  @!P0 LOP3.LUT R15, R15, R14, RZ, 0x3c, !PT ;  /* 0x0000000e0f0f8212 */ /* 0x000fca00078e3cff */
[----:B------:R0:W2:Y:S04]  /*1bc90*/  @!P0 LDG.E.U16 R12, [R14.64] ;  /* 0x0000000a0e0c8981 */ /* 0x0000a8000c1e1500 */
[----:B0-----:R-:W3:Y:S04]  /*1bca0*/  LDL R14, [R1+0xa94] ;  /* 0x000a9400010e7983 */ /* 0x001ee80000100800 */
[----:B------:R-:W3:Y:S01]  /*1bcb0*/  LDL R15, [R1+0xa98] ;  /* 0x000a9800010f7983 */ /* 0x000ee20000100800 */
[----:B------:R-:W-:Y:S02]  /*1bcc0*/  PRMT R13, RZ, 0x7610, R13 ;  /* 0x00007610ff0d7816 */ /* 0x000fe4000000000d */
[----:B---3--:R-:W-:-:S04]  /*1bcd0*/  @!P0 LOP3.LUT R15, R15, R14, RZ, 0x3c, !PT ;  /* 0x0000000e0f0f8212 */ /* 0x008fc800078e3cff */
[----:B------:R-:W-:-:S04]  /*1bce0*/  @!P0 LOP3.LUT R14, R15, R14, RZ, 0x3c, !PT ;  /* 0x0000000e0f0e8212 */ /* 0x000fc800078e3cff */
[----:B------:R-:W-:-:S05]  /*1bcf0*/  @!P0 LOP3.LUT R15, R15, R14, RZ, 0x3c, !PT ;  /* 0x0000000e0f0f8212 */ /* 0x000fca00078e3cff */
[----:B------:R0:W3:Y:S04]  /*1bd00*/  @!P0 LDG.E.U16 R13, [R14.64] ;  /* 0x0000000a0e0d8981 */ /* 0x0000e8000c1e1500 */
[----:B0-----:R-:W4:Y:S04]  /*1bd10*/  LDL R14, [R1+0xa54] ;  /* 0x000a5400010e7983 */ /* 0x001f280000100800 */
[----:B------:R-:W4:Y:S01]  /*1bd20*/  LDL R15, [R1+0xa58] ;  /* 0x000a5800010f7983 */ /* 0x000f220000100800 */
[----:B------:R-:W-:Y:S02]  /*1bd30*/  PRMT R3, RZ, 0x7610, R3 ;  /* 0x00007610ff037816 */ /* 0x000fe40000000003 */
[----:B----4-:R-:W-:-:S04]  /*1bd40*/  @!P0 LOP3.LUT R15, R15, R14, RZ, 0x3c, !PT ;  /* 0x0000000e0f0f8212 */ /* 0x010fc800078e3cff */
[----:B------:R-:W-:-:S04]  /*1bd50*/  @!P0 LOP3.LUT R14, R15, R14, RZ, 0x3c, !PT ;  /* 0x0000000e0f0e8212 */ /* 0x000fc800078e3cff */
[----:B------:R-:W-:-:S05]  /*1bd60*/  @!P0 LOP3.LUT R15, R15, R14, RZ, 0x3c, !PT ;  /* 0x0000000e0f0f8212 */ /* 0x000fca00078e3cff */
[----:B------:R-:W4:Y:S04]  /*1bd70*/  @!P0 LDG.E.U16 R3, [R14.64] ;  /* 0x0000000a0e038981 */ /* 0x000f28000c1e1500 */
[----:B----4-:R0:W-:Y:S04]  /*1bd80*/  STL [R1+0x10], R3 ;  /* 0x0000100301007387 */ /* 0x0101e80000100800 */
[----:B0-----:R-:W4:Y:S04]  /*1bd90*/  LDL.LU R3, [R1+0x1a64] ;  /* 0x001a640001037983 */ /* 0x001f280000300800 */
[----:B------:R-:W2:Y:S04]  /*1bda0*/  LDL R14, [R1+0xa14] ;  /* 0x000a1400010e7983 */ /* 0x000ea80000100800 */
[----:B------:R-:W2:Y:S01]  /*1bdb0*/  LDL R15, [R1+0xa18] ;  /* 0x000a1800010f7983 */ /* 0x000ea20000100800 */
[----:B------:R-:W-:-:S02]  /*1bdc0*/  PRMT R29, RZ, 0x7610, R29 ;  /* 0x00007610ff1d7816 */ /* 0x000fc4000000001d */
[----:B--2---:R-:W-:-:S04]  /*1bdd0*/  @!P0 LOP3.LUT R15, R15, R14, RZ, 0x3c, !PT ;  /* 0x0000000e0f0f8212 */ /* 0x004fc800078e3cff */
[----:B------:R-:W-:-:S04]  /*1bde0*/  @!P0 LOP3.LUT R14, R15, R14, RZ, 0x3c, !PT ;  /* 0x0000000e0f0e8212 */ /* 0x000fc800078e3cff */
[----:B------:R-:W-:-:S05]  /*1bdf0*/  @!P0 LOP3.LUT R15, R15, R14, RZ, 0x3c, !PT ;  /* 0x0000000e0f0f8212 */ /* 0x000fca00078e3cff */
[----:B------:R-:W2:Y:S04]  /*1be00*/  @!P0 LDG.E.U16 R29, [R14.64] ;  /* 0x0000000a0e1d8981 */ /* 0x000ea8000c1e1500 */
[----:B--2---:R0:W-:Y:S04]  /*1be10*/  STL [R1+0x1c], R29 ;  /* 0x00001c1d01007387 */ /* 0x0041e80000100800 */
[----:B0-----:R-:W2:Y:S04]  /*1be20*/  LDL.LU R29, [R1+0x1a60] ;  /* 0x001a6000011d7983 */ /* 0x001ea80000300800 */
[----:B------:R-:W2:Y:S04]  /*1be30*/  LDL R14, [R1+0x9d4] ;  /* 0x0009d400010e7983 */ /* 0x000ea80000100800 */
[----:B------:R-:W2:Y:S01]  /*1be40*/  LDL R15, [R1+0x9d8] ;  /* 0x0009d800010f7983 */ /* 0x000ea20000100800 */
[----:B----4-:R-:W-:-:S02]  /*1be50*/  PRMT R3, RZ, 0x7610, R3 ;  /* 0x00007610ff037816 */ /* 0x010fc40000000003 */
[----:B--2---:R-:W-:-:S04]  /*1be60*/  @!P0 LOP3.LUT R15, R15, R14, RZ, 0x3c, !PT ;  /* 0x0000000e0f0f8212 */ /* 0x004fc800078e3cff */
[----:B------:R-:W-:-:S04]  /*1be70*/  @!P0 LOP3.LUT R14, R15, R14, RZ, 0x3c, !PT ;  /* 0x0000000e0f0e8212 */ /* 0x000fc800078e3cff */
[----:B------:R-:W-:-:S05]  /*1be80*/  @!P0 LOP3.LUT R15, R15, R14, RZ, 0x3c, !PT ;  /* 0x0000000e0f0f8212 */ /* 0x000fca00078e3cff */
[----:B------:R-:W2:Y:S04]  /*1be90*/  @!P0 LDG.E.U16 R3, [R14.64] ;  /* 0x0000000a0e038981 */ /* 0x000ea8000c1e1500 */
[----:B--2---:R0:W-:Y:S04]  /*1bea0*/  STL [R1+0x24], R3 ;  /* 0x0000240301007387 */ /* 0x0041e80000100800 */
[----:B0-----:R-:W2:Y:S04]  /*1beb0*/  LDL.LU R3, [R1+0x1a5c] ;  /* 0x001a5c0001037983 */ /* 0x001ea80000300800 */
[----:B------:R-:W4:Y:S04]  /*1bec0*/  LDL R14, [R1+0x994] ;  /* 0x00099400010e7983 */ /* 0x000f280000100800 */
[----:B------:R-:W4:Y:S01]  /*1bed0*/  LDL R15, [R1+0x998] ;  /* 0x00099800010f7983 */ /* 0x000f220000100800 */
[----:B------:R-:W-:-:S02]  /*1bee0*/  PRMT R29, RZ, 0x7610, R29 ;  /* 0x00007610ff1d7816 */ /* 0x000fc4000000001d */
[----:B----4-:R-:W-:-:S04]  /*1bef0*/  @!P0 LOP3.LUT R15, R15, R14, RZ, 0x3c, !PT ;  /* 0x0000000e0f0f8212 */ /* 0x010fc800078e3cff */
[----:B------:R-:W-:-:S04]  /*1bf00*/  @!P0 LOP3.LUT R14, R15, R14, RZ, 0x3c, !PT ;  /* 0x0000000e0f0e8212 */ /* 0x000fc800078e3cff */
[----:B------:R-:W-:-:S05]  /*1bf10*/  @!P0 LOP3.LUT R15, R15, R14, RZ, 0x3c, !PT ;  /* 0x0000000e0f0f8212 */ /* 0x000fca00078e3cff */
[----:B------:R-:W4:Y:S04]  /*1bf20*/  @!P0 LDG.E.U16 R29, [R14.64] ;  /* 0x0000000a0e1d8981 */ /* 0x000f28000c1e1500 */
[----:B----4-:R0:W-:Y:S04]  /*1bf30*/  STL [R1+0x28], R29 ;  /* 0x0000281d01007387 */ /* 0x0101e80000100800 */
[----:B0-----:R-:W4:Y:S04]  /*1bf40*/  LDL.LU R29, [R1+0x1a58] ;  /* 0x001a5800011d7983 */ /* 0x001f280000300800 */
[----:B------:R-:W3:Y:S04]  /*1bf50*/  LDL R14, [R1+0x954] ;  /* 0x00095400010e7983 */ /* 0x000ee80000100800 */
[----:B------:R-:W3:Y:S01]  /*1bf60*/  LDL R15, [R1+0x958] ;  /* 0x00095800010f7983 */ /* 0x000ee20000100800 */
[----:B--2---:R-:W-:-:S02]  /*1bf70*/  PRMT R3, RZ, 0x7610, R3 ;  /* 0x00007610ff037816 */ /* 0x004fc40000000003 */
[----:B---3--:R-:W-:-:S04]  /*1bf80*/  @!P0 LOP3.LUT R15, R15, R14, RZ, 0x3c, !PT ;  /* 0x0000000e0f0f8212 */ /* 0x008fc800078e3cff */
[----:B------:R-:W-:-:S04]  /*1bf90*/  @!P0 LOP3.LUT R14, R15, R14, RZ, 0x3c, !PT ;  /* 0x0000000e0f0e8212 */ /* 0x000fc800078e3cff */
[----:B------:R-:W-:-:S05]  /*1bfa0*/  @!P0 LOP3.LUT R15, R15, R14, RZ, 0x3c, !PT ;  /* 0x0000000e0f0f8212 */ /* 0x000fca00078e3cff */
[----:B------:R-:W2:Y:S04]  /*1bfb0*/  @!P0 LDG.E.U16 R3, [R14.64] ;  /* 0x0000000a0e038981 */ /* 0x000ea8000c1e1500 */
[----:B--2---:R0:W-:Y:S04]  /*1bfc0*/  STL [R1+0x30], R3 ;  /* 0x0000300301007387 */ /* 0x0041e80000100800 */
[----:B0-----:R-:W2:Y:S04]  /*1bfd0*/  LDL.LU R3, [R1+0x1a54] ;  /* 0x001a540001037983 */ /* 0x001ea80000300800 */
[----:B------:R-:W3:Y:S04]  /*1bfe0*/  LDL R14, [R1+0x914] ;  /* 0x00091400010e7983 */ /* 0x000ee80000100800 */
[----:B------:R-:W3:Y:S01]  /*1bff0*/  LDL R15, [R1+0x918] ;  /* 0x00091800010f7983 */ /* 0x000ee20000100800 */
[----:B----4-:R-:W-:-:S02]  /*1c000*/  PRMT R29, RZ, 0x7610, R29 ;  /* 0x00007610ff1d7816 */ /* 0x010fc4000000001d */
[----:B---3--:R-:W-:-:S04]  /*1c010*/  @!P0 LOP3.LUT R15, R15, R14, RZ, 0x3c, !PT ;  /* 0x0000000e0f0f8212 */ /* 0x008fc800078e3cff */
[----:B------:R-:W-:-:S04]  /*1c020*/  @!P0 LOP3.LUT R14, R15, R14, RZ, 0x3c, !PT ;  /* 0x0000000e0f0e8212 */ /* 0x000fc800078e3cff */
[----:B------:R-:W-:-:S05]  /*1c030*/  @!P0 LOP3.LUT R15, R15, R14, RZ, 0x3c, !PT ;  /* 0x0000000e0f0f8212 */ /* 0x000fca00078e3cff */
[----:B------:R-:W3:Y:S04]  /*1c040*/  @!P0 LDG.E.U16 R29, [R14.64] ;  /* 0x0000000a0e1d8981 */ /* 0x000ee8000c1e1500 */
[----:B---3--:R0:W-:Y:S04]  /*1c050*/  STL [R1+0x3c], R29 ;  /* 0x00003c1d01007387 */ /* 0x0081e80000100800 */
[----:B0-----:R-:W3:Y:S04]  /*1c060*/  LDL.LU R29, [R1+0x1a50] ;  /* 0x001a5000011d7983 */ /* 0x001ee80000300800 */
[----:B------:R-:W4:Y:S04]  /*1c070*/  LDL R14, [R1+0x8d4] ;  /* 0x0008d400010e7983 */ /* 0x000f280000100800 */
[----:B------:R-:W4:Y:S01]  /*1c080*/  LDL R15, [R1+0x8d8] ;  /* 0x0008d800010f7983 */ /* 0x000f220000100800 */
[----:B--2---:R-:W-:-:S02]  /*1c090*/  PRMT R3, RZ, 0x7610, R3 ;  /* 0x00007610ff037816 */ /* 0x004fc40000000003 */
[----:B----4-:R-:W-:-:S04]  /*1c0a0*/  @!P0 LOP3.LUT R15, R15, R14, RZ, 0x3c, !PT ;  /* 0x0000000e0f0f8212 */ /* 0x010fc800078e3cff */
[----:B------:R-:W-:-:S04]  /*1c0b0*/  @!P0 LOP3.LUT R14, R15, R14, RZ, 0x3c, !PT ;  /* 0x0000000e0f0e8212 */ /* 0x000fc800078e3cff */
[----:B------:R-:W-:-:S05]  /*1c0c0*/  @!P0 LOP3.LUT R15, R15, R14, RZ, 0x3c, !PT ;  /* 0x0000000e0f0f8212 */ /* 0x000fca00078e3cff */
[----:B------:R-:W2:Y:S04]  /*1c0d0*/  @!P0 LDG.E.U16 R3, [R14.64] ;  /* 0x0000000a0e038981 */ /* 0x000ea8000c1e1500 */
[----:B--2---:R0:W-:Y:S04]  /*1c0e0*/  STL [R1+0x44], R3 ;  /* 0x0000440301007387 */ /* 0x0041e80000100800 */
[----:B0-----:R-:W2:Y:S04]  /*1c0f0*/  LDL.LU R3, [R1+0x1a4c] ;  /* 0x001a4c0001037983 */ /* 0x001ea80000300800 */
[----:B------:R-:W4:Y:S04]  /*1c100*/  LDL R14, [R1+0x894] ;  /* 0x00089400010e7983 */ /* 0x000f280000100800 */
[----:B------:R-:W4:Y:S01]  /*1c110*/  LDL R15, [R1+0x898] ;  /* 0x00089800010f7983 */ /* 0x000f220000100800 */
[----:B---3--:R-:W-:-:S02]  /*1c120*/  PRMT R29, RZ, 0x7610, R29 ;  /* 0x00007610ff1d7816 */ /* 0x008fc4000000001d */
[----:B----4-:R-:W-:-:S04]  /*1c130*/  @!P0 LOP3.LUT R15, R15, R14, RZ, 0x3c, !PT ;  /* 0x0000000e0f0f8212 */ /* 0x010fc800078e3cff */
        /* <DEDUP_REMOVED lines=371> */
[----:B------:R0:W4:Y:S04]  /*1d870*/  @!P0 LDG.E.U16 R5, [R14.64] ;  /* 0x0000000a0e058981 */ /* 0x000128000c1e1500 */
[----:B0-----:R-:W3:Y:S04]  /*1d880*/  LDL R14, [R1+0x60c] ;  /* 0x00060c00010e7983 */ /* 0x001ee80000100800 */
[----:B------:R-:W3:Y:S01]  /*1d890*/  LDL R15, [R1+0x610] ;  /* 0x00061000010f7983 */ /* 0x000ee20000100800 */
[----:B--2---:R-:W-:Y:S02]  /*1d8a0*/  PRMT R3, RZ, 0x7610, R3 ;  /* 0x00007610ff037816 */ /* 0x004fe40000000003 */
[----:B---3--:R-:W-:-:S04]  /*1d8b0*/  @!P0 LOP3.LUT R15, R15, R14, RZ, 0x3c, !PT ;  /* 0x0000000e0f0f8212 */ /* 0x008fc800078e3cff */
[----:B------:R-:W-:-:S04]  /*1d8c0*/  @!P0 LOP3.LUT R14, R15, R14, RZ, 0x3c, !PT ;  /* 0x0000000e0f0e8212 */ /* 0x000fc800078e3cff */
[----:B------:R-:W-:-:S05]  /*1d8d0*/  @!P0 LOP3.LUT R15, R15, R14, RZ, 0x3c, !PT ;  /* 0x0000000e0f0f8212 */ /* 0x000fca00078e3cff */
[----:B------:R-:W2:Y:S04]  /*1d8e0*/  @!P0 LDG.E.U16 R3, [R14.64] ;  /* 0x0000000a0e038981 */ /* 0x000ea8000c1e1500 */
[----:B----4-:R0:W-:Y:S04]  /*1d8f0*/  STL [R1+0x194], R5 ;  /* 0x0001940501007387 */ /* 0x0101e80000100800 */
[----:B0-----:R-:W3:Y:S04]  /*1d900*/  LDL R5, [R1+0x4d0] ;  /* 0x0004d00001057983 */ /* 0x001ee80000100800 */
        /* <DEDUP_REMOVED lines=38> */
[----:B------:R-:W4:Y:S01]  /*1db70*/  LDL R15, [R1+0x4cc] ;  /* 0x0004cc00010f7983 */ /* 0x000f220000100800 */
[----:B---3--:R-:W-:Y:S01]  /*1db80*/  @!P0 IMAD.MOV.U32 R14, RZ, RZ, R5 ;  /* 0x000000ffff0e8224 */ /* 0x008fe200078e0005 */
[----:B--2---:R-:W-:-:S06]  /*1db90*/  PRMT R3, RZ, 0x7610, R3 ;  /* 0x00007610ff037816 */ /* 0x004fcc0000000003 */
[----:B----4-:R-:W2:Y:S04]  /*1dba0*/  @!P0 LDG.E.U16 R3, [R14.64] ;  /* 0x0000000a0e038981 */ /* 0x010ea8000c1e1500 */
[----:B--2---:R0:W-:Y:S04]  /*1dbb0*/  STL [R1+0x1b4], R3 ;  /* 0x0001b40301007387 */ /* 0x0041e80000100800 */
[----:B------:R-:W2:Y:S04]  /*1dbc0*/  LDL R14, [R1+0x48c] ;  /* 0x00048c00010e7983 */ /* 0x000ea80000100800 */
[----:B------:R-:W2:Y:S01]  /*1dbd0*/  LDL R15, [R1+0x490] ;  /* 0x00049000010f7983 */ /* 0x000ea20000100800 */
[----:B------:R-:W-:-:S03]  /*1dbe0*/  PRMT R29, RZ, 0x7610, R29 ;  /* 0x00007610ff1d7816 */ /* 0x000fc6000000001d */
[----:B0-----:R-:W0:Y:S01]  /*1dbf0*/  S2R R3, SR_TID.X ;  /* 0x0000000000037919 */ /* 0x001e220000002100 */
[----:B--2---:R-:W-:-:S04]  /*1dc00*/  @!P0 LOP3.LUT R15, R15, R14, RZ, 0x3c, !PT ;  /* 0x0000000e0f0f8212 */ /* 0x004fc800078e3cff */
[----:B------:R-:W-:-:S04]  /*1dc10*/  @!P0 LOP3.LUT R14, R15, R14, RZ, 0x3c, !PT ;  /* 0x0000000e0f0e8212 */ /* 0x000fc800078e3cff */
[----:B------:R-:W-:-:S05]  /*1dc20*/  @!P0 LOP3.LUT R15, R15, R14, RZ, 0x3c, !PT ;  /* 0x0000000e0f0f8212 */ /* 0x000fca00078e3cff */
[----:B------:R-:W2:Y:S01]  /*1dc30*/  @!P0 LDG.E.U16 R29, [R14.64] ;  /* 0x0000000a0e1d8981 */ /* 0x000ea2000c1e1500 */
[----:B0-----:R-:W-:Y:S01]  /*1dc40*/  SHF.R.S32.HI R5, RZ, 0x6, R3 ;  /* 0x00000006ff057819 */ /* 0x001fe20000011403 */
[----:B------:R-:W-:-:S03]  /*1dc50*/  IMAD.SHL.U32 R3, R3, 0x2, RZ ;  /* 0x0000000203037824 */ /* 0x000fc600078e00ff */
[----:B------:R-:W-:-:S04]  /*1dc60*/  SGXT R5, R5, 0x1 ;  /* 0x000000010505781a */ /* 0x000fc80000000200 */
[----:B------:R-:W-:-:S04]  /*1dc70*/  LOP3.LUT R5, R5, 0x90, RZ, 0xc0, !PT ;  /* 0x0000009005057812 */ /* 0x000fc800078ec0ff */
[----:B------:R-:W-:Y:S01]  /*1dc80*/  LOP3.LUT R5, R5, 0x7e, R3, 0x78, !PT ;  /* 0x0000007e05057812 */ /* 0x000fe200078e7803 */
[----:B--2---:R0:W-:Y:S04]  /*1dc90*/  STL [R1+0x1b8], R29 ;  /* 0x0001b81d01007387 */ /* 0x0041e80000100800 */
[----:B0-----:R-:W2:Y:S04]  /*1dca0*/  LDL.LU R29, [R1+0x1990] ;  /* 0x00199000011d7983 */ /* 0x001ea80000300800 */
[----:B------:R-:W3:Y:S04]  /*1dcb0*/  LDL R14, [R1+0x44c] ;  /* 0x00044c00010e7983 */ /* 0x000ee80000100800 */
[----:B------:R-:W3:Y:S04]  /*1dcc0*/  LDL R15, [R1+0x450] ;  /* 0x00045000010f7983 */ /* 0x000ee80000100800 */
[----:B------:R-:W4:Y:S01]  /*1dcd0*/  LDL.LU R3, [R1+0x198c] ;  /* 0x00198c0001037983 */ /* 0x000f220000300800 */
[----:B---3--:R-:W-:-:S04]  /*1dce0*/  @!P0 LOP3.LUT R15, R15, R14, RZ, 0x3c, !PT ;  /* 0x0000000e0f0f8212 */ /* 0x008fc800078e3cff */
[C---:B------:R-:W-:Y:S02]  /*1dcf0*/  @!P0 LOP3.LUT R14, R15.reuse, R14, RZ, 0x3c, !PT ;  /* 0x0000000e0f0e8212 */ /* 0x040fe400078e3cff */
[----:B----4-:R-:W-:Y:S02]  /*1dd00*/  PRMT R3, RZ, 0x7610, R3 ;  /* 0x00007610ff037816 */ /* 0x010fe40000000003 */
        /* <DEDUP_REMOVED lines=20> */
[----:B------:R-:W-:Y:S04]  /*1de50*/  STL [R1+0x18dc], R16 ;  /* 0x0018dc1001007387 */ /* 0x000fe80000100800 */
[----:B------:R-:W-:Y:S04]  /*1de60*/  STL [R1+0x18e0], R16 ;  /* 0x0018e01001007387 */ /* 0x000fe80000100800 */
[----:B------:R-:W-:Y:S04]  /*1de70*/  STL [R1+0x18e4], R16 ;  /* 0x0018e41001007387 */ /* 0x000fe80000100800 */
        /* <DEDUP_REMOVED lines=15> */
[----:B------:R-:W4:Y:S04]  /*1df70*/  LDL R15, [R1+0xb48] ;  /* 0x000b4800010f7983 */ /* 0x000f280000100800 */
[----:B---3--:R0:W-:Y:S04]  /*1df80*/  STS.U16 [R5+0x10000], R3 ;  /* 0x0100000305007388 */ /* 0x0081e80000000400 */
[----:B------:R-:W-:Y:S01]  /*1df90*/  STL [R1+0x18b4], R18 ;  /* 0x0018b41201007387 */ /* 0x000fe20000100800 */
[----:B0-----:R-:W-:-:S03]  /*1dfa0*/  PRMT R3, RZ, 0x7610, R3 ;  /* 0x00007610ff037816 */ /* 0x001fc60000000003 */
[----:B------:R-:W-:Y:S04]  /*1dfb0*/  STL [R1+0x18b8], R18 ;  /* 0x0018b81201007387 */ /* 0x000fe80000100800 */
[----:B------:R-:W-:Y:S01]  /*1dfc0*/  STL [R1+0x1900], R18 ;  /* 0x0019001201007387 */ /* 0x000fe20000100800 */
[----:B----4-:R-:W-:-:S04]  /*1dfd0*/  @!P0 LOP3.LUT R15, R15, R14, RZ, 0x3c, !PT ;  /* 0x0000000e0f0f8212 */ /* 0x010fc800078e3cff */
[----:B------:R-:W-:-:S04]  /*1dfe0*/  @!P0 LOP3.LUT R14, R15, R14, RZ, 0x3c, !PT ;  /* 0x0000000e0f0e8212 */ /* 0x000fc800078e3cff */
[----:B------:R-:W-:-:S05]  /*1dff0*/  @!P0 LOP3.LUT R15, R15, R14, RZ, 0x3c, !PT ;  /* 0x0000000e0f0f8212 */ /* 0x000fca00078e3cff */
[----:B------:R0:W3:Y:S04]  /*1e000*/  @!P0 LDG.E.U16 R3, [R14.64] ;  /* 0x0000000a0e038981 */ /* 0x0000e8000c1e1500 */
[----:B0-----:R-:W4:Y:S04]  /*1e010*/  LDL R14, [R1+0xb04] ;  /* 0x000b0400010e7983 */ /* 0x001f280000100800 */
[----:B------:R-:W4:Y:S01]  /*1e020*/  LDL R15, [R1+0xb08] ;  /* 0x000b0800010f7983 */ /* 0x000f220000100800 */
[----:B--2---:R-:W-:Y:S02]  /*1e030*/  PRMT R29, RZ, 0x7610, R29 ;  /* 0x00007610ff1d7816 */ /* 0x004fe4000000001d */
[----:B----4-:R-:W-:-:S04]  /*1e040*/  @!P0 LOP3.LUT R15, R15, R14, RZ, 0x3c, !PT ;  /* 0x0000000e0f0f8212 */ /* 0x010fc800078e3cff */
[----:B------:R-:W-:-:S04]  /*1e050*/  @!P0 LOP3.LUT R14, R15, R14, RZ, 0x3c, !PT ;  /* 0x0000000e0f0e8212 */ /* 0x000fc800078e3cff */
[----:B------:R-:W-:-:S05]  /*1e060*/  @!P0 LOP3.LUT R15, R15, R14, RZ, 0x3c, !PT ;  /* 0x0000000e0f0f8212 */ /* 0x000fca00078e3cff */
[----:B------:R-:W2:Y:S04]  /*1e070*/  @!P0 LDG.E.U16 R29, [R14.64] ;  /* 0x0000000a0e1d8981 */ /* 0x000ea8000c1e1500 */
[----:B---3--:R0:W-:Y:S04]  /*1e080*/  STL [R1+0x1d0], R3 ;  /* 0x0001d00301007387 */ /* 0x0081e80000100800 */
[----:B0-----:R-:W3:Y:S04]  /*1e090*/  LDL R3, [R1+0xac8] ;  /* 0x000ac80001037983 */ /* 0x001ee80000100800 */
[----:B------:R-:W-:Y:S04]  /*1e0a0*/  STL [R1+0x18bc], R19 ;  /* 0x0018bc1301007387 */ /* 0x000fe80000100800 */
[----:B------:R-:W-:Y:S04]  /*1e0b0*/  STL [R1+0x18c0], R19 ;  /* 0x0018c01301007387 */ /* 0x000fe80000100800 */
[----:B------:R-:W-:Y:S04]  /*1e0c0*/  STL [R1+0x18c4], R19 ;  /* 0x0018c41301007387 */ /* 0x000fe80000100800 */
[----:B------:R-:W-:Y:S04]  /*1e0d0*/  STL [R1+0x18c8], R19 ;  /* 0x0018c81301007387 */ /* 0x000fe80000100800 */
[----:B------:R-:W-:Y:S04]  /*1e0e0*/  STS.U16 [R5+0x10200], R16 ;  /* 0x0102001005007388 */ /* 0x000fe80000000400 */
[----:B------:R-:W-:Y:S04]  /*1e0f0*/  STS.U16 [R5+0x10400], R17 ;  /* 0x0104001105007388 */ /* 0x000fe80000000400 */
[----:B------:R-:W-:Y:S04]  /*1e100*/  STS.U16 [R5+0x10600], R18 ;  /* 0x0106001205007388 */ /* 0x000fe80000000400 */
[----:B------:R-:W-:Y:S04]  /*1e110*/  STS.U16 [R5+0x10800], R19 ;  /* 0x0108001305007388 */ /* 0x000fe80000000400 */
[----:B------:R-:W-:Y:S04]  /*1e120*/  STS.U16 [R5+0x10a00], R2 ;  /* 0x010a000205007388 */ /* 0x000fe80000000400 */
[----:B--2---:R0:W-:Y:S04]  /*1e130*/  STL [R1+0x1cc], R29 ;  /* 0x0001cc1d01007387 */ /* 0x0041e80000100800 */
[----:B0-----:R-:W2:Y:S04]  /*1e140*/  LDL.LU R29, [R1+0x1978] ;  /* 0x00197800011d7983 */ /* 0x001ea80000300800 */
[----:B------:R-:W-:Y:S04]  /*1e150*/  STL [R1+0x18cc], R15 ;  /* 0x0018cc0f01007387 */ /* 0x000fe80000100800 */
[----:B------:R-:W-:Y:S04]  /*1e160*/  STL [R1+0x18d0], R15 ;  /* 0x0018d00f01007387 */ /* 0x000fe80000100800 */
[----:B------:R-:W-:Y:S04]  /*1e170*/  STL [R1+0x18d4], R15 ;  /* 0x0018d40f01007387 */ /* 0x000fe80000100800 */
[----:B------:R-:W-:Y:S04]  /*1e180*/  STL [R1+0x18d8], R15 ;  /* 0x0018d80f01007387 */ /* 0x000fe80000100800 */
[----:B------:R-:W-:Y:S04]  /*1e190*/  STL [R1+0x18e8], R15 ;  /* 0x0018e80f01007387 */ /* 0x000fe80000100800 */
[----:B------:R-:W-:Y:S04]  /*1e1a0*/  STL [R1+0x18ec], R15 ;  /* 0x0018ec0f01007387 */ /* 0x000fe80000100800 */
        /* <DEDUP_REMOVED lines=10> */
[----:B--2---:R-:W-:-:S02]  /*1e250*/  PRMT R29, RZ, 0x7610, R29 ;  /* 0x00007610ff1d7816 */ /* 0x004fc4000000001d */
[----:B---3--:R-:W-:-:S04]  /*1e260*/  @!P0 LOP3.LUT R3, R3, R2, RZ, 0x3c, !PT ;  /* 0x0000000203038212 */ /* 0x008fc800078e3cff */
[----:B------:R-:W-:-:S04]  /*1e270*/  @!P0 LOP3.LUT R2, R3, R2, RZ, 0x3c, !PT ;  /* 0x0000000203028212 */ /* 0x000fc800078e3cff */
[----:B------:R-:W-:-:S05]  /*1e280*/  @!P0 LOP3.LUT R3, R3, R2, RZ, 0x3c, !PT ;  /* 0x0000000203038212 */ /* 0x000fca00078e3cff */
[----:B------:R-:W2:Y:S04]  /*1e290*/  @!P0 LDG.E.U16 R29, [R2.64] ;  /* 0x0000000a021d8981 */ /* 0x000ea8000c1e1500 */
[----:B------:R-:W-:Y:S04]  /*1e2a0*/  STL [R1+0x18f0], R0 ;  /* 0x0018f00001007387 */ /* 0x000fe80000100800 */
[----:B------:R-:W-:Y:S04]  /*1e2b0*/  STL [R1+0x18f4], R0 ;  /* 0x0018f40001007387 */ /* 0x000fe80000100800 */
        /* <DEDUP_REMOVED lines=25> */
[----:B------:R-:W3:Y:S04]  /*1e450*/  LDL R2, [R1+0x9c4] ;  /* 0x0009c40001027983 */ /* 0x000ee80000100800 */
[----:B------:R-:W3:Y:S01]  /*1e460*/  LDL R3, [R1+0x9c8] ;  /* 0x0009c80001037983 */ /* 0x000ee20000100800 */
[----:B------:R-:W-:-:S02]  /*1e470*/  PRMT R7, RZ, 0x7610, R7 ;  /* 0x00007610ff077816 */ /* 0x000fc40000000007 */
[----:B---3--:R-:W-:-:S04]  /*1e480*/  @!P0 LOP3.LUT R3, R3, R2, RZ, 0x3c, !PT ;  /* 0x0000000203038212 */ /* 0x008fc800078e3cff */
[----:B------:R-:W-:-:S04]  /*1e490*/  @!P0 LOP3.LUT R2, R3, R2, RZ, 0x3c, !PT ;  /* 0x0000000203028212 */ /* 0x000fc800078e3cff */
[----:B------:R-:W-:-:S05]  /*1e4a0*/  @!P0 LOP3.LUT R3, R3, R2, RZ, 0x3c, !PT ;  /* 0x0000000203038212 */ /* 0x000fca00078e3cff */
[----:B------:R0:W3:Y:S04]  /*1e4b0*/  @!P0 LDG.E.U16 R7, [R2.64] ;  /* 0x0000000a02078981 */ /* 0x0000e8000c1e1500 */
[----:B0-----:R-:W4:Y:S04]  /*1e4c0*/  LDL R2, [R1+0x984] ;  /* 0x0009840001027983 */ /* 0x001f280000100800 */
[----:B------:R-:W4:Y:S01]  /*1e4d0*/  LDL R3, [R1+0x988] ;  /* 0x0009880001037983 */ /* 0x000f220000100800 */
[----:B------:R-:W-:-:S03]  /*1e4e0*/  PRMT R18, RZ, 0x7610, R18 ;  /* 0x00007610ff127816 */ /* 0x000fc60000000012 */
[----:B---3--:R0:W-:Y:S01]  /*1e4f0*/  STL [R1+0x1a0], R7 ;  /* 0x0001a00701007387 */ /* 0x0081e20000100800 */
[----:B------:R-:W-:-:S03]  /*1e500*/  PRMT R9, RZ, 0x7610, R9 ;  /* 0x00007610ff097816 */ /* 0x000fc60000000009 */
[----:B0-----:R-:W3:Y:S01]  /*1e510*/  LDL R7, [R1+0x8c8] ;  /* 0x0008c80001077983 */ /* 0x001ee20000100800 */
[----:B----4-:R-:W-:-:S04]  /*1e520*/  @!P0 LOP3.LUT R3, R3, R2, RZ, 0x3c, !PT ;  /* 0x0000000203038212 */ /* 0x010fc800078e3cff */
[----:B------:R-:W-:-:S04]  /*1e530*/  @!P0 LOP3.LUT R2, R3, R2, RZ, 0x3c, !PT ;  /* 0x0000000203028212 */ /* 0x000fc800078e3cff */
[----:B------:R-:W-:-:S05]  /*1e540*/  @!P0 LOP3.LUT R3, R3, R2, RZ, 0x3c, !PT ;  /* 0x0000000203038212 */ /* 0x000fca00078e3cff */
[----:B------:R0:W4:Y:S04]  /*1e550*/  @!P0 LDG.E.U16 R18, [R2.64] ;  /* 0x0000000a02128981 */ /* 0x000128000c1e1500 */
[----:B0-----:R-:W2:Y:S04]  /*1e560*/  LDL R2, [R1+0x944] ;  /* 0x0009440001027983 */ /* 0x001ea80000100800 */
[----:B------:R-:W2:Y:S04]  /*1e570*/  LDL R3, [R1+0x948] ;  /* 0x0009480001037983 */ /* 0x000ea80000100800 */
[----:B----4-:R0:W-:Y:S01]  /*1e580*/  STL [R1+0x190], R18 ;  /* 0x0001901201007387 */ /* 0x0101e20000100800 */
[----:B------:R-:W-:-:S03]  /*1e590*/  PRMT R11, RZ, 0x7610, R11 ;  /* 0x00007610ff0b7816 */ /* 0x000fc6000000000b */
[----:B0-----:R-:W4:Y:S01]  /*1e5a0*/  LDL R18, [R1+0x888] ;  /* 0x0008880001127983 */ /* 0x001f220000100800 */
[----:B--2---:R-:W-:-:S04]  /*1e5b0*/  @!P0 LOP3.LUT R3, R3, R2, RZ, 0x3c, !PT ;  /* 0x0000000203038212 */ /* 0x004fc800078e3cff */
[----:B------:R-:W-:-:S04]  /*1e5c0*/  @!P0 LOP3.LUT R2, R3, R2, RZ, 0x3c, !PT ;  /* 0x0000000203028212 */ /* 0x000fc800078e3cff */
[----:B------:R-:W-:-:S05]  /*1e5d0*/  @!P0 LOP3.LUT R3, R3, R2, RZ, 0x3c, !PT ;  /* 0x0000000203038212 */ /* 0x000fca00078e3cff */
[----:B------:R0:W2:Y:S04]  /*1e5e0*/  @!P0 LDG.E.U16 R9, [R2.64] ;  /* 0x0000000a02098981 */ /* 0x0000a8000c1e1500 */
[----:B0-----:R-:W3:Y:S04]  /*1e5f0*/  LDL R2, [R1+0x904] ;  /* 0x0009040001027983 */ /* 0x001ee80000100800 */
[----:B------:R-:W3:Y:S04]  /*1e600*/  LDL R3, [R1+0x908] ;  /* 0x0009080001037983 */ /* 0x000ee80000100800 */
[----:B--2---:R0:W-:Y:S04]  /*1e610*/  STL [R1+0x180], R9 ;  /* 0x0001800901007387 */ /* 0x0041e80000100800 */
[----:B0-----:R-:W2:Y:S01]  /*1e620*/  LDL.LU R9, [R1+0x4] ;  /* 0x0000040001097983 */ /* 0x001ea20000300800 */
[----:B---3--:R-:W-:-:S04]  /*1e630*/  @!P0 LOP3.LUT R3, R3, R2, RZ, 0x3c, !PT ;  /* 0x0000000203038212 */ /* 0x008fc800078e3cff */
[----:B------:R-:W-:-:S04]  /*1e640*/  @!P0 LOP3.LUT R2, R3, R2, RZ, 0x3c, !PT ;  /* 0x0000000203028212 */ /* 0x000fc800078e3cff */
[----:B------:R-:W-:-:S05]  /*1e650*/  @!P0 LOP3.LUT R3, R3, R2, RZ, 0x3c, !PT ;  /* 0x0000000203038212 */ /* 0x000fca00078e3cff */
[----:B------:R0:W3:Y:S04]  /*1e660*/  @!P0 LDG.E.U16 R11, [R2.64] ;  /* 0x0000000a020b8981 */ /* 0x0000e8000c1e1500 */
[----:B0-----:R-:W2:Y:S01]  /*1e670*/  LDL R3, [R1+0x8c4] ;  /* 0x0008c40001037983 */ /* 0x001ea20000100800 */
[----:B------:R-:W-:Y:S01]  /*1e680*/  PRMT R6, RZ, 0x7610, R6 ;  /* 0x00007610ff067816 */ /* 0x000fe20000000006 */
[----:B------:R-:W-:Y:S02]  /*1e690*/  @!P0 IMAD.MOV.U32 R2, RZ, RZ, R7 ;  /* 0x000000ffff028224 */ /* 0x000fe400078e0007 */
[----:B---3--:R0:W-:Y:S04]  /*1e6a0*/  STL [R1+0x170], R11 ;  /* 0x0001700b01007387 */ /* 0x0081e80000100800 */
[----:B--2---:R1:W2:Y:S01]  /*1e6b0*/  @!P0 LDG.E.U16 R6, [R2.64] ;  /* 0x0000000a02068981 */ /* 0x0042a2000c1e1500 */
[----:B------:R-:W-:-:S03]  /*1e6c0*/  PRMT R29, RZ, 0x7610, R29 ;  /* 0x00007610ff1d7816 */ /* 0x000fc6000000001d */
[----:B0-----:R-:W3:Y:S04]  /*1e6d0*/  LDL R11, [R1+0x848] ;  /* 0x00084800010b7983 */ /* 0x001ee80000100800 */
[----:B-1----:R-:W2:Y:S01]  /*1e6e0*/  LDL R3, [R1+0x884] ;  /* 0x0008840001037983 */ /* 0x002ea20000100800 */
[----:B----4-:R-:W-:-:S05]  /*1e6f0*/  @!P0 IMAD.MOV.U32 R2, RZ, RZ, R18 ;  /* 0x000000ffff028224 */ /* 0x010fca00078e0012 */
[----:B--2---:R-:W2:Y:S04]  /*1e700*/  @!P0 LDG.E.U16 R29, [R2.64] ;  /* 0x0000000a021d8981 */ /* 0x004ea8000c1e1500 */
[----:B------:R0:W-:Y:S04]  /*1e710*/  STL [R1+0x15c], R6 ;  /* 0x00015c0601007387 */ /* 0x0001e80000100800 */
[----:B0-----:R-:W4:Y:S04]  /*1e720*/  LDL.LU R6, [R1+0x38] ;  /* 0x0000380001067983 */ /* 0x001f280000300800 */
[----:B------:R-:W0:Y:S04]  /*1e730*/  S2R R7, SR_TID.X ;  /* 0x0000000000077919 */ /* 0x000e280000002100 */
[----:B--2---:R1:W-:Y:S04]  /*1e740*/  STL [R1+0x14c], R29 ;  /* 0x00014c1d01007387 */ /* 0x0043e80000100800 */
[----:B-1----:R-:W2:Y:S04]  /*1e750*/  LDL.LU R29, [R1+0x1964] ;  /* 0x00196400011d7983 */ /* 0x002ea80000300800 */
[----:B------:R-:W2:Y:S01]  /*1e760*/  LDL R3, [R1+0x844] ;  /* 0x0008440001037983 */ /* 0x000ea20000100800 */
[----:B0-----:R-:W-:-:S03]  /*1e770*/  SHF.R.S32.HI R18, RZ, 0x6, R7 ;  /* 0x00000006ff127819 */ /* 0x001fc60000011407 */
[----:B------:R-:W-:Y:S01]  /*1e780*/  STS.U16 [R5+0x10c00], R0 ;  /* 0x010c000005007388 */ /* 0x000fe20000000400 */
[----:B------:R-:W-:-:S03]  /*1e790*/  SGXT R18, R18, 0x1 ;  /* 0x000000011212781a */ /* 0x000fc60000000200 */
[----:B------:R-:W-:Y:S01]  /*1e7a0*/  STS.U16 [R5+0x10e00], R20 ;  /* 0x010e001405007388 */ /* 0x000fe20000000400 */
[----:B------:R-:W-:-:S03]  /*1e7b0*/  IMAD.SHL.U32 R7, R7, 0x2, RZ ;  /* 0x0000000207077824 */ /* 0x000fc600078e00ff */
[----:B------:R-:W-:Y:S01]  /*1e7c0*/  STS.U16 [R5+0x11000], R21 ;  /* 0x0110001505007388 */ /* 0x000fe20000000400 */
[----:B------:R-:W-:-:S03]  /*1e7d0*/  LOP3.LUT R18, R18, 0x90, RZ, 0xc0, !PT ;  /* 0x0000009012127812 */ /* 0x000fc600078ec0ff */
[----:B------:R-:W-:Y:S01]  /*1e7e0*/  STS.U16 [R5+0x11200], R28 ;  /* 0x0112001c05007388 */ /* 0x000fe20000000400 */
[----:B------:R-:W-:-:S03]  /*1e7f0*/  PRMT R10, RZ, 0x7610, R10 ;  /* 0x00007610ff0a7816 */ /* 0x000fc6000000000a */
[----:B------:R-:W-:Y:S01]  /*1e800*/  STS.U16 [R5+0x11400], R27 ;  /* 0x0114001b05007388 */ /* 0x000fe20000000400 */
[----:B---3--:R-:W-:-:S03]  /*1e810*/  @!P0 IMAD.MOV.U32 R2, RZ, RZ, R11 ;  /* 0x000000ffff028224 */ /* 0x008fc600078e000b */
[----:B------:R-:W-:Y:S04]  /*1e820*/  STS.U16 [R5+0x11600], R26 ;  /* 0x0116001a05007388 */ /* 0x000fe80000000400 */
[----:B------:R-:W-:Y:S01]  /*1e830*/  STS.U16 [R5+0x11800], R25 ;  /* 0x0118001905007388 */ /* 0x000fe20000000400 */
[----:B------:R-:W-:-:S03]  /*1e840*/  LOP3.LUT R18, R18, 0x7e, R7, 0x78, !PT ;  /* 0x0000007e12127812 */ /* 0x000fc600078e7807 */
[----:B------:R-:W-:Y:S04]  /*1e850*/  STS.U16 [R5+0x11a00], R24 ;  /* 0x011a001805007388 */ /* 0x000fe80000000400 */
[----:B------:R-:W-:Y:S04]  /*1e860*/  STS.U16 [R5+0x11c00], R22 ;  /* 0x011c001605007388 */ /* 0x000fe80000000400 */
[----:B------:R0:W-:Y:S04]  /*1e870*/  STS.U16 [R5+0x11e00], R4 ;  /* 0x011e000405007388 */ /* 0x0001e80000000400 */
[----:B0-----:R-:W3:Y:S04]  /*1e880*/  LDL.LU R5, [R1+0x48] ;  /* 0x0000480001057983 */ /* 0x001ee80000300800 */
[----:B------:R-:W3:Y:S04]  /*1e890*/  LDL R7, [R1+0x788] ;  /* 0x0007880001077983 */ /* 0x000ee80000100800 */
[----:B------:R-:W3:Y:S04]  /*1e8a0*/  LDL.LU R11, [R1+0x40] ;  /* 0x00004000010b7983 */ /* 0x000ee80000300800 */
[----:B--2---:R0:W2:Y:S04]  /*1e8b0*/  @!P0 LDG.E.U16 R10, [R2.64] ;  /* 0x0000000a020a8981 */ /* 0x0040a8000c1e1500 */
[----:B0-----:R-:W2:Y:S04]  /*1e8c0*/  LDL R2, [R1+0x804] ;  /* 0x0008040001027983 */ /* 0x001ea80000100800 */
[----:B------:R-:W2:Y:S01]  /*1e8d0*/  LDL R3, [R1+0x808] ;  /* 0x0008080001037983 */ /* 0x000ea20000100800 */
[----:B------:R-:W-:-:S02]  /*1e8e0*/  PRMT R23, RZ, 0x7610, R23 ;  /* 0x00007610ff177816 */ /* 0x000fc40000000017 */
[----:B--2---:R-:W-:-:S04]  /*1e8f0*/  @!P0 LOP3.LUT R3, R3, R2, RZ, 0x3c, !PT ;  /* 0x0000000203038212 */ /* 0x004fc800078e3cff */
[----:B------:R-:W-:-:S04]  /*1e900*/  @!P0 LOP3.LUT R2, R3, R2, RZ, 0x3c, !PT ;  /* 0x0000000203028212 */ /* 0x000fc800078e3cff */
[----:B------:R-:W-:-:S05]  /*1e910*/  @!P0 LOP3.LUT R3, R3, R2, RZ, 0x3c, !PT ;  /* 0x0000000203038212 */ /* 0x000fca00078e3cff */
[----:B------:R-:W2:Y:S04]  /*1e920*/  @!P0 LDG.E.U16 R23, [R2.64] ;  /* 0x0000000a02178981 */ /* 0x000ea8000c1e1500 */
[----:B------:R0:W-:Y:S04]  /*1e930*/  STL [R1+0x13c], R10 ;  /* 0x00013c0a01007387 */ /* 0x0001e80000100800 */
[----:B0-----:R-:W3:Y:S04]  /*1e940*/  LDL.LU R10, [R1+0x34] ;  /* 0x00003400010a7983 */ /* 0x001ee80000300800 */
[----:B--2---:R0:W-:Y:S04]  /*1e950*/  STL [R1+0x12c], R23 ;  /* 0x00012c1701007387 */ /* 0x0041e80000100800 */
[----:B0-----:R-:W2:Y:S04]  /*1e960*/  LDL.LU R23, [R1+0x1960] ;  /* 0x0019600001177983 */ /* 0x001ea80000300800 */
[----:B------:R-:W2:Y:S04]  /*1e970*/  LDL R2, [R1+0x7c4] ;  /* 0x0007c40001027983 */ /* 0x000ea80000100800 */
[----:B------:R-:W2:Y:S01]  /*1e980*/  LDL R3, [R1+0x7c8] ;  /* 0x0007c80001037983 */ /* 0x000ea20000100800 */
[----:B------:R-:W-:-:S02]  /*1e990*/  LOP3.LUT R18, R18, 0x20, RZ, 0x3c, !PT ;  /* 0x0000002012127812 */ /* 0x000fc400078e3cff */
[----:B------:R-:W-:-:S03]  /*1e9a0*/  PRMT R8, RZ, 0x7610, R8 ;  /* 0x00007610ff087816 */ /* 0x000fc60000000008 */
[----:B------:R-:W-:Y:S04]  /*1e9b0*/  STS.U16 [R18+0x10100], R29 ;  /* 0x0101001d12007388 */ /* 0x000fe80000000400 */
[----:B------:R0:W-:Y:S04]  /*1e9c0*/  STS.U16 [R18+0x10300], R9 ;  /* 0x0103000912007388 */ /* 0x0001e80000000400 */
[----:B0-----:R-:W3:Y:S01]  /*1e9d0*/  LDL.LU R9, [R1+0x2c] ;  /* 0x00002c0001097983 */ /* 0x001ee20000300800 */
[----:B--2---:R-:W-:-:S04]  /*1e9e0*/  @!P0 LOP3.LUT R3, R3, R2, RZ, 0x3c, !PT ;  /* 0x0000000203038212 */ /* 0x004fc800078e3cff */
[----:B------:R-:W-:-:S04]  /*1e9f0*/  @!P0 LOP3.LUT R2, R3, R2, RZ, 0x3c, !PT ;  /* 0x0000000203028212 */ /* 0x000fc800078e3cff */
[----:B------:R-:W-:-:S05]  /*1ea00*/  @!P0 LOP3.LUT R3, R3, R2, RZ, 0x3c, !PT ;  /* 0x0000000203038212 */ /* 0x000fca00078e3cff */
[----:B------:R0:W2:Y:S04]  /*1ea10*/  @!P0 LDG.E.U16 R8, [R2.64] ;  /* 0x0000000a02088981 */ /* 0x0000a8000c1e1500 */
[----:B0-----:R-:W2:Y:S04]  /*1ea20*/  LDL.LU R2, [R1+0x18] ;  /* 0x0000180001027983 */ /* 0x001ea80000300800 */
[----:B------:R-:W3:Y:S01]  /*1ea30*/  LDL R3, [R1+0x784] ;  /* 0x0007840001037983 */ /* 0x000ee20000100800 */
[----:B------:R-:W-:-:S03]  /*1ea40*/  PRMT R23, RZ, 0x7610, R23 ;  /* 0x00007610ff177816 */ /* 0x000fc60000000017 */
[----:B--2---:R3:W-:Y:S02]  /*1ea50*/  STS.U16 [R18+0x10500], R2 ;  /* 0x0105000212007388 */ /* 0x0047e40000000400 */
[----:B---3--:R-:W-:-:S05]  /*1ea60*/  @!P0 IMAD.MOV.U32 R2, RZ, RZ, R7 ;  /* 0x000000ffff028224 */ /* 0x008fca00078e0007 */
[----:B------:R-:W2:Y:S04]  /*1ea70*/  @!P0 LDG.E.U16 R23, [R2.64] ;  /* 0x0000000a02178981 */ /* 0x000ea8000c1e1500 */
[----:B------:R0:W-:Y:S04]  /*1ea80*/  STL [R1+0x11c], R8 ;  /* 0x00011c0801007387 */ /* 0x0001e80000100800 */
[----:B0-----:R-:W3:Y:S04]  /*1ea90*/  LDL.LU R8, [R1+0x20] ;  /* 0x0000200001087983 */ /* 0x001ee80000300800 */
[----:B------:R-:W3:Y:S04]  /*1eaa0*/  LDL.LU R7, [R1+0x14] ;  /* 0x0000140001077983 */ /* 0x000ee80000300800 */
        /* <DEDUP_REMOVED lines=9> */
[----:B----4-:R0:W-:Y:S04]  /*1eb40*/  STS.U16 [R18+0x10700], R6 ;  /* 0x0107000612007388 */ /* 0x0101e80000000400 */
[----:B0-----:R-:W3:Y:S04]  /*1eb50*/  LDL.LU R6, [R1+0xc] ;  /* 0x00000c0001067983 */ /* 0x001ee80000300800 */
        /* <DEDUP_REMOVED lines=8> */
[----:B------:R0:W2:Y:S04]  /*1ebe0*/  @!P0 LDG.E.U16 R23, [R2.64] ;  /* 0x0000000a02178981 */ /* 0x0000a8000c1e1500 */
[----:B------:R1:W-:Y:S04]  /*1ebf0*/  STS.U16 [R18+0x10900], R5 ;  /* 0x0109000512007388 */ /* 0x0003e80000000400 */
[----:B-1----:R-:W4:Y:S04]  /*1ec00*/  LDL.LU R5, [R1+0x8] ;  /* 0x0000080001057983 */ /* 0x002f280000300800 */
[----:B0-----:R-:W3:Y:S04]  /*1ec10*/  LDL R2, [R1+0x6c4] ;  /* 0x0006c40001027983 */ /* 0x001ee80000100800 */
[----:B------:R-:W3:Y:S04]  /*1ec20*/  LDL R3, [R1+0x6c8] ;  /* 0x0006c80001037983 */ /* 0x000ee80000100800 */
[----:B------:R-:W-:Y:S04]  /*1ec30*/  STS.U16 [R18+0x10b00], R11 ;  /* 0x010b000b12007388 */ /* 0x000fe80000000400 */
[----:B--2---:R0:W-:Y:S04]  /*1ec40*/  STL [R1+0xf0], R23 ;  /* 0x0000f01701007387 */ /* 0x0041e80000100800 */
[----:B0-----:R-:W2:Y:S04]  /*1ec50*/  LDL.LU R23, [R1] ;  /* 0x0000000001177983 */ /* 0x001ea80000300800 */
[----:B------:R-:W2:Y:S01]  /*1ec60*/  LDL.LU R11, [R1+0x1954] ;  /* 0x00195400010b7983 */ /* 0x000ea20000300800 */
[----:B---3--:R-:W-:-:S04]  /*1ec70*/  @!P0 LOP3.LUT R3, R3, R2, RZ, 0x3c, !PT ;  /* 0x0000000203038212 */ /* 0x008fc800078e3cff */
[----:B------:R-:W-:-:S04]  /*1ec80*/  @!P0 LOP3.LUT R2, R3, R2, RZ, 0x3c, !PT ;  /* 0x0000000203028212 */ /* 0x000fc800078e3cff */
[----:B------:R-:W-:Y:S02]  /*1ec90*/  @!P0 LOP3.LUT R3, R3, R2, RZ, 0x3c, !PT ;  /* 0x0000000203038212 */ /* 0x000fe400078e3cff */
[----:B--2---:R-:W-:-:S06]  /*1eca0*/  PRMT R11, RZ, 0x7610, R11 ;  /* 0x00007610ff0b7816 */ /* 0x004fcc000000000b */
[----:B------:R-:W2:Y:S04]  /*1ecb0*/  @!P0 LDG.E.U16 R11, [R2.64] ;  /* 0x0000000a020b8981 */ /* 0x000ea8000c1e1500 */
[----:B------:R-:W-:Y:S04]  /*1ecc0*/  STS.U16 [R18+0x10d00], R10 ;  /* 0x010d000a12007388 */ /* 0x000fe80000000400 */
[----:B--2---:R0:W-:Y:S04]  /*1ecd0*/  STL [R1+0xdc], R11 ;  /* 0x0000dc0b01007387 */ /* 0x0041e80000100800 */
[----:B0-----:R-:W2:Y:S04]  /*1ece0*/  LDL.LU R11, [R1+0x1950] ;  /* 0x00195000010b7983 */ /* 0x001ea80000300800 */
[----:B------:R-:W3:Y:S04]  /*1ecf0*/  LDL R2, [R1+0x684] ;  /* 0x0006840001027983 */ /* 0x000ee80000100800 */
[----:B------:R-:W3:Y:S04]  /*1ed00*/  LDL R3, [R1+0x688] ;  /* 0x0006880001037983 */ /* 0x000ee80000100800 */
[----:B------:R-:W2:Y:S01]  /*1ed10*/  LDL.LU R10, [R1+0x194c] ;  /* 0x00194c00010a7983 */ /* 0x000ea20000300800 */
[----:B---3--:R-:W-:-:S04]  /*1ed20*/  @!P0 LOP3.LUT R3, R3, R2, RZ, 0x3c, !PT ;  /* 0x0000000203038212 */ /* 0x008fc800078e3cff */
[C---:B------:R-:W-:Y:S02]  /*1ed30*/  @!P0 LOP3.LUT R2, R3.reuse, R2, RZ, 0x3c, !PT ;  /* 0x0000000203028212 */ /* 0x040fe400078e3cff */
[----:B--2---:R-:W-:Y:S02]  /*1ed40*/  PRMT R10, RZ, 0x7610, R10 ;  /* 0x00007610ff0a7816 */ /* 0x004fe4000000000a */
[----:B------:R-:W-:-:S05]  /*1ed50*/  @!P0 LOP3.LUT R3, R3, R2, RZ, 0x3c, !PT ;  /* 0x0000000203038212 */ /* 0x000fca00078e3cff */
        /* <DEDUP_REMOVED lines=45> */
[----:B----4-:R-:W-:Y:S04]  /*1f030*/  STS.U16 [R18+0x11700], R5 ;  /* 0x0117000512007388 */ /* 0x010fe80000000400 */
        /* <DEDUP_REMOVED lines=14> */
[----:B------:R-:W-:-:S03]  /*1f120*/  PRMT R17, RZ, 0x7610, R17 ;  /* 0x00007610ff117816 */ /* 0x000fc60000000011 */
[----:B------:R0:W-:Y:S04]  /*1f130*/  STS.U16 [R18+0x11900], R23 ;  /* 0x0119001712007388 */ /* 0x0001e80000000400 */
[----:B0-----:R-:W2:Y:S01]  /*1f140*/  LDL.LU R23, [R1+0x191c] ;  /* 0x00191c0001177983 */ /* 0x001ea20000300800 */
[----:B----4-:R-:W-:-:S04]  /*1f150*/  @!P0 LOP3.LUT R3, R3, R2, RZ, 0x3c, !PT ;  /* 0x0000000203038212 */ /* 0x010fc800078e3cff */
[----:B------:R-:W-:-:S04]  /*1f160*/  @!P0 LOP3.LUT R2, R3, R2, RZ, 0x3c, !PT ;  /* 0x0000000203028212 */ /* 0x000fc800078e3cff */
[----:B------:R-:W-:-:S05]  /*1f170*/  @!P0 LOP3.LUT R3, R3, R2, RZ, 0x3c, !PT ;  /* 0x0000000203038212 */ /* 0x000fca00078e3cff */
[----:B------:R0:W4:Y:S04]  /*1f180*/  @!P0 LDG.E.U16 R17, [R2.64] ;  /* 0x0000000a02118981 */ /* 0x000128000c1e1500 */
[----:B0-----:R-:W3:Y:S04]  /*1f190*/  LDL R2, [R1+0x4c4] ;  /* 0x0004c40001027983 */ /* 0x001ee80000100800 */
[----:B------:R-:W3:Y:S01]  /*1f1a0*/  LDL R3, [R1+0x4c8] ;  /* 0x0004c80001037983 */ /* 0x000ee20000100800 */
[----:B------:R-:W-:-:S03]  /*1f1b0*/  PRMT R19, RZ, 0x7610, R19 ;  /* 0x00007610ff137816 */ /* 0x000fc60000000013 */
[----:B----4-:R0:W-:Y:S01]  /*1f1c0*/  STL [R1+0xbc], R17 ;  /* 0x0000bc1101007387 */ /* 0x0101e20000100800 */
[----:B--2---:R-:W-:-:S03]  /*1f1d0*/  PRMT R6, RZ, 0x7610, R6 ;  /* 0x00007610ff067816 */ /* 0x004fc60000000006 */
[----:B0-----:R-:W2:Y:S01]  /*1f1e0*/  LDL R17, [R1+0xbec] ;  /* 0x000bec0001117983 */ /* 0x001ea20000100800 */
[----:B---3--:R-:W-:-:S04]  /*1f1f0*/  @!P0 LOP3.LUT R3, R3, R2, RZ, 0x3c, !PT ;  /* 0x0000000203038212 */ /* 0x008fc800078e3cff */
[----:B------:R-:W-:-:S04]  /*1f200*/  @!P0 LOP3.LUT R2, R3, R2, RZ, 0x3c, !PT ;  /* 0x0000000203028212 */ /* 0x000fc800078e3cff */
[----:B------:R-:W-:-:S05]  /*1f210*/  @!P0 LOP3.LUT R3, R3, R2, RZ, 0x3c, !PT ;  /* 0x0000000203038212 */ /* 0x000fca00078e3cff */
[----:B------:R0:W3:Y:S04]  /*1f220*/  @!P0 LDG.E.U16 R19, [R2.64] ;  /* 0x0000000a02138981 */ /* 0x0000e8000c1e1500 */
[----:B0-----:R-:W4:Y:S04]  /*1f230*/  LDL R2, [R1+0x484] ;  /* 0x0004840001027983 */ /* 0x001f280000100800 */
[----:B------:R-:W4:Y:S02]  /*1f240*/  LDL R3, [R1+0x488] ;  /* 0x0004880001037983 */ /* 0x000f240000100800 */
[----:B----4-:R-:W-:-:S04]  /*1f250*/  @!P0 LOP3.LUT R3, R3, R2, RZ, 0x3c, !PT ;  /* 0x0000000203038212 */ /* 0x010fc800078e3cff */
[----:B------:R-:W-:-:S04]  /*1f260*/  @!P0 LOP3.LUT R2, R3, R2, RZ, 0x3c, !PT ;  /* 0x0000000203028212 */ /* 0x000fc800078e3cff */
[----:B------:R-:W-:-:S05]  /*1f270*/  @!P0 LOP3.LUT R3, R3, R2, RZ, 0x3c, !PT ;  /* 0x0000000203038212 */ /* 0x000fca00078e3cff */
[----:B------:R-:W4:Y:S04]  /*1f280*/  @!P0 LDG.E.U16 R6, [R2.64] ;  /* 0x0000000a02068981 */ /* 0x000f28000c1e1500 */
[----:B---3--:R-:W-:Y:S04]  /*1f290*/  STL [R1+0xb8], R19 ;  /* 0x0000b81301007387 */ /* 0x008fe80000100800 */
[----:B----4-:R0:W-:Y:S04]  /*1f2a0*/  STL [R1+0xb4], R6 ;  /* 0x0000b40601007387 */ /* 0x0101e80000100800 */
[----:B0-----:R-:W3:Y:S04]  /*1f2b0*/  LDL.LU R6, [R1+0x1918] ;  /* 0x0019180001067983 */ /* 0x001ee80000300800 */
[----:B------:R-:W4:Y:S04]  /*1f2c0*/  LDL R2, [R1+0x444] ;  /* 0x0004440001027983 */ /* 0x000f280000100800 */
[----:B------:R-:W4:Y:S01]  /*1f2d0*/  LDL R3, [R1+0x448] ;  /* 0x0004480001037983 */ /* 0x000f220000100800 */
[----:B------:R-:W-:-:S02]  /*1f2e0*/  PRMT R7, RZ, 0x7610, R7 ;  /* 0x00007610ff077816 */ /* 0x000fc40000000007 */
[----:B----4-:R-:W-:-:S04]  /*1f2f0*/  @!P0 LOP3.LUT R3, R3, R2, RZ, 0x3c, !PT ;  /* 0x0000000203038212 */ /* 0x010fc800078e3cff */
[----:B------:R-:W-:-:S04]  /*1f300*/  @!P0 LOP3.LUT R2, R3, R2, RZ, 0x3c, !PT ;  /* 0x0000000203028212 */ /* 0x000fc800078e3cff */
[----:B------:R-:W-:-:S05]  /*1f310*/  @!P0 LOP3.LUT R3, R3, R2, RZ, 0x3c, !PT ;  /* 0x0000000203038212 */ /* 0x000fca00078e3cff */
[----:B------:R-:W4:Y:S04]  /*1f320*/  @!P0 LDG.E.U16 R7, [R2.64] ;  /* 0x0000000a02078981 */ /* 0x000f28000c1e1500 */
[----:B------:R-:W-:Y:S04]  /*1f330*/  STS.U16 [R18+0x11b00], R23 ;  /* 0x011b001712007388 */ /* 0x000fe80000000400 */
[----:B------:R-:W-:Y:S04]  /*1f340*/  STS.U16 [R18+0x11d00], R5 ;  /* 0x011d000512007388 */ /* 0x000fe80000000400 */
[----:B---3--:R0:W-:Y:S04]  /*1f350*/  STS.U16 [R18+0x11f00], R6 ;  /* 0x011f000612007388 */ /* 0x0081e80000000400 */
[----:B0-----:R-:W3:Y:S04]  /*1f360*/  LDL R18, [R1+0xb80] ;  /* 0x000b800001127983 */ /* 0x001ee80000100800 */
[----:B----4-:R0:W-:Y:S04]  /*1f370*/  STL [R1+0xb0], R7 ;  /* 0x0000b00701007387 */ /* 0x0101e80000100800 */
[----:B0-----:R-:W4:Y:S04]  /*1f380*/  LDL.LU R7, [R1+0x1914] ;  /* 0x0019140001077983 */ /* 0x001f280000300800 */
[----:B------:R-:W3:Y:S01]  /*1f390*/  LDL R3, [R1+0x410] ;  /* 0x0004100001037983 */ /* 0x000ee20000100800 */
[----:B------:R-:W-:Y:S01]  /*1f3a0*/  PRMT R14, RZ, 0x7610, R14 ;  /* 0x00007610ff0e7816 */ /* 0x000fe2000000000e */
[----:B--2---:R-:W-:-:S05]  /*1f3b0*/  @!P0 IMAD.MOV.U32 R2, RZ, RZ, R17 ;  /* 0x000000ffff028224 */ /* 0x004fca00078e0011 */
[----:B---3--:R0:W2:Y:S04]  /*1f3c0*/  @!P0 LDG.E.U16 R14, [R2.64] ;  /* 0x0000000a020e8981 */ /* 0x0080a8000c1e1500 */
[----:B0-----:R-:W3:Y:S04]  /*1f3d0*/  LDL R2, [R1+0xbbc] ;  /* 0x000bbc0001027983 */ /* 0x001ee80000100800 */
[----:B------:R-:W3:Y:S01]  /*1f3e0*/  LDL R3, [R1+0xbc0] ;  /* 0x000bc00001037983 */ /* 0x000ee20000100800 */
[----:B------:R-:W-:Y:S02]  /*1f3f0*/  PRMT R9, RZ, 0x7610, R9 ;  /* 0x00007610ff097816 */ /* 0x000fe40000000009 */
[----:B---3--:R-:W-:-:S04]  /*1f400*/  @!P0 LOP3.LUT R3, R3, R2, RZ, 0x3c, !PT ;  /* 0x0000000203038212 */ /* 0x008fc800078e3cff */
[----:B------:R-:W-:-:S04]  /*1f410*/  @!P0 LOP3.LUT R2, R3, R2, RZ, 0x3c, !PT ;  /* 0x0000000203028212 */ /* 0x000fc800078e3cff */
[----:B------:R-:W-:-:S05]  /*1f420*/  @!P0 LOP3.LUT R3, R3, R2, RZ, 0x3c, !PT ;  /* 0x0000000203038212 */ /* 0x000fca00078e3cff */
[----:B------:R-:W3:Y:S04]  /*1f430*/  @!P0 LDG.E.U16 R9, [R2.64] ;  /* 0x0000000a02098981 */ /* 0x000ee8000c1e1500 */
[----:B--2---:R0:W-:Y:S04]  /*1f440*/  STL [R1+0xac], R14 ;  /* 0x0000ac0e01007387 */ /* 0x0041e80000100800 */
[----:B0-----:R-:W2:Y:S04]  /*1f450*/  LDL R14, [R1+0xb00] ;  /* 0x000b0000010e7983 */ /* 0x001ea80000100800 */
[----:B------:R-:W2:Y:S04]  /*1f460*/  LDL.LU R17, [R1+0x10] ;  /* 0x0000100001117983 */ /* 0x000ea80000300800 */
[----:B---3--:R0:W-:Y:S04]  /*1f470*/  STL [R1+0xa8], R9 ;  /* 0x0000a80901007387 */ /* 0x0081e80000100800 */
[----:B0-----:R-:W3:Y:S04]  /*1f480*/  LDL.LU R9, [R1+0x1910] ;  /* 0x0019100001097983 */ /* 0x001ee80000300800 */
[----:B------:R-:W2:Y:S01]  /*1f490*/  LDL R3, [R1+0xb7c] ;  /* 0x000b7c0001037983 */ /* 0x000ea20000100800 */
[----:B------:R-:W-:Y:S01]  /*1f4a0*/  PRMT R16, RZ, 0x7610, R16 ;  /* 0x00007610ff107816 */ /* 0x000fe20000000010 */
[----:B------:R-:W-:-:S05]  /*1f4b0*/  @!P0 IMAD.MOV.U32 R2, RZ, RZ, R18 ;  /* 0x000000ffff028224 */ /* 0x000fca00078e0012 */
[----:B--2---:R0:W2:Y:S04]  /*1f4c0*/  @!P0 LDG.E.U16 R16, [R2.64] ;  /* 0x0000000a02108981 */ /* 0x0040a8000c1e1500 */
[----:B0-----:R-:W3:Y:S04]  /*1f4d0*/  LDL R2, [R1+0xb3c] ;  /* 0x000b3c0001027983 */ /* 0x001ee80000100800 */
[----:B------:R-:W3:Y:S01]  /*1f4e0*/  LDL R3, [R1+0xb40] ;  /* 0x000b400001037983 */ /* 0x000ee20000100800 */
[----:B------:R-:W-:-:S03]  /*1f4f0*/  PRMT R20, RZ, 0x7610, R20 ;  /* 0x00007610ff147816 */ /* 0x000fc60000000014 */
[----:B--2---:R0:W-:Y:S04]  /*1f500*/  STL [R1+0xa4], R16 ;  /* 0x0000a41001007387 */ /* 0x0041e80000100800 */
[----:B0-----:R-:W2:Y:S01]  /*1f510*/  LDL R16, [R1+0xa80] ;  /* 0x000a800001107983 */ /* 0x001ea20000100800 */
[----:B---3--:R-:W-:-:S03]  /*1f520*/  @!P0 LOP3.LUT R3, R3, R2, RZ, 0x3c, !PT ;  /* 0x0000000203038212 */ /* 0x008fc600078e3cff */
[----:B------:R-:W3:Y:S01]  /*1f530*/  LDL.LU R18, [R1+0x24] ;  /* 0x0000240001127983 */ /* 0x000ee20000300800 */
[----:B------:R-:W-:-:S04]  /*1f540*/  @!P0 LOP3.LUT R2, R3, R2, RZ, 0x3c, !PT ;  /* 0x0000000203028212 */ /* 0x000fc800078e3cff */
[----:B------:R-:W-:-:S05]  /*1f550*/  @!P0 LOP3.LUT R3, R3, R2, RZ, 0x3c, !PT ;  /* 0x0000000203038212 */ /* 0x000fca00078e3cff */
[----:B------:R0:W2:Y:S04]  /*1f560*/  @!P0 LDG.E.U16 R20, [R2.64] ;  /* 0x0000000a02148981 */ /* 0x0000a8000c1e1500 */
[----:B0-----:R-:W3:Y:S01]  /*1f570*/  LDL R3, [R1+0xafc] ;  /* 0x000afc0001037983 */ /* 0x001ee20000100800 */
[----:B------:R-:W-:Y:S01]  /*1f580*/  PRMT R0, RZ, 0x7610, R0 ;  /* 0x00007610ff007816 */ /* 0x000fe20000000000 */
[----:B------:R-:W-:Y:S02]  /*1f590*/  @!P0 IMAD.MOV.U32 R2, RZ, RZ, R14 ;  /* 0x000000ffff028224 */ /* 0x000fe400078e000e */
[----:B--2---:R0:W-:Y:S04]  /*1f5a0*/  STL [R1+0xa0], R20 ;  /* 0x0000a01401007387 */ /* 0x0041e80000100800 */
[----:B0-----:R-:W2:Y:S04]  /*1f5b0*/  LDL.LU R20, [R1+0x28] ;  /* 0x0000280001147983 */ /* 0x001ea80000300800 */
[----:B---3--:R0:W3:Y:S01]  /*1f5c0*/  @!P0 LDG.E.U16 R0, [R2.64] ;  /* 0x0000000a02008981 */ /* 0x0080e2000c1e1500 */
[----:B------:R-:W-:-:S03]  /*1f5d0*/  PRMT R15, RZ, 0x7610, R15 ;  /* 0x00007610ff0f7816 */ /* 0x000fc6000000000f */
[----:B------:R-:W2:Y:S04]  /*1f5e0*/  LDL R14, [R1+0xa00] ;  /* 0x000a0000010e7983 */ /* 0x000ea80000100800 */
[----:B0-----:R-:W2:Y:S04]  /*1f5f0*/  LDL R2, [R1+0xabc] ;  /* 0x000abc0001027983 */ /* 0x001ea80000100800 */
[----:B------:R-:W2:Y:S04]  /*1f600*/  LDL R3, [R1+0xac0] ;  /* 0x000ac00001037983 */ /* 0x000ea80000100800 */
[----:B---3--:R0:W-:Y:S04]  /*1f610*/  STL [R1+0x9c], R0 ;  /* 0x00009c0001007387 */ /* 0x0081e80000100800 */
[----:B0-----:R-:W3:Y:S01]  /*1f620*/  LDL.LU R0, [R1+0x30] ;  /* 0x0000300001007983 */ /* 0x001ee20000300800 */
[----:B--2---:R-:W-:-:S04]  /*1f630*/  @!P0 LOP3.LUT R3, R3, R2, RZ, 0x3c, !PT ;  /* 0x0000000203038212 */ /* 0x004fc800078e3cff */
[----:B------:R-:W-:-:S04]  /*1f640*/  @!P0 LOP3.LUT R2, R3, R2, RZ, 0x3c, !PT ;  /* 0x0000000203028212 */ /* 0x000fc800078e3cff */
[----:B------:R-:W-:-:S05]  /*1f650*/  @!P0 LOP3.LUT R3, R3, R2, RZ, 0x3c, !PT ;  /* 0x0000000203038212 */ /* 0x000fca00078e3cff */
[----:B------:R0:W2:Y:S04]  /*1f660*/  @!P0 LDG.E.U16 R15, [R2.64] ;  /* 0x0000000a020f8981 */ /* 0x0000a8000c1e1500 */
[----:B0-----:R-:W2:Y:S01]  /*1f670*/  LDL R3, [R1+0xa7c] ;  /* 0x000a7c0001037983 */ /* 0x001ea20000100800 */
[----:B------:R-:W-:Y:S01]  /*1f680*/  PRMT R21, RZ, 0x7610, R21 ;  /* 0x00007610ff157816 */ /* 0x000fe20000000015 */
[----:B------:R-:W-:-:S05]  /*1f690*/  @!P0 IMAD.MOV.U32 R2, RZ, RZ, R16 ;  /* 0x000000ffff028224 */ /* 0x000fca00078e0010 */
[----:B--2---:R-:W2:Y:S04]  /*1f6a0*/  @!P0 LDG.E.U16 R21, [R2.64] ;  /* 0x0000000a02158981 */ /* 0x004ea8000c1e1500 */
[----:B------:R0:W-:Y:S04]  /*1f6b0*/  STL [R1+0x98], R15 ;  /* 0x0000980f01007387 */ /* 0x0001e80000100800 */
[----:B0-----:R-:W3:Y:S04]  /*1f6c0*/  LDL.LU R15, [R1+0x3c] ;  /* 0x00003c00010f7983 */ /* 0x001ee80000300800 */
[----:B------:R-:W3:Y:S04]  /*1f6d0*/  LDL.LU R16, [R1+0x44] ;  /* 0x0000440001107983 */ /* 0x000ee80000300800 */
[----:B--2---:R0:W-:Y:S04]  /*1f6e0*/  STL [R1+0x94], R21 ;  /* 0x0000941501007387 */ /* 0x0041e80000100800 */
[----:B0-----:R-:W2:Y:S04]  /*1f6f0*/  LDL.LU R21, [R1+0x190c] ;  /* 0x00190c0001157983 */ /* 0x001ea80000300800 */
[----:B------:R-:W3:Y:S04]  /*1f700*/  LDL R2, [R1+0xa3c] ;  /* 0x000a3c0001027983 */ /* 0x000ee80000100800 */
[----:B------:R-:W3:Y:S04]  /*1f710*/  LDL R3, [R1+0xa40] ;  /* 0x000a400001037983 */ /* 0x000ee80000100800 */
[----:B------:R-:W0:Y:S01]  /*1f720*/  S2R R19, SR_TID.X ;  /* 0x0000000000137919 */ /* 0x000e220000002100 */
[----:B--2---:R-:W-:-:S02]  /*1f730*/  PRMT R21, RZ, 0x7610, R21 ;  /* 0x00007610ff157816 */ /* 0x004fc40000000015 */
[----:B---3--:R-:W-:-:S04]  /*1f740*/  @!P0 LOP3.LUT R3, R3, R2, RZ, 0x3c, !PT ;  /* 0x0000000203038212 */ /* 0x008fc800078e3cff */
[----:B------:R-:W-:-:S04]  /*1f750*/  @!P0 LOP3.LUT R2, R3, R2, RZ, 0x3c, !PT ;  /* 0x0000000203028212 */ /* 0x000fc800078e3cff */
[----:B------:R-:W-:-:S05]  /*1f760*/  @!P0 LOP3.LUT R3, R3, R2, RZ, 0x3c, !PT ;  /* 0x0000000203038212 */ /* 0x000fca00078e3cff */
[----:B------:R-:W2:Y:S01]  /*1f770*/  @!P0 LDG.E.U16 R21, [R2.64] ;  /* 0x0000000a02158981 */ /* 0x000ea2000c1e1500 */
[----:B0-----:R-:W-:-:S05]  /*1f780*/  LOP3.LUT R19, R19, 0x7f, RZ, 0xc0, !PT ;  /* 0x0000007f13137812 */ /* 0x001fca00078ec0ff */
[----:B------:R-:W-:-:S05]  /*1f790*/  IMAD.SHL.U32 R19, R19, 0x2, RZ ;  /* 0x0000000213137824 */ /* 0x000fca00078e00ff */
[----:B----4-:R-:W-:Y:S04]  /*1f7a0*/  STS.U16 [R19], R7 ;  /* 0x0000000713007388 */ /* 0x010fe80000000400 */
[----:B------:R-:W-:Y:S04]  /*1f7b0*/  STS.U16 [R19+0x800], R8 ;  /* 0x0008000813007388 */ /* 0x000fe80000000400 */
[----:B------:R-:W-:Y:S04]  /*1f7c0*/  STS.U16 [R19+0x1000], R9 ;  /* 0x0010000913007388 */ /* 0x000fe80000000400 */
[----:B------:R-:W-:Y:S04]  /*1f7d0*/  STS.U16 [R19+0x1800], R10 ;  /* 0x0018000a13007388 */ /* 0x000fe80000000400 */
[----:B------:R-:W-:Y:S04]  /*1f7e0*/  STS.U16 [R19+0x2000], R11 ;  /* 0x0020000b13007388 */ /* 0x000fe80000000400 */
[----:B------:R-:W-:Y:S04]  /*1f7f0*/  STS.U16 [R19+0x2800], R12 ;  /* 0x0028000c13007388 */ /* 0x000fe80000000400 */
[----:B------:R-:W-:Y:S04]  /*1f800*/  STS.U16 [R19+0x3000], R13 ;  /* 0x0030000d13007388 */ /* 0x000fe80000000400 */
[----:B------:R0:W-:Y:S04]  /*1f810*/  STS.U16 [R19+0x3800], R17 ;  /* 0x0038001113007388 */ /* 0x0001e80000000400 */
[----:B0-----:R-:W3:Y:S04]  /*1f820*/  LDL.LU R17, [R1+0x50] ;  /* 0x0000500001117983 */ /* 0x001ee80000300800 */
[----:B--2---:R0:W-:Y:S04]  /*1f830*/  STL [R1+0x90], R21 ;  /* 0x0000901501007387 */ /* 0x0041e80000100800 */
[----:B0-----:R-:W2:Y:S04]  /*1f840*/  LDL.LU R21, [R1+0x1908] ;  /* 0x0019080001157983 */ /* 0x001ea80000300800 */
[----:B------:R-:W4:Y:S04]  /*1f850*/  LDL.LU R2, [R1+0x1c] ;  /* 0x00001c0001027983 */ /* 0x000f280000300800 */
[----:B------:R-:W3:Y:S01]  /*1f860*/  LDL R3, [R1+0x9fc] ;  /* 0x0009fc0001037983 */ /* 0x000ee20000100800 */
[----:B--2---:R-:W-:-:S03]  /*1f870*/  PRMT R21, RZ, 0x7610, R21 ;  /* 0x00007610ff157816 */ /* 0x004fc60000000015 */
[----:B----4-:R0:W-:Y:S02]  /*1f880*/  STS.U16 [R19+0x4000], R2 ;  /* 0x0040000213007388 */ /* 0x0101e40000000400 */
[----:B0-----:R-:W-:Y:S02]  /*1f890*/  @!P0 IMAD.MOV.U32 R2, RZ, RZ, R14 ;  /* 0x000000ffff028224 */ /* 0x001fe400078e000e */
[----:B------:R-:W2:Y:S04]  /*1f8a0*/  LDL.LU R14, [R1+0x58] ;  /* 0x00005800010e7983 */ /* 0x000ea80000300800 */
[----:B---3--:R-:W3:Y:S04]  /*1f8b0*/  @!P0 LDG.E.U16 R21, [R2.64] ;  /* 0x0000000a02158981 */ /* 0x008ee8000c1e1500 */
[----:B------:R-:W-:Y:S04]  /*1f8c0*/  STS.U16 [R19+0x4800], R18 ;  /* 0x0048001213007388 */ /* 0x000fe80000000400 */
[----:B---3--:R0:W-:Y:S04]  /*1f8d0*/  STL [R1+0x8c], R21 ;  /* 0x00008c1501007387 */ /* 0x0081e80000100800 */
[----:B0-----:R-:W3:Y:S04]  /*1f8e0*/  LDL.LU R21, [R1+0x1904] ;  /* 0x0019040001157983 */ /* 0x001ee80000300800 */
[----:B------:R-:W4:Y:S04]  /*1f8f0*/  LDL R2, [R1+0x9bc] ;  /* 0x0009bc0001027983 */ /* 0x000f280000100800 */
[----:B------:R-:W4:Y:S04]  /*1f900*/  LDL R3, [R1+0x9c0] ;  /* 0x0009c00001037983 */ /* 0x000f280000100800 */
[----:B------:R-:W2:Y:S01]  /*1f910*/  LDL.LU R18, [R1+0x1900] ;  /* 0x0019000001127983 */ /* 0x000ea20000300800 */
[----:B----4-:R-:W-:-:S04]  /*1f920*/  @!P0 LOP3.LUT R3, R3, R2, RZ, 0x3c, !PT ;  /* 0x0000000203038212 */ /* 0x010fc800078e3cff */
[C---:B------:R-:W-:Y:S02]  /*1f930*/  @!P0 LOP3.LUT R2, R3.reuse, R2, RZ, 0x3c, !PT ;  /* 0x0000000203028212 */ /* 0x040fe400078e3cff */
[----:B--2---:R-:W-:Y:S02]  /*1f940*/  PRMT R18, RZ, 0x7610, R18 ;  /* 0x00007610ff127816 */ /* 0x004fe40000000012 */
[----:B------:R-:W-:-:S05]  /*1f950*/  @!P0 LOP3.LUT R3, R3, R2, RZ, 0x3c, !PT ;  /* 0x0000000203038212 */ /* 0x000fca00078e3cff */
[----:B------:R0:W2:Y:S04]  /*1f960*/  @!P0 LDG.E.U16 R18, [R2.64] ;  /* 0x0000000a02128981 */ /* 0x0000a8000c1e1500 */
[----:B------:R-:W-:Y:S04]  /*1f970*/  STS.U16 [R19+0x5000], R20 ;  /* 0x0050001413007388 */ /* 0x000fe80000000400 */
[----:B0-----:R-:W4:Y:S04]  /*1f980*/  LDL R2, [R1+0x97c] ;  /* 0x00097c0001027983 */ /* 0x001f280000100800 */
[----:B------:R-:W4:Y:S04]  /*1f990*/  LDL R3, [R1+0x980] ;  /* 0x0009800001037983 */ /* 0x000f280000100800 */
[----:B--2---:R0:W-:Y:S04]  /*1f9a0*/  STL [R1+0x88], R18 ;  /* 0x0000881201007387 */ /* 0x0041e80000100800 */
[----:B0-----:R-:W2:Y:S04]  /*1f9b0*/  LDL.LU R18, [R1+0x4c] ;  /* 0x00004c0001127983 */ /* 0x001ea80000300800 */
[----:B------:R-:W2:Y:S01]  /*1f9c0*/  LDL.LU R20, [R1+0x18fc] ;  /* 0x0018fc0001147983 */ /* 0x000ea20000300800 */
[----:B----4-:R-:W-:-:S04]  /*1f9d0*/  @!P0 LOP3.LUT R3, R3, R2, RZ, 0x3c, !PT ;  /* 0x0000000203038212 */ /* 0x010fc800078e3cff */
[----:B------:R-:W-:-:S04]  /*1f9e0*/  @!P0 LOP3.LUT R2, R3, R2, RZ, 0x3c, !PT ;  /* 0x0000000203028212 */ /* 0x000fc800078e3cff */
[----:B------:R-:W-:Y:S02]  /*1f9f0*/  @!P0 LOP3.LUT R3, R3, R2, RZ, 0x3c, !PT ;  /* 0x0000000203038212 */ /* 0x000fe400078e3cff */
[----:B--2---:R-:W-:-:S06]  /*1fa00*/  PRMT R20, RZ, 0x7610, R20 ;  /* 0x00007610ff147816 */ /* 0x004fcc0000000014 */
[----:B------:R-:W2:Y:S04]  /*1fa10*/  @!P0 LDG.E.U16 R20, [R2.64] ;  /* 0x0000000a02148981 */ /* 0x000ea8000c1e1500 */
[----:B------:R-:W-:Y:S04]  /*1fa20*/  STS.U16 [R19+0x5800], R0 ;  /* 0x0058000013007388 */ /* 0x000fe80000000400 */
[----:B--2---:R0:W-:Y:S04]  /*1fa30*/  STL [R1+0x84], R20 ;  /* 0x0000841401007387 */ /* 0x0041e80000100800 */
[----:B0-----:R-:W2:Y:S04]  /*1fa40*/  LDL.LU R20, [R1+0x18f8] ;  /* 0x0018f80001147983 */ /* 0x001ea80000300800 */
[----:B------:R-:W4:Y:S04]  /*1fa50*/  LDL R2, [R1+0x93c] ;  /* 0x00093c0001027983 */ /* 0x000f280000100800 */
[----:B------:R-:W4:Y:S04]  /*1fa60*/  LDL R3, [R1+0x940] ;  /* 0x0009400001037983 */ /* 0x000f280000100800 */
[----:B------:R-:W2:Y:S01]  /*1fa70*/  LDL.LU R0, [R1+0x18f4] ;  /* 0x0018f40001007983 */ /* 0x000ea20000300800 */
[----:B----4-:R-:W-:-:S04]  /*1fa80*/  @!P0 LOP3.LUT R3, R3, R2, RZ, 0x3c, !PT ;  /* 0x0000000203038212 */ /* 0x010fc800078e3cff */
[C---:B------:R-:W-:Y:S02]  /*1fa90*/  @!P0 LOP3.LUT R2, R3.reuse, R2, RZ, 0x3c, !PT ;  /* 0x0000000203028212 */ /* 0x040fe400078e3cff */
[----:B--2---:R-:W-:Y:S02]  /*1faa0*/  PRMT R0, RZ, 0x7610, R0 ;  /* 0x00007610ff007816 */ /* 0x004fe40000000000 */
[----:B------:R-:W-:-:S05]  /*1fab0*/  @!P0 LOP3.LUT R3, R3, R2, RZ, 0x3c, !PT ;  /* 0x0000000203038212 */ /* 0x000fca00078e3cff */
        /* <DEDUP_REMOVED lines=12> */
[----:B--2---:R0:W-:Y:S04]  /*1fb80*/  STL [R1+0x7c], R15 ;  /* 0x00007c0f01007387 */ /* 0x0041e80000100800 */
[----:B0-----:R-:W2:Y:S04]  /*1fb90*/  LDL.LU R15, [R1+0x18e8] ;  /* 0x0018e800010f7983 */ /* 0x001ea80000300800 */
        /* <DEDUP_REMOVED lines=9> */
[----:B0-----:R-:W2:Y:S04]  /*1fc30*/  LDL R2, [R1+0x87c] ;  /* 0x00087c0001027983 */ /* 0x001ea80000100800 */
[----:B------:R-:W2:Y:S01]  /*1fc40*/  LDL R3, [R1+0x880] ;  /* 0x0008800001037983 */ /* 0x000ea20000100800 */
[----:B------:R-:W-:-:S03]  /*1fc50*/  PRMT R6, RZ, 0x7610, R6 ;  /* 0x00007610ff067816 */ /* 0x000fc60000000006 */
[----:B------:R0:W-:Y:S04]  /*1fc60*/  STS.U16 [R19+0x7000], R17 ;  /* 0x0070001113007388 */ /* 0x0001e80000000400 */
[----:B0-----:R-:W3:Y:S04]  /*1fc70*/  LDL R17, [R1+0x7bc] ;  /* 0x0007bc0001117983 */ /* 0x001ee80000100800 */
[----:B----4-:R0:W-:Y:S01]  /*1fc80*/  STL [R1+0x78], R8 ;  /* 0x0000780801007387 */ /* 0x0101e20000100800 */
[-C--:B--2---:R-:W-:Y:S02]  /*1fc90*/  @!P0 LOP3.LUT R3, R3, R2.reuse, RZ, 0x3c, !PT ;  /* 0x0000000203038212 */ /* 0x084fe400078e3cff */
[----:B------:R-:W-:Y:S01]  /*1fca0*/  PRMT R10, RZ, 0x7610, R10 ;  /* 0x00007610ff0a7816 */ /* 0x000fe2000000000a */
[----:B------:R1:W-:Y:S01]  /*1fcb0*/  STS.U16 [R19+0x7800], R14 ;  /* 0x0078000e13007388 */ /* 0x0003e20000000400 */
[----:B------:R-:W-:-:S03]  /*1fcc0*/  @!P0 LOP3.LUT R2, R3, R2, RZ, 0x3c, !PT ;  /* 0x0000000203028212 */ /* 0x000fc600078e3cff */
[----:B0-----:R-:W2:Y:S01]  /*1fcd0*/  LDL R8, [R1+0x7c0] ;  /* 0x0007c00001087983 */ /* 0x001ea20000100800 */
[----:B------:R-:W-:-:S05]  /*1fce0*/  @!P0 LOP3.LUT R3, R3, R2, RZ, 0x3c, !PT ;  /* 0x0000000203038212 */ /* 0x000fca00078e3cff */
[----:B------:R0:W4:Y:S04]  /*1fcf0*/  @!P0 LDG.E.U16 R6, [R2.64] ;  /* 0x0000000a02068981 */ /* 0x000128000c1e1500 */
[----:B-1----:R-:W2:Y:S04]  /*1fd00*/  LDL R14, [R1+0x780] ;  /* 0x00078000010e7983 */ /* 0x002ea80000100800 */
[----:B0-----:R-:W2:Y:S04]  /*1fd10*/  LDL R2, [R1+0x83c] ;  /* 0x00083c0001027983 */ /* 0x001ea80000100800 */
[----:B------:R-:W2:Y:S04]  /*1fd20*/  LDL R3, [R1+0x840] ;  /* 0x0008400001037983 */ /* 0x000ea80000100800 */
[----:B----4-:R0:W-:Y:S04]  /*1fd30*/  STL [R1+0x74], R6 ;  /* 0x0000740601007387 */ /* 0x0101e80000100800 */
[----:B0-----:R-:W4:Y:S01]  /*1fd40*/  LDL.LU R6, [R1+0xe0] ;  /* 0x0000e00001067983 */ /* 0x001f220000300800 */
[----:B--2---:R-:W-:-:S04]  /*1fd50*/  @!P0 LOP3.LUT R3, R3, R2, RZ, 0x3c, !PT ;  /* 0x0000000203038212 */ /* 0x004fc800078e3cff */
[----:B------:R-:W-:-:S04]  /*1fd60*/  @!P0 LOP3.LUT R2, R3, R2, RZ, 0x3c, !PT ;  /* 0x0000000203028212 */ /* 0x000fc800078e3cff */
[----:B------:R-:W-:-:S05]  /*1fd70*/  @!P0 LOP3.LUT R3, R3, R2, RZ, 0x3c, !PT ;  /* 0x0000000203038212 */ /* 0x000fca00078e3cff */
[----:B------:R0:W2:Y:S04]  /*1fd80*/  @!P0 LDG.E.U16 R10, [R2.64] ;  /* 0x0000000a020a8981 */ /* 0x0000a8000c1e1500 */
[----:B0-----:R-:W2:Y:S04]  /*1fd90*/  LDL R2, [R1+0x7fc] ;  /* 0x0007fc0001027983 */ /* 0x001ea80000100800 */
[----:B------:R-:W2:Y:S01]  /*1fda0*/  LDL R3, [R1+0x800] ;  /* 0x0008000001037983 */ /* 0x000ea20000100800 */
[----:B------:R-:W-:Y:S02]  /*1fdb0*/  PRMT R16, RZ, 0x7610, R16 ;  /* 0x00007610ff107816 */ /* 0x000fe40000000010 */
[----:B--2---:R-:W-:-:S04]  /*1fdc0*/  @!P0 LOP3.LUT R3, R3, R2, RZ, 0x3c, !PT ;  /* 0x0000000203038212 */ /* 0x004fc800078e3cff */
[----:B------:R-:W-:-:S04]  /*1fdd0*/  @!P0 LOP3.LUT R2, R3, R2, RZ, 0x3c, !PT ;  /* 0x0000000203028212 */ /* 0x000fc800078e3cff */
[----:B------:R-:W-:-:S05]  /*1fde0*/  @!P0 LOP3.LUT R3, R3, R2, RZ, 0x3c, !PT ;  /* 0x0000000203038212 */ /* 0x000fca00078e3cff */
[----:B------:R-:W2:Y:S04]  /*1fdf0*/  @!P0 LDG.E.U16 R16, [R2.64] ;  /* 0x0000000a02108981 */ /* 0x000ea8000c1e1500 */
[----:B------:R0:W-:Y:S04]  /*1fe00*/  STL [R1+0x70], R10 ;  /* 0x0000700a01007387 */ /* 0x0001e80000100800 */
[----:B------:R1:W-:Y:S04]  /*1fe10*/  STS.U16 [R19+0x8000], R18 ;  /* 0x0080001213007388 */ /* 0x0003e80000000400 */
[----:B0-----:R-:W3:Y:S04]  /*1fe20*/  LDL R10, [R1+0x740] ;  /* 0x00074000010a7983 */ /* 0x001ee80000100800 */
[----:B-1----:R-:W3:Y:S04]  /*1fe30*/  LDL.LU R18, [R1+0xe4] ;  /* 0x0000e40001127983 */ /* 0x002ee80000300800 */
[----:B--2---:R0:W-:Y:S04]  /*1fe40*/  STL [R1+0x6c], R16 ;  /* 0x00006c1001007387 */ /* 0x0041e80000100800 */
[----:B0-----:R-:W2:Y:S04]  /*1fe50*/  LDL.LU R16, [R1+0x18e0] ;  /* 0x0018e00001107983 */ /* 0x001ea80000300800 */
[----:B------:R-:W3:Y:S01]  /*1fe60*/  LDL.LU R3, [R1+0x54] ;  /* 0x0000540001037983 */ /* 0x000ee20000300800 */
[----:B------:R-:W-:-:S03]  /*1fe70*/  @!P0 IMAD.MOV.U32 R2, RZ, RZ, R8 ;  /* 0x000000ffff028224 */ /* 0x000fc600078e0008 */
[----:B------:R-:W4:Y:S01]  /*1fe80*/  LDL R8, [R1+0x700] ;  /* 0x0007000001087983 */ /* 0x000f220000100800 */
[----:B--2---:R-:W-:-:S03]  /*1fe90*/  PRMT R16, RZ, 0x7610, R16 ;  /* 0x00007610ff107816 */ /* 0x004fc60000000010 */
[----:B---3--:R0:W-:Y:S02]  /*1fea0*/  STS.U16 [R19+0x8800], R3 ;  /* 0x0088000313007388 */ /* 0x0081e40000000400 */
[----:B0-----:R-:W-:Y:S02]  /*1feb0*/  @!P0 IMAD.MOV.U32 R3, RZ, RZ, R17 ;  /* 0x000000ffff038224 */ /* 0x001fe400078e0011 */
[----:B------:R-:W2:Y:S04]  /*1fec0*/  LDL.LU R17, [R1+0xe8] ;  /* 0x0000e80001117983 */ /* 0x000ea80000300800 */
[----:B------:R-:W3:Y:S04]  /*1fed0*/  @!P0 LDG.E.U16 R16, [R2.64] ;  /* 0x0000000a02108981 */ /* 0x000ee8000c1e1500 */
[----:B---3--:R0:W-:Y:S04]  /*1fee0*/  STL [R1+0x68], R16 ;  /* 0x0000681001007387 */ /* 0x0081e80000100800 */
[----:B0-----:R-:W3:Y:S04]  /*1fef0*/  LDL.LU R16, [R1+0x18dc] ;  /* 0x0018dc0001107983 */ /* 0x001ee80000300800 */
[----:B------:R-:W2:Y:S04]  /*1ff00*/  LDL.LU R2, [R1+0x5c] ;  /* 0x00005c0001027983 */ /* 0x000ea80000300800 */
[----:B------:R-:W3:Y:S01]  /*1ff10*/  LDL R3, [R1+0x77c] ;  /* 0x00077c0001037983 */ /* 0x000ee20000100800 */
[----:B------:R-:W-:-:S03]  /*1ff20*/  PRMT R5, RZ, 0x7610, R5 ;  /* 0x00007610ff057816 */ /* 0x000fc60000000005 */
[----:B--2---:R0:W-:Y:S02]  /*1ff30*/  STS.U16 [R19+0x9000], R2 ;  /* 0x0090000213007388 */ /* 0x0041e40000000400 */
[----:B0-----:R-:W-:-:S05]  /*1ff40*/  @!P0 IMAD.MOV.U32 R2, RZ, RZ, R14 ;  /* 0x000000ffff028224 */ /* 0x001fca00078e000e */
[----:B---3--:R0:W2:Y:S04]  /*1ff50*/  @!P0 LDG.E.U16 R5, [R2.64] ;  /* 0x0000000a02058981 */ /* 0x0080a8000c1e1500 */
[----:B0-----:R-:W3:Y:S04]  /*1ff60*/  LDL.LU R2, [R1+0x60] ;  /* 0x0000600001027983 */ /* 0x001ee80000300800 */
[----:B------:R-:W4:Y:S01]  /*1ff70*/  LDL R3, [R1+0x73c] ;  /* 0x00073c0001037983 */ /* 0x000f220000100800 */
[----:B------:R-:W-:-:S03]  /*1ff80*/  PRMT R9, RZ, 0x7610, R9 ;  /* 0x00007610ff097816 */ /* 0x000fc60000000009 */
[----:B--2---:R0:W-:Y:S04]  /*1ff90*/  STL [R1+0x64], R5 ;  /* 0x0000640501007387 */ /* 0x0041e80000100800 */
[----:B---3--:R1:W-:Y:S04]  /*1ffa0*/  STS.U16 [R19+0x9800], R2 ;  /* 0x0098000213007388 */ /* 0x0083e80000000400 */
[----:B0-----:R-:W2:Y:S04]  /*1ffb0*/  LDL R5, [R1+0x6c0] ;  /* 0x0006c00001057983 */ /* 0x001ea80000100800 */
[----:B------:R-:W3:Y:S01]  /*1ffc0*/  LDL.LU R14, [R1+0xec] ;  /* 0x0000ec00010e7983 */ /* 0x000ee20000300800 */
[----:B-1----:R-:W-:-:S05]  /*1ffd0*/  @!P0 IMAD.MOV.U32 R2, RZ, RZ, R10 ;  /* 0x000000ffff028224 */ /* 0x002fca00078e000a */
[----:B----4-:R0:W4:Y:S04]  /*1ffe0*/  @!P0 LDG.E.U16 R9, [R2.64] ;  /* 0x0000000a02098981 */ /* 0x010128000c1e1500 */
[----:B0-----:R-:W2:Y:S04]  /*1fff0*/  LDL.LU R2, [R1+0xd8] ;  /* 0x0000d80001027983 */ /* 0x001ea80000300800 */
[----:B------:R-:W3:Y:S01]  /*20000*/  LDL R3, [R1+0x6fc] ;  /* 0x0006fc0001037983 */ /* 0x000ee20000100800 */
[----:B------:R-:W-:-:S03]  /*20010*/  PRMT R7, RZ, 0x7610, R7 ;  /* 0x00007610ff077816 */ /* 0x000fc60000000007 */
[----:B------:R-:W3:Y:S04]  /*20020*/  LDL R10, [R1+0x67c] ;  /* 0x00067c00010a7983 */ /* 0x000ee80000100800 */
[----:B----4-:R0:W-:Y:S04]  /*20030*/  STL [R1+0x60], R9 ;  /* 0x0000600901007387 */ /* 0x0101e80000100800 */
[----:B--2---:R1:W-:Y:S04]  /*20040*/  STS.U16 [R19+0xa000], R2 ;  /* 0x00a0000213007388 */ /* 0x0043e80000000400 */
[----:B0-----:R-:W2:Y:S01]  /*20050*/  LDL R9, [R1+0x680] ;  /* 0x0006800001097983 */ /* 0x001ea20000100800 */
[----:B-1----:R-:W-:-:S05]  /*20060*/  @!P0 IMAD.MOV.U32 R2, RZ, RZ, R8 ;  /* 0x000000ffff028224 */ /* 0x002fca00078e0008 */
[----:B---3--:R0:W3:Y:S04]  /*20070*/  @!P0 LDG.E.U16 R7, [R2.64] ;  /* 0x0000000a02078981 */ /* 0x0080e8000c1e1500 */
[----:B0-----:R-:W4:Y:S01]  /*20080*/  LDL R3, [R1+0x6bc] ;  /* 0x0006bc0001037983 */ /* 0x001f220000100800 */
[----:B------:R-:W-:Y:S01]  /*20090*/  PRMT R4, RZ, 0x7610, R4 ;  /* 0x00007610ff047816 */ /* 0x000fe20000000004 */
[----:B------:R-:W-:Y:S01]  /*200a0*/  @!P0 IMAD.MOV.U32 R2, RZ, RZ, R5 ;  /* 0x000000ffff028224 */ /* 0x000fe200078e0005 */
[----:B------:R-:W-:Y:S01]  /*200b0*/  PRMT R28, RZ, 0x7610, R28 ;  /* 0x00007610ff1c7816 */ /* 0x000fe2000000001c */
[----:B------:R0:W-:Y:S04]  /*200c0*/  STS.U16 [R19+0xa800], R6 ;  /* 0x00a8000613007388 */ /* 0x0001e80000000400 */
[----:B---3--:R1:W-:Y:S04]  /*200d0*/  STL [R1+0xc], R7 ;  /* 0x00000c0701007387 */ /* 0x0083e80000100800 */
[----:B0-----:R-:W3:Y:S04]  /*200e0*/  LDL R6, [R1+0x640] ;  /* 0x0006400001067983 */ /* 0x001ee80000100800 */
[----:B----4-:R2:W4:Y:S04]  /*200f0*/  @!P0 LDG.E.U16 R4, [R2.64] ;  /* 0x0000000a02048981 */ /* 0x010528000c1e1500 */
[----:B-1----:R-:W3:Y:S04]  /*20100*/  LDL R7, [R1+0x63c] ;  /* 0x00063c0001077983 */ /* 0x002ee80000100800 */
[----:B------:R-:W3:Y:S01]  /*20110*/  LDL.LU R8, [R1+0xf8] ;  /* 0x0000f80001087983 */ /* 0x000ee20000300800 */
[----:B--2---:R-:W-:-:S02]  /*20120*/  @!P0 IMAD.MOV.U32 R2, RZ, RZ, R9 ;  /* 0x000000ffff028224 */ /* 0x004fc400078e0009 */
[----:B------:R-:W-:Y:S01]  /*20130*/  @!P0 IMAD.MOV.U32 R3, RZ, RZ, R10 ;  /* 0x000000ffff038224 */ /* 0x000fe200078e000a */
[----:B------:R-:W2:Y:S04]  /*20140*/  LDL R5, [R1+0x5fc] ;  /* 0x0005fc0001057983 */ /* 0x000ea80000100800 */
[----:B------:R3:W2:Y:S04]  /*20150*/  @!P0 LDG.E.U16 R28, [R2.64] ;  /* 0x0000000a021c8981 */ /* 0x0006a8000c1e1500 */
[----:B------:R-:W-:Y:S01]  /*20160*/  STS.U16 [R19+0xb000], R18 ;  /* 0x00b0001213007388 */ /* 0x000fe20000000400 */
[----:B------:R-:W-:-:S03]  /*20170*/  PRMT R24, RZ, 0x7610, R24 ;  /* 0x00007610ff187816 */ /* 0x000fc60000000018 */
[----:B----4-:R0:W-:Y:S01]  /*20180*/  STL [R1+0x4], R4 ;  /* 0x0000040401007387 */ /* 0x0101e20000100800 */
[----:B---3--:R-:W-:-:S03]  /*20190*/  @!P0 IMAD.MOV.U32 R2, RZ, RZ, R6 ;  /* 0x000000ffff028224 */ /* 0x008fc600078e0006 */
[----:B0-----:R-:W3:Y:S04]  /*201a0*/  LDL R4, [R1+0x600] ;  /* 0x0006000001047983 */ /* 0x001ee80000100800 */
[----:B------:R-:W4:Y:S01]  /*201b0*/  LDL.LU R18, [R1+0xfc] ;  /* 0x0000fc0001127983 */ /* 0x000f220000300800 */
[----:B------:R-:W-:-:S03]  /*201c0*/  @!P0 IMAD.MOV.U32 R3, RZ, RZ, R7 ;  /* 0x000000ffff038224 */ /* 0x000fc600078e0007 */
[----:B--2---:R0:W-:Y:S04]  /*201d0*/  STL [R1+0x1870], R28 ;  /* 0x0018701c01007387 */ /* 0x0041e80000100800 */
[----:B------:R1:W2:Y:S04]  /*201e0*/  @!P0 LDG.E.U16 R24, [R2.64] ;  /* 0x0000000a02188981 */ /* 0x0002a8000c1e1500 */
[----:B0-----:R-:W4:Y:S04]  /*201f0*/  LDL.LU R28, [R1+0xf4] ;  /* 0x0000f400011c7983 */ /* 0x001f280000300800 */
[----:B------:R-:W4:Y:S04]  /*20200*/  LDL R10, [R1+0x5bc] ;  /* 0x0005bc00010a7983 */ /* 0x000f280000100800 */
[----:B------:R-:W4:Y:S01]  /*20210*/  LDL R9, [R1+0x5c0] ;  /* 0x0005c00001097983 */ /* 0x000f220000100800 */
[----:B------:R-:W-:Y:S01]  /*20220*/  PRMT R20, RZ, 0x7610, R20 ;  /* 0x00007610ff147816 */ /* 0x000fe20000000014 */
[----:B-1----:R-:W-:Y:S01]  /*20230*/  @!P0 IMAD.MOV.U32 R3, RZ, RZ, R5 ;  /* 0x000000ffff038224 */ /* 0x002fe200078e0005 */
[----:B------:R-:W-:Y:S01]  /*20240*/  PRMT R16, RZ, 0x7610, R16 ;  /* 0x00007610ff107816 */ /* 0x000fe20000000010 */
[----:B------:R0:W-:Y:S04]  /*20250*/  STS.U16 [R19+0xb800], R17 ;  /* 0x00b8001113007388 */ /* 0x0001e80000000400 */
[----:B0-----:R-:W4:Y:S01]  /*20260*/  LDL.LU R17, [R1+0x104] ;  /* 0x0001040001117983 */ /* 0x001f220000300800 */
[----:B---3--:R-:W-:-:S05]  /*20270*/  @!P0 IMAD.MOV.U32 R2, RZ, RZ, R4 ;  /* 0x000000ffff028224 */ /* 0x008fca00078e0004 */
[----:B------:R4:W3:Y:S04]  /*20280*/  @!P0 LDG.E.U16 R20, [R2.64] ;  /* 0x0000000a02148981 */ /* 0x0008e8000c1e1500 */
[----:B--2---:R-:W-:Y:S04]  /*20290*/  STL [R1+0x1874], R24 ;  /* 0x0018741801007387 */ /* 0x004fe80000100800 */
[----:B------:R-:W2:Y:S04]  /*202a0*/  LDL R7, [R1+0x57c] ;  /* 0x00057c0001077983 */ /* 0x000ea80000100800 */
[----:B------:R-:W2:Y:S01]  /*202b0*/  LDL R6, [R1+0x580] ;  /* 0x0005800001067983 */ /* 0x000ea20000100800 */
[----:B----4-:R-:W-:-:S03]  /*202c0*/  @!P0 IMAD.MOV.U32 R3, RZ, RZ, R10 ;  /* 0x000000ffff038224 */ /* 0x010fc600078e000a */
[----:B------:R0:W-:Y:S01]  /*202d0*/  STS.U16 [R19+0xc000], R14 ;  /* 0x00c0000e13007388 */ /* 0x0001e20000000400 */
[----:B------:R-:W-:-:S03]  /*202e0*/  @!P0 IMAD.MOV.U32 R2, RZ, RZ, R9 ;  /* 0x000000ffff028224 */ /* 0x000fc600078e0009 */
[----:B------:R-:W4:Y:S04]  /*202f0*/  LDL R5, [R1+0x53c] ;  /* 0x00053c0001057983 */ /* 0x000f280000100800 */
[----:B------:R2:W4:Y:S04]  /*20300*/  @!P0 LDG.E.U16 R16, [R2.64] ;  /* 0x0000000a02108981 */ /* 0x000528000c1e1500 */
[----:B------:R-:W4:Y:S01]  /*20310*/  LDL R4, [R1+0x540] ;  /* 0x0005400001047983 */ /* 0x000f220000100800 */
[----:B------:R-:W-:-:S03]  /*20320*/  PRMT R0, RZ, 0x7610, R0 ;  /* 0x00007610ff007816 */ /* 0x000fc60000000000 */
[----:B0-----:R-:W4:Y:S04]  /*20330*/  LDL.LU R14, [R1+0x108] ;  /* 0x00010800010e7983 */ /* 0x001f280000300800 */
[----:B------:R-:W-:Y:S04]  /*20340*/  STS.U16 [R19+0xc800], R28 ;  /* 0x00c8001c13007388 */ /* 0x000fe80000000400 */
[----:B------:R0:W-:Y:S04]  /*20350*/  STS.U16 [R19+0xd000], R8 ;  /* 0x00d0000813007388 */ /* 0x0001e80000000400 */
[----:B---3--:R-:W-:Y:S01]  /*20360*/  STL [R1+0x1878], R20 ;  /* 0x0018781401007387 */ /* 0x008fe20000100800 */
[----:B--2---:R-:W-:-:S02]  /*20370*/  @!P0 IMAD.MOV.U32 R3, RZ, RZ, R7 ;  /* 0x000000ffff038224 */ /* 0x004fc400078e0007 */
[----:B------:R-:W-:-:S05]  /*20380*/  @!P0 IMAD.MOV.U32 R2, RZ, RZ, R6 ;  /* 0x000000ffff028224 */ /* 0x000fca00078e0006 */
[----:B------:R1:W2:Y:S04]  /*20390*/  @!P0 LDG.E.U16 R0, [R2.64] ;  /* 0x0000000a02008981 */ /* 0x0002a8000c1e1500 */
[----:B----4-:R-:W-:Y:S04]  /*203a0*/  STL [R1+0x187c], R16 ;  /* 0x00187c1001007387 */ /* 0x010fe80000100800 */
[----:B------:R-:W3:Y:S04]  /*203b0*/  LDL R9, [R1+0x4fc] ;  /* 0x0004fc0001097983 */ /* 0x000ee80000100800 */
[----:B0-----:R-:W4:Y:S01]  /*203c0*/  LDL R8, [R1+0x500] ;  /* 0x0005000001087983 */ /* 0x001f220000100800 */
[----:B-1----:R-:W-:-:S02]  /*203d0*/  PRMT R2, RZ, 0x7610, R2 ;  /* 0x00007610ff027816 */ /* 0x002fc40000000002 */
[----:B------:R-:W-:-:S04]  /*203e0*/  PRMT R3, RZ, 0x7610, R3 ;  /* 0x00007610ff037816 */ /* 0x000fc80000000003 */
[----:B------:R3:W4:Y:S04]  /*203f0*/  @!P0 LDG.E.U16 R2, [R4.64] ;  /* 0x0000000a04028981 */ /* 0x000728000c1e1500 */
[----:B--2---:R-:W-:Y:S04]  /*20400*/  STL [R1+0x1880], R0 ;  /* 0x0018800001007387 */ /* 0x004fe80000100800 */
[----:B------:R-:W2:Y:S04]  /*20410*/  LDL R7, [R1+0x4bc] ;  /* 0x0004bc0001077983 */ /* 0x000ea80000100800 */
[----:B------:R-:W2:Y:S01]  /*20420*/  LDL R6, [R1+0x4c0] ;  /* 0x0004c00001067983 */ /* 0x000ea20000100800 */
[----:B---3--:R-:W-:-:S03]  /*20430*/  @!P0 IMAD.MOV.U32 R5, RZ, RZ, R9 ;  /* 0x000000ffff058224 */ /* 0x008fc600078e0009 */
[----:B------:R-:W3:Y:S01]  /*20440*/  LDL.LU R10, [R1+0x118] ;  /* 0x00011800010a7983 */ /* 0x000ee20000300800 */
[----:B----4-:R-:W-:-:S05]  /*20450*/  @!P0 IMAD.MOV.U32 R4, RZ, RZ, R8 ;  /* 0x000000ffff048224 */ /* 0x010fca00078e0008 */
[----:B------:R0:W4:Y:S04]  /*20460*/  @!P0 LDG.E.U16 R3, [R4.64] ;  /* 0x0000000a04038981 */ /* 0x000128000c1e1500 */
[----:B------:R-:W-:Y:S04]  /*20470*/  STS.U16 [R19+0xd800], R18 ;  /* 0x00d8001213007388 */ /* 0x000fe80000000400 */
[----:B------:R1:W-:Y:S01]  /*20480*/  STL [R1+0x1884], R2 ;  /* 0x0018840201007387 */ /* 0x0003e20000100800 */
[----:B0-----:R-:W-:-:S03]  /*20490*/  PRMT R4, RZ, 0x7610, R4 ;  /* 0x00007610ff047816 */ /* 0x001fc60000000004 */
[----:B------:R0:W-:Y:S04]  /*204a0*/  STS.U16 [R19+0xe000], R17 ;  /* 0x00e0001113007388 */ /* 0x0001e80000000400 */
[----:B-1----:R-:W3:Y:S04]  /*204b0*/  LDL.LU R2, [R1+0x114] ;  /* 0x0001140001027983 */ /* 0x002ee80000300800 */
[----:B0-----:R-:W3:Y:S04]  /*204c0*/  LDL R17, [R1+0x480] ;  /* 0x0004800001117983 */ /* 0x001ee80000100800 */
[----:B------:R-:W3:Y:S04]  /*204d0*/  LDL.LU R18, [R1+0x120] ;  /* 0x0001200001127983 */ /* 0x000ee80000300800 */
[----:B------:R-:W3:Y:S04]  /*204e0*/  LDL R9, [R1+0x43c] ;  /* 0x00043c0001097983 */ /* 0x000ee80000100800 */
[----:B------:R-:W3:Y:S04]  /*204f0*/  LDL R8, [R1+0x440] ;  /* 0x0004400001087983 */ /* 0x000ee80000100800 */
[----:B------:R0:W-:Y:S04]  /*20500*/  STS.U16 [R19+0xe800], R14 ;  /* 0x00e8000e13007388 */ /* 0x0001e80000000400 */
[----:B--2---:R1:W2:Y:S04]  /*20510*/  @!P0 LDG.E.U16 R4, [R6.64] ;  /* 0x0000000a06048981 */ /* 0x0042a8000c1e1500 */
[----:B----4-:R-:W-:Y:S04]  /*20520*/  STL [R1+0x1888], R3 ;  /* 0x0018880301007387 */ /* 0x010fe80000100800 */
[----:B0-----:R-:W4:Y:S04]  /*20530*/  LDL.LU R14, [R1+0x124] ;  /* 0x00012400010e7983 */ /* 0x001f280000300800 */
[----:B------:R-:W2:Y:S04]  /*20540*/  LDL.LU R28, [R1+0x128] ;  /* 0x00012800011c7983 */ /* 0x000ea80000300800 */
[----:B-1----:R-:W2:Y:S04]  /*20550*/  LDL.LU R6, [R1+0x10c] ;  /* 0x00010c0001067983 */ /* 0x002ea80000300800 */
[----:B------:R-:W3:Y:S01]  /*20560*/  LDL R7, [R1+0x47c] ;  /* 0x00047c0001077983 */ /* 0x000ee20000100800 */
[----:B------:R-:W-:-:S03]  /*20570*/  PRMT R5, RZ, 0x7610, R5 ;  /* 0x00007610ff057816 */ /* 0x000fc60000000005 */
[----:B--2---:R3:W-:Y:S02]  /*20580*/  STS.U16 [R19+0xf000], R6 ;  /* 0x00f0000613007388 */ /* 0x0047e40000000400 */
[----:B---3--:R-:W-:-:S05]  /*20590*/  @!P0 IMAD.MOV.U32 R6, RZ, RZ, R17 ;  /* 0x000000ffff068224 */ /* 0x008fca00078e0011 */
[----:B------:R0:W2:Y:S04]  /*205a0*/  @!P0 LDG.E.U16 R5, [R6.64] ;  /* 0x0000000a06058981 */ /* 0x0000a8000c1e1500 */
[----:B------:R-:W-:Y:S04]  /*205b0*/  STL [R1+0x188c], R4 ;  /* 0x00188c0401007387 */ /* 0x000fe80000100800 */
[----:B------:R-:W3:Y:S01]  /*205c0*/  LDL.LU R17, [R1+0x130] ;  /* 0x0001300001117983 */ /* 0x000ee20000300800 */
[----:B0-----:R-:W-:-:S03]  /*205d0*/  PRMT R6, RZ, 0x7610, R6 ;  /* 0x00007610ff067816 */ /* 0x001fc60000000006 */
[----:B------:R0:W-:Y:S04]  /*205e0*/  STS.U16 [R19+0xf800], R2 ;  /* 0x00f8000213007388 */ /* 0x0001e80000000400 */
[----:B------:R1:W3:Y:S01]  /*205f0*/  @!P0 LDG.E.U16 R6, [R8.64] ;  /* 0x0000000a08068981 */ /* 0x0002e2000c1e1500 */
[----:B0-----:R-:W-:-:S03]  /*20600*/  LOP3.LUT R2, R19, 0x10, RZ, 0x3c, !PT ;  /* 0x0000001013027812 */ /* 0x001fc600078e3cff */
[----:B--2---:R-:W-:Y:S04]  /*20610*/  STL [R1+0x1890], R5 ;  /* 0x0018900501007387 */ /* 0x004fe80000100800 */
[----:B------:R-:W2:Y:S04]  /*20620*/  LDL.LU R19, [R1+0x134] ;  /* 0x0001340001137983 */ /* 0x000ea80000300800 */
[----:B-1----:R-:W2:Y:S04]  /*20630*/  LDL R8, [R1+0x40c] ;  /* 0x00040c0001087983 */ /* 0x002ea80000100800 */
[----:B------:R-:W2:Y:S01]  /*20640*/  LDL R9, [R1+0xbe8] ;  /* 0x000be80001097983 */ /* 0x000ea20000100800 */
[----:B------:R-:W-:-:S02]  /*20650*/  PRMT R15, RZ, 0x7610, R15 ;  /* 0x00007610ff0f7816 */ /* 0x000fc4000000000f */
[----:B--2---:R-:W-:-:S04]  /*20660*/  @!P0 LOP3.LUT R9, R9, R8, RZ, 0x3c, !PT ;  /* 0x0000000809098212 */ /* 0x004fc800078e3cff */
[----:B------:R-:W-:-:S04]  /*20670*/  @!P0 LOP3.LUT R8, R9, R8, RZ, 0x3c, !PT ;  /* 0x0000000809088212 */ /* 0x000fc800078e3cff */
[----:B------:R-:W-:-:S05]  /*20680*/  @!P0 LOP3.LUT R9, R9, R8, RZ, 0x3c, !PT ;  /* 0x0000000809098212 */ /* 0x000fca00078e3cff */
[----:B------:R-:W2:Y:S04]  /*20690*/  @!P0 LDG.E.U16 R15, [R8.64] ;  /* 0x0000000a080f8981 */ /* 0x000ea8000c1e1500 */
[----:B---3--:R-:W-:Y:S04]  /*206a0*/  STL [R1+0x1894], R6 ;  /* 0x0018940601007387 */ /* 0x008fe80000100800 */
[----:B------:R0:W-:Y:S04]  /*206b0*/  STS.U16 [R2+0x100], R10 ;  /* 0x0001000a02007388 */ /* 0x0001e80000000400 */
[----:B0-----:R-:W3:Y:S04]  /*206c0*/  LDL.LU R10, [R1+0x138] ;  /* 0x00013800010a7983 */ /* 0x001ee80000300800 */
        /* <DEDUP_REMOVED lines=9> */
[----:B------:R0:W-:Y:S04]  /*20760*/  STS.U16 [R2+0x900], R18 ;  /* 0x0009001202007388 */ /* 0x0001e80000000400 */
[----:B0-----:R-:W3:Y:S04]  /*20770*/  LDL R18, [R1+0xaf8] ;  /* 0x000af80001127983 */ /* 0x001ee80000100800 */
        /* <DEDUP_REMOVED lines=20> */
[----:B------:R0:W-:Y:S04]  /*208c0*/  STS.U16 [R2+0x1900], R28 ;  /* 0x0019001c02007388 */ /* 0x0001e80000000400 */
[----:B0-----:R-:W4:Y:S04]  /*208d0*/  LDL.LU R28, [R1+0x148] ;  /* 0x00014800011c7983 */ /* 0x001f280000300800 */
[----:B--2---:R0:W-:Y:S04]  /*208e0*/  STL [R1+0x50], R15 ;  /* 0x0000500f01007387 */ /* 0x0041e80000100800 */
[----:B0-----:R-:W2:Y:S04]  /*208f0*/  LDL.LU R15, [R1+0x18cc] ;  /* 0x0018cc00010f7983 */ /* 0x001ea80000300800 */
[----:B------:R-:W2:Y:S01]  /*20900*/  LDL R9, [R1+0xaf4] ;  /* 0x000af40001097983 */ /* 0x000ea20000100800 */
[----:B------:R-:W-:Y:S01]  /*20910*/  PRMT R12, RZ, 0x7610, R12 ;  /* 0x00007610ff0c7816 */ /* 0x000fe2000000000c */
[----:B------:R-:W-:-:S02]  /*20920*/  @!P0 IMAD.MOV.U32 R8, RZ, RZ, R18 ;  /* 0x000000ffff088224 */ /* 0x000fc400078e0012 */
[----:B------:R0:W-:Y:S04]  /*20930*/  STS.U16 [R2+0x2100], R17 ;  /* 0x0021001102007388 */ /* 0x0001e80000000400 */
[----:B0-----:R-:W3:Y:S04]  /*20940*/  LDL R17, [R1+0xa38] ;  /* 0x000a380001117983 */ /* 0x001ee80000100800 */
[----:B------:R-:W3:Y:S04]  /*20950*/  LDL.LU R18, [R1+0x150] ;  /* 0x0001500001127983 */ /* 0x000ee80000300800 */
[----:B--2---:R0:W2:Y:S04]  /*20960*/  @!P0 LDG.E.U16 R12, [R8.64] ;  /* 0x0000000a080c8981 */ /* 0x0040a8000c1e1500 */
[----:B0-----:R-:W3:Y:S04]  /*20970*/  LDL R8, [R1+0xab4] ;  /* 0x000ab40001087983 */ /* 0x001ee80000100800 */
[----:B------:R-:W3:Y:S01]  /*20980*/  LDL R9, [R1+0xab8] ;  /* 0x000ab80001097983 */ /* 0x000ee20000100800 */
[----:B------:R-:W-:-:S03]  /*20990*/  PRMT R13, RZ, 0x7610, R13 ;  /* 0x00007610ff0d7816 */ /* 0x000fc6000000000d */
[----:B------:R-:W-:Y:S04]  /*209a0*/  STS.U16 [R2+0x2900], R19 ;  /* 0x0029001302007388 */ /* 0x000fe80000000400 */
[----:B--2---:R0:W-:Y:S04]  /*209b0*/  STL [R1+0x4c], R12 ;  /* 0x00004c0c01007387 */ /* 0x0041e80000100800 */
[----:B0-----:R-:W2:Y:S01]  /*209c0*/  LDL.LU R12, [R1+0x154] ;  /* 0x00015400010c7983 */ /* 0x001ea20000300800 */
[----:B---3--:R-:W-:-:S03]  /*209d0*/  @!P0 LOP3.LUT R9, R9, R8, RZ, 0x3c, !PT ;  /* 0x0000000809098212 */ /* 0x008fc600078e3cff */
[----:B------:R-:W3:Y:S01]  /*209e0*/  LDL.LU R19, [R1+0x18c8] ;  /* 0x0018c80001137983 */ /* 0x000ee20000300800 */
[----:B------:R-:W-:-:S04]  /*209f0*/  @!P0 LOP3.LUT R8, R9, R8, RZ, 0x3c, !PT ;  /* 0x0000000809088212 */ /* 0x000fc800078e3cff */
[----:B------:R-:W-:-:S05]  /*20a00*/  @!P0 LOP3.LUT R9, R9, R8, RZ, 0x3c, !PT ;  /* 0x0000000809098212 */ /* 0x000fca00078e3cff */
[----:B------:R0:W2:Y:S04]  /*20a10*/  @!P0 LDG.E.U16 R13, [R8.64] ;  /* 0x0000000a080d8981 */ /* 0x0000a8000c1e1500 */
[----:B0-----:R-:W2:Y:S04]  /*20a20*/  LDL R8, [R1+0xa74] ;  /* 0x000a740001087983 */ /* 0x001ea80000100800 */
[----:B------:R-:W2:Y:S01]  /*20a30*/  LDL R9, [R1+0xa78] ;  /* 0x000a780001097983 */ /* 0x000ea20000100800 */
[----:B---3--:R-:W-:Y:S02]  /*20a40*/  PRMT R19, RZ, 0x7610, R19 ;  /* 0x00007610ff137816 */ /* 0x008fe40000000013 */
[----:B--2---:R-:W-:-:S04]  /*20a50*/  @!P0 LOP3.LUT R9, R9, R8, RZ, 0x3c, !PT ;  /* 0x0000000809098212 */ /* 0x004fc800078e3cff */
[----:B------:R-:W-:-:S04]  /*20a60*/  @!P0 LOP3.LUT R8, R9, R8, RZ, 0x3c, !PT ;  /* 0x0000000809088212 */ /* 0x000fc800078e3cff */
[----:B------:R-:W-:-:S05]  /*20a70*/  @!P0 LOP3.LUT R9, R9, R8, RZ, 0x3c, !PT ;  /* 0x0000000809098212 */ /* 0x000fca00078e3cff */
[----:B------:R-:W2:Y:S04]  /*20a80*/  @!P0 LDG.E.U16 R19, [R8.64] ;  /* 0x0000000a08138981 */ /* 0x000ea8000c1e1500 */
[----:B------:R0:W-:Y:S04]  /*20a90*/  STS.U16 [R2+0x3100], R10 ;  /* 0x0031000a02007388 */ /* 0x0001e80000000400 */
[----:B------:R1:W-:Y:S04]  /*20aa0*/  STL [R1+0x48], R13 ;  /* 0x0000480d01007387 */ /* 0x0003e80000100800 */
[----:B0-----:R-:W3:Y:S04]  /*20ab0*/  LDL R10, [R1+0x9b8] ;  /* 0x0009b800010a7983 */ /* 0x001ee80000100800 */
[----:B-1----:R-:W3:Y:S04]  /*20ac0*/  LDL R13, [R1+0x9b4] ;  /* 0x0009b400010d7983 */ /* 0x002ee80000100800 */
[----:B--2---:R0:W-:Y:S04]  /*20ad0*/  STL [R1+0x44], R19 ;  /* 0x0000441301007387 */ /* 0x0041e80000100800 */
[----:B0-----:R-:W2:Y:S04]  /*20ae0*/  LDL.LU R19, [R1+0x18c4] ;  /* 0x0018c40001137983 */ /* 0x001ea80000300800 */
[----:B------:R-:W2:Y:S04]  /*20af0*/  LDL.LU R8, [R1+0x140] ;  /* 0x0001400001087983 */ /* 0x000ea80000300800 */
[----:B------:R-:W3:Y:S01]  /*20b00*/  LDL R9, [R1+0xa34] ;  /* 0x000a340001097983 */ /* 0x000ee20000100800 */
[----:B------:R-:W-:-:S03]  /*20b10*/  PRMT R16, RZ, 0x7610, R16 ;  /* 0x00007610ff107816 */ /* 0x000fc60000000010 */
[----:B--2---:R0:W-:Y:S02]  /*20b20*/  STS.U16 [R2+0x3900], R8 ;  /* 0x0039000802007388 */ /* 0x0041e40000000400 */
[----:B0-----:R-:W-:-:S05]  /*20b30*/  @!P0 IMAD.MOV.U32 R8, RZ, RZ, R17 ;  /* 0x000000ffff088224 */ /* 0x001fca00078e0011 */
[----:B---3--:R0:W2:Y:S04]  /*20b40*/  @!P0 LDG.E.U16 R16, [R8.64] ;  /* 0x0000000a08108981 */ /* 0x0080a8000c1e1500 */
[----:B0-----:R-:W3:Y:S04]  /*20b50*/  LDL R8, [R1+0x9f4] ;  /* 0x0009f40001087983 */ /* 0x001ee80000100800 */
[----:B------:R-:W3:Y:S01]  /*20b60*/  LDL R9, [R1+0x9f8] ;  /* 0x0009f80001097983 */ /* 0x000ee20000100800 */
[----:B------:R-:W-:-:S03]  /*20b70*/  PRMT R19, RZ, 0x7610, R19 ;  /* 0x00007610ff137816 */ /* 0x000fc60000000013 */
[----:B------:R-:W2:Y:S01]  /*20b80*/  LDL.LU R17, [R1+0x160] ;  /* 0x0001600001117983 */ /* 0x000ea20000300800 */
[----:B---3--:R-:W-:-:S04]  /*20b90*/  @!P0 LOP3.LUT R9, R9, R8, RZ, 0x3c, !PT ;  /* 0x0000000809098212 */ /* 0x008fc800078e3cff */
[----:B------:R-:W-:-:S04]  /*20ba0*/  @!P0 LOP3.LUT R8, R9, R8, RZ, 0x3c, !PT ;  /* 0x0000000809088212 */ /* 0x000fc800078e3cff */
[----:B------:R-:W-:-:S05]  /*20bb0*/  @!P0 LOP3.LUT R9, R9, R8, RZ, 0x3c, !PT ;  /* 0x0000000809098212 */ /* 0x000fca00078e3cff */
[----:B------:R-:W3:Y:S04]  /*20bc0*/  @!P0 LDG.E.U16 R19, [R8.64] ;  /* 0x0000000a08138981 */ /* 0x000ee8000c1e1500 */
[----:B------:R0:W-:Y:S04]  /*20bd0*/  STS.U16 [R2+0x4100], R14 ;  /* 0x0041000e02007388 */ /* 0x0001e80000000400 */
[----:B--2---:R1:W-:Y:S04]  /*20be0*/  STL [R1+0x40], R16 ;  /* 0x0000401001007387 */ /* 0x0043e80000100800 */
[----:B0-----:R-:W2:Y:S04]  /*20bf0*/  LDL R14, [R1+0x938] ;  /* 0x00093800010e7983 */ /* 0x001ea80000100800 */
[----:B-1----:R-:W2:Y:S04]  /*20c00*/  LDL R16, [R1+0x934] ;  /* 0x0009340001107983 */ /* 0x002ea80000100800 */
[----:B---3--:R0:W-:Y:S04]  /*20c10*/  STL [R1+0x3c], R19 ;  /* 0x00003c1301007387 */ /* 0x0081e80000100800 */
[----:B0-----:R-:W3:Y:S01]  /*20c20*/  LDL.LU R19, [R1+0x18c0] ;  /* 0x0018c00001137983 */ /* 0x001ee20000300800 */
[----:B------:R-:W-:-:S02]  /*20c30*/  @!P0 IMAD.MOV.U32 R8, RZ, RZ, R10 ;  /* 0x000000ffff088224 */ /* 0x000fc400078e000a */
[----:B------:R-:W-:Y:S01]  /*20c40*/  @!P0 IMAD.MOV.U32 R9, RZ, RZ, R13 ;  /* 0x000000ffff098224 */ /* 0x000fe200078e000d */
[----:B----4-:R0:W-:Y:S04]  /*20c50*/  STS.U16 [R2+0x4900], R28 ;  /* 0x0049001c02007388 */ /* 0x0101e80000000400 */
[----:B------:R-:W4:Y:S04]  /*20c60*/  LDL R13, [R1+0x8f4] ;  /* 0x0008f400010d7983 */ /* 0x000f280000100800 */
[----:B------:R-:W2:Y:S04]  /*20c70*/  LDL R10, [R1+0x8f8] ;  /* 0x0008f800010a7983 */ /* 0x000ea80000100800 */
[----:B0-----:R-:W2:Y:S01]  /*20c80*/  LDL.LU R28, [R1+0x168] ;  /* 0x00016800011c7983 */ /* 0x001ea20000300800 */
[----:B---3--:R-:W-:-:S06]  /*20c90*/  PRMT R19, RZ, 0x7610, R19 ;  /* 0x00007610ff137816 */ /* 0x008fcc0000000013 */
[----:B------:R-:W3:Y:S04]  /*20ca0*/  @!P0 LDG.E.U16 R19, [R8.64] ;  /* 0x0000000a08138981 */ /* 0x000ee8000c1e1500 */
[----:B------:R-:W-:Y:S04]  /*20cb0*/  STS.U16 [R2+0x5100], R18 ;  /* 0x0051001202007388 */ /* 0x000fe80000000400 */
[----:B---3--:R0:W-:Y:S04]  /*20cc0*/  STL [R1+0x38], R19 ;  /* 0x0000381301007387 */ /* 0x0081e80000100800 */
[----:B0-----:R-:W3:Y:S04]  /*20cd0*/  LDL.LU R19, [R1+0x18bc] ;  /* 0x0018bc0001137983 */ /* 0x001ee80000300800 */
[----:B------:R-:W2:Y:S04]  /*20ce0*/  LDL R8, [R1+0x974] ;  /* 0x0009740001087983 */ /* 0x000ea80000100800 */
[----:B------:R-:W2:Y:S04]  /*20cf0*/  LDL R9, [R1+0x978] ;  /* 0x0009780001097983 */ /* 0x000ea80000100800 */
[----:B------:R-:W3:Y:S01]  /*20d00*/  LDL.LU R18, [R1+0x18b8] ;  /* 0x0018b80001127983 */ /* 0x000ee20000300800 */
[----:B------:R-:W-:-:S02]  /*20d10*/  PRMT R24, RZ, 0x7610, R24 ;  /* 0x00007610ff187816 */ /* 0x000fc40000000018 */
[----:B--2---:R-:W-:-:S04]  /*20d20*/  @!P0 LOP3.LUT R9, R9, R8, RZ, 0x3c, !PT ;  /* 0x0000000809098212 */ /* 0x004fc800078e3cff */
[----:B------:R-:W-:-:S04]  /*20d30*/  @!P0 LOP3.LUT R8, R9, R8, RZ, 0x3c, !PT ;  /* 0x0000000809088212 */ /* 0x000fc800078e3cff */
[----:B------:R-:W-:Y:S02]  /*20d40*/  @!P0 LOP3.LUT R9, R9, R8, RZ, 0x3c, !PT ;  /* 0x0000000809098212 */ /* 0x000fe400078e3cff */
[----:B---3--:R-:W-:-:S03]  /*20d50*/  PRMT R18, RZ, 0x7610, R18 ;  /* 0x00007610ff127816 */ /* 0x008fc60000000012 */
[----:B------:R0:W2:Y:S02]  /*20d60*/  @!P0 LDG.E.U16 R24, [R8.64] ;  /* 0x0000000a08188981 */ /* 0x0000a4000c1e1500 */
[----:B0-----:R-:W-:Y:S02]  /*20d70*/  @!P0 IMAD.MOV.U32 R8, RZ, RZ, R14 ;  /* 0x000000ffff088224 */ /* 0x001fe400078e000e */
[----:B------:R-:W-:-:S05]  /*20d80*/  @!P0 IMAD.MOV.U32 R9, RZ, RZ, R16 ;  /* 0x000000ffff098224 */ /* 0x000fca00078e0010 */
[----:B------:R-:W3:Y:S04]  /*20d90*/  @!P0 LDG.E.U16 R18, [R8.64] ;  /* 0x0000000a08128981 */ /* 0x000ee8000c1e1500 */
[----:B------:R0:W-:Y:S04]  /*20da0*/  STS.U16 [R2+0x5900], R12 ;  /* 0x0059000c02007388 */ /* 0x0001e80000000400 */
[----:B0-----:R-:W4:Y:S04]  /*20db0*/  LDL.LU R12, [R1+0x16c] ;  /* 0x00016c00010c7983 */ /* 0x001f280000300800 */
[----:B------:R-:W4:Y:S04]  /*20dc0*/  LDL R16, [R1+0x874] ;  /* 0x0008740001107983 */ /* 0x000f280000100800 */
[----:B------:R-:W4:Y:S04]  /*20dd0*/  LDL R14, [R1+0x878] ;  /* 0x00087800010e7983 */ /* 0x000f280000100800 */
[----:B--2---:R0:W-:Y:S04]  /*20de0*/  STL [R1+0x34], R24 ;  /* 0x0000341801007387 */ /* 0x0041e80000100800 */
[----:B0-----:R-:W2:Y:S04]  /*20df0*/  LDL.LU R24, [R1+0x174] ;  /* 0x0001740001187983 */ /* 0x001ea80000300800 */
[----:B---3--:R0:W-:Y:S04]  /*20e00*/  STL [R1+0x30], R18 ;  /* 0x0000301201007387 */ /* 0x0081e80000100800 */
[----:B0-----:R-:W3:Y:S04]  /*20e10*/  LDL.LU R18, [R1+0x18b4] ;  /* 0x0018b40001127983 */ /* 0x001ee80000300800 */
[----:B------:R-:W2:Y:S01]  /*20e20*/  LDL.LU R9, [R1+0x158] ;  /* 0x0001580001097983 */ /* 0x000ea20000300800 */
[----:B------:R-:W-:Y:S01]  /*20e30*/  PRMT R5, RZ, 0x7610, R5 ;  /* 0x00007610ff057816 */ /* 0x000fe20000000005 */
[----:B------:R-:W-:Y:S01]  /*20e40*/  @!P0 IMAD.MOV.U32 R8, RZ, RZ, R10 ;  /* 0x000000ffff088224 */ /* 0x000fe200078e000a */
[----:B------:R-:W-:Y:S01]  /*20e50*/  PRMT R15, RZ, 0x7610, R15 ;  /* 0x00007610ff0f7816 */ /* 0x000fe2000000000f */
[----:B------:R-:W3:Y:S04]  /*20e60*/  LDL R10, [R1+0x834] ;  /* 0x00083400010a7983 */ /* 0x000ee80000100800 */
[----:B--2---:R4:W-:Y:S02]  /*20e70*/  STS.U16 [R2+0x6100], R9 ;  /* 0x0061000902007388 */ /* 0x0049e40000000400 */
[----:B----4-:R-:W-:-:S05]  /*20e80*/  @!P0 IMAD.MOV.U32 R9, RZ, RZ, R13 ;  /* 0x000000ffff098224 */ /* 0x010fca00078e000d */
[----:B------:R0:W2:Y:S04]  /*20e90*/  @!P0 LDG.E.U16 R5, [R8.64] ;  /* 0x0000000a08058981 */ /* 0x0000a8000c1e1500 */
[----:B0-----:R-:W4:Y:S04]  /*20ea0*/  LDL R8, [R1+0x8b4] ;  /* 0x0008b40001087983 */ /* 0x001f280000100800 */
[----:B------:R-:W4:Y:S04]  /*20eb0*/  LDL R9, [R1+0x8b8] ;  /* 0x0008b80001097983 */ /* 0x000f280000100800 */
[----:B------:R-:W-:Y:S04]  /*20ec0*/  STS.U16 [R2+0x6900], R17 ;  /* 0x0069001102007388 */ /* 0x000fe80000000400 */
[----:B--2---:R0:W-:Y:S04]  /*20ed0*/  STL [R1+0x2c], R5 ;  /* 0x00002c0501007387 */ /* 0x0041e80000100800 */
[----:B0-----:R-:W2:Y:S01]  /*20ee0*/  LDL R5, [R1+0x838] ;  /* 0x0008380001057983 */ /* 0x001ea20000100800 */
[----:B----4-:R-:W-:-:S03]  /*20ef0*/  @!P0 LOP3.LUT R9, R9, R8, RZ, 0x3c, !PT ;  /* 0x0000000809098212 */ /* 0x010fc600078e3cff */
[----:B------:R-:W4:Y:S01]  /*20f00*/  LDL.LU R13, [R1+0x178] ;  /* 0x00017800010d7983 */ /* 0x000f220000300800 */
[----:B------:R-:W-:-:S03]  /*20f10*/  @!P0 LOP3.LUT R8, R9, R8, RZ, 0x3c, !PT ;  /* 0x0000000809088212 */ /* 0x000fc600078e3cff */
[----:B------:R-:W2:Y:S01]  /*20f20*/  LDL.LU R17, [R1+0x18b0] ;  /* 0x0018b00001117983 */ /* 0x000ea20000300800 */
[----:B------:R-:W-:-:S05]  /*20f30*/  @!P0 LOP3.LUT R9, R9, R8, RZ, 0x3c, !PT ;  /* 0x0000000809098212 */ /* 0x000fca00078e3cff */
[----:B------:R0:W3:Y:S04]  /*20f40*/  @!P0 LDG.E.U16 R15, [R8.64] ;  /* 0x0000000a080f8981 */ /* 0x0000e8000c1e1500 */
[----:B0-----:R-:W3:Y:S01]  /*20f50*/  LDL.LU R9, [R1+0x164] ;  /* 0x0001640001097983 */ /* 0x001ee20000300800 */
[----:B------:R-:W-:Y:S01]  /*20f60*/  PRMT R11, RZ, 0x7610, R11 ;  /* 0x00007610ff0b7816 */ /* 0x000fe2000000000b */
[----:B------:R-:W-:Y:S01]  /*20f70*/  @!P0 IMAD.MOV.U32 R8, RZ, RZ, R14 ;  /* 0x000000ffff088224 */ /* 0x000fe200078e000e */
[----:B--2---:R-:W-:Y:S01]  /*20f80*/  PRMT R17, RZ, 0x7610, R17 ;  /* 0x00007610ff117816 */ /* 0x004fe20000000011 */
[----:B---3--:R0:W-:Y:S02]  /*20f90*/  STS.U16 [R2+0x7100], R9 ;  /* 0x0071000902007388 */ /* 0x0081e40000000400 */
[----:B0-----:R-:W-:-:S05]  /*20fa0*/  @!P0 IMAD.MOV.U32 R9, RZ, RZ, R16 ;  /* 0x000000ffff098224 */ /* 0x001fca00078e0010 */
[----:B------:R0:W2:Y:S02]  /*20fb0*/  @!P0 LDG.E.U16 R11, [R8.64] ;  /* 0x0000000a080b8981 */ /* 0x0000a4000c1e1500 */
[----:B0-----:R-:W-:Y:S02]  /*20fc0*/  @!P0 IMAD.MOV.U32 R8, RZ, RZ, R5 ;  /* 0x000000ffff088224 */ /* 0x001fe400078e0005 */
[----:B------:R-:W-:-:S05]  /*20fd0*/  @!P0 IMAD.MOV.U32 R9, RZ, RZ, R10 ;  /* 0x000000ffff098224 */ /* 0x000fca00078e000a */
[----:B------:R-:W3:Y:S04]  /*20fe0*/  @!P0 LDG.E.U16 R17, [R8.64] ;  /* 0x0000000a08118981 */ /* 0x000ee8000c1e1500 */
[----:B------:R0:W-:Y:S04]  /*20ff0*/  STL [R1+0x28], R15 ;  /* 0x0000280f01007387 */ /* 0x0001e80000100800 */
[----:B------:R-:W-:Y:S04]  /*21000*/  STS.U16 [R2+0x7900], R28 ;  /* 0x0079001c02007388 */ /* 0x000fe80000000400 */
[----:B0-----:R-:W4:Y:S04]  /*21010*/  LDL.LU R15, [R1+0x17c] ;  /* 0x00017c00010f7983 */ /* 0x001f280000300800 */
[----:B------:R-:W4:Y:S04]  /*21020*/  LDL R16, [R1+0x7b4] ;  /* 0x0007b40001107983 */ /* 0x000f280000100800 */
[----:B--2---:R0:W-:Y:S04]  /*21030*/  STL [R1+0x24], R11 ;  /* 0x0000240b01007387 */ /* 0x0041e80000100800 */
[----:B0-----:R-:W2:Y:S04]  /*21040*/  LDL R11, [R1+0x7b8] ;  /* 0x0007b800010b7983 */ /* 0x001ea80000100800 */
[----:B------:R-:W2:Y:S04]  /*21050*/  LDL.LU R14, [R1+0x184] ;  /* 0x00018400010e7983 */ /* 0x000ea80000300800 */
[----:B------:R-:W2:Y:S04]  /*21060*/  LDL.LU R28, [R1+0x188] ;  /* 0x00018800011c7983 */ /* 0x000ea80000300800 */
[----:B------:R-:W2:Y:S04]  /*21070*/  LDL R10, [R1+0x774] ;  /* 0x00077400010a7983 */ /* 0x000ea80000100800 */
[----:B------:R-:W2:Y:S04]  /*21080*/  LDL R5, [R1+0x778] ;  /* 0x0007780001057983 */ /* 0x000ea80000100800 */
[----:B---3--:R0:W-:Y:S04]  /*21090*/  STL [R1+0x20], R17 ;  /* 0x0000201101007387 */ /* 0x0081e80000100800 */
[----:B0-----:R-:W3:Y:S04]  /*210a0*/  LDL.LU R17, [R1+0x18ac] ;  /* 0x0018ac0001117983 */ /* 0x001ee80000300800 */
[----:B------:R-:W2:Y:S04]  /*210b0*/  LDL R8, [R1+0x7f4] ;  /* 0x0007f40001087983 */ /* 0x000ea80000100800 */
[----:B------:R-:W2:Y:S01]  /*210c0*/  LDL R9, [R1+0x7f8] ;  /* 0x0007f80001097983 */ /* 0x000ea20000100800 */
[----:B------:R-:W-:-:S02]  /*210d0*/  PRMT R3, RZ, 0x7610, R3 ;  /* 0x00007610ff037816 */ /* 0x000fc40000000003 */
[----:B---3--:R-:W-:Y:S02]  /*210e0*/  PRMT R17, RZ, 0x7610, R17 ;  /* 0x00007610ff117816 */ /* 0x008fe40000000011 */
[----:B--2---:R-:W-:-:S04]  /*210f0*/  @!P0 LOP3.LUT R9, R9, R8, RZ, 0x3c, !PT ;  /* 0x0000000809098212 */ /* 0x004fc800078e3cff */
[----:B------:R-:W-:-:S04]  /*21100*/  @!P0 LOP3.LUT R8, R9, R8, RZ, 0x3c, !PT ;  /* 0x0000000809088212 */ /* 0x000fc800078e3cff */
[----:B------:R-:W-:-:S05]  /*21110*/  @!P0 LOP3.LUT R9, R9, R8, RZ, 0x3c, !PT ;  /* 0x0000000809098212 */ /* 0x000fca00078e3cff */
[----:B------:R0:W2:Y:S02]  /*21120*/  @!P0 LDG.E.U16 R17, [R8.64] ;  /* 0x0000000a08118981 */ /* 0x0000a4000c1e1500 */
[----:B0-----:R-:W-:Y:S02]  /*21130*/  @!P0 IMAD.MOV.U32 R8, RZ, RZ, R11 ;  /* 0x000000ffff088224 */ /* 0x001fe400078e000b */
[----:B----4-:R-:W-:-:S05]  /*21140*/  @!P0 IMAD.MOV.U32 R9, RZ, RZ, R16 ;  /* 0x000000ffff098224 */ /* 0x010fca00078e0010 */
[----:B------:R0:W3:Y:S01]  /*21150*/  @!P0 LDG.E.U16 R3, [R8.64] ;  /* 0x0000000a08038981 */ /* 0x0000e2000c1e1500 */
[----:B------:R-:W-:-:S03]  /*21160*/  PRMT R4, RZ, 0x7610, R4 ;  /* 0x00007610ff047816 */ /* 0x000fc60000000004 */
[----:B------:R1:W-:Y:S04]  /*21170*/  STS.U16 [R2+0x8100], R12 ;  /* 0x0081000c02007388 */ /* 0x0003e80000000400 */
[----:B------:R-:W-:Y:S01]  /*21180*/  STS.U16 [R2+0x8900], R24 ;  /* 0x0089001802007388 */ /* 0x000fe20000000400 */
[----:B0-----:R-:W-:Y:S02]  /*21190*/  @!P0 IMAD.MOV.U32 R8, RZ, RZ, R5 ;  /* 0x000000ffff088224 */ /* 0x001fe400078e0005 */
[----:B------:R-:W-:Y:S01]  /*211a0*/  @!P0 IMAD.MOV.U32 R9, RZ, RZ, R10 ;  /* 0x000000ffff098224 */ /* 0x000fe200078e000a */
[----:B-1----:R-:W4:Y:S04]  /*211b0*/  LDL.LU R12, [R1+0x18c] ;  /* 0x00018c00010c7983 */ /* 0x002f280000300800 */
[----:B------:R0:W4:Y:S04]  /*211c0*/  @!P0 LDG.E.U16 R4, [R8.64] ;  /* 0x0000000a08048981 */ /* 0x000128000c1e1500 */
[----:B--2---:R1:W-:Y:S04]  /*211d0*/  STL [R1+0x1c], R17 ;  /* 0x00001c1101007387 */ /* 0x0043e80000100800 */
[----:B-1----:R-:W2:Y:S04]  /*211e0*/  LDL.LU R17, [R1+0x18a8] ;  /* 0x0018a80001117983 */ /* 0x002ea80000300800 */
[----:B------:R-:W2:Y:S04]  /*211f0*/  LDL R24, [R1+0x738] ;  /* 0x0007380001187983 */ /* 0x000ea80000100800 */
[----:B------:R-:W4:Y:S04]  /*21200*/  LDL R16, [R1+0x6f4] ;  /* 0x0006f40001107983 */ /* 0x000f280000100800 */
[----:B---3--:R1:W-:Y:S04]  /*21210*/  STL [R1+0x18], R3 ;  /* 0x0000180301007387 */ /* 0x0083e80000100800 */
[----:B-1----:R-:W3:Y:S04]  /*21220*/  LDL R3, [R1+0x6f8] ;  /* 0x0006f80001037983 */ /* 0x002ee80000100800 */
[----:B------:R-:W3:Y:S04]  /*21230*/  LDL.LU R11, [R1+0x194] ;  /* 0x00019400010b7983 */ /* 0x000ee80000300800 */
[----:B0-----:R-:W3:Y:S01]  /*21240*/  LDL R9, [R1+0x734] ;  /* 0x0007340001097983 */ /* 0x001ee20000100800 */
[----:B------:R-:W-:-:S02]  /*21250*/  PRMT R20, RZ, 0x7610, R20 ;  /* 0x00007610ff147816 */ /* 0x000fc40000000014 */
[----:B------:R-:W-:Y:S01]  /*21260*/  PRMT R0, RZ, 0x7610, R0 ;  /* 0x00007610ff007816 */ /* 0x000fe20000000000 */
[----:B------:R0:W-:Y:S04]  /*21270*/  STS.U16 [R2+0x9100], R13 ;  /* 0x0091000d02007388 */ /* 0x0001e80000000400 */
[----:B------:R-:W4:Y:S04]  /*21280*/  LDL R10, [R1+0x6b8] ;  /* 0x0006b800010a7983 */ /* 0x000f280000100800 */
[----:B------:R-:W4:Y:S04]  /*21290*/  LDL R5, [R1+0x674] ;  /* 0x0006740001057983 */ /* 0x000f280000100800 */
[----:B0-----:R-:W4:Y:S01]  /*212a0*/  LDL R13, [R1+0x6b4] ;  /* 0x0006b400010d7983 */ /* 0x001f220000100800 */
[----:B--2---:R-:W-:-:S05]  /*212b0*/  @!P0 IMAD.MOV.U32 R8, RZ, RZ, R24 ;  /* 0x000000ffff088224 */ /* 0x004fca00078e0018 */
[----:B---3--:R0:W2:Y:S02]  /*212c0*/  @!P0 LDG.E.U16 R20, [R8.64] ;  /* 0x0000000a08148981 */ /* 0x0080a4000c1e1500 */
[----:B0-----:R-:W-:Y:S02]  /*212d0*/  @!P0 IMAD.MOV.U32 R8, RZ, RZ, R3 ;  /* 0x000000ffff088224 */ /* 0x001fe400078e0003 */
[----:B----4-:R-:W-:-:S05]  /*212e0*/  @!P0 IMAD.MOV.U32 R9, RZ, RZ, R16 ;  /* 0x000000ffff098224 */ /* 0x010fca00078e0010 */
[----:B------:R-:W3:Y:S04]  /*212f0*/  @!P0 LDG.E.U16 R0, [R8.64] ;  /* 0x0000000a08008981 */ /* 0x000ee8000c1e1500 */
[----:B------:R0:W-:Y:S04]  /*21300*/  STL [R1+0x14], R4 ;  /* 0x0000140401007387 */ /* 0x0001e80000100800 */
[----:B------:R1:W-:Y:S04]  /*21310*/  STS.U16 [R2+0x9900], R15 ;  /* 0x0099000f02007388 */ /* 0x0003e80000000400 */
[----:B0-----:R-:W4:Y:S04]  /*21320*/  LDL R4, [R1+0x678] ;  /* 0x0006780001047983 */ /* 0x001f280000100800 */
[----:B-1----:R-:W2:Y:S04]  /*21330*/  LDL.LU R15, [R1+0x198] ;  /* 0x00019800010f7983 */ /* 0x002ea80000300800 */
[----:B------:R0:W-:Y:S04]  /*21340*/  STS.U16 [R2+0xa100], R14 ;  /* 0x00a1000e02007388 */ /* 0x0001e80000000400 */
[----:B0-----:R-:W2:Y:S04]  /*21350*/  LDL.LU R14, [R1+0x19c] ;  /* 0x00019c00010e7983 */ /* 0x001ea80000300800 */
[----:B------:R-:W2:Y:S04]  /*21360*/  LDL R3, [R1+0x634] ;  /* 0x0006340001037983 */ /* 0x000ea80000100800 */
[----:B---3--:R0:W-:Y:S04]  /*21370*/  STL [R1+0x8], R0 ;  /* 0x0000080001007387 */ /* 0x0081e80000100800 */
[----:B0-----:R-:W3:Y:S01]  /*21380*/  LDL R0, [R1+0x638] ;  /* 0x0006380001007983 */ /* 0x001ee20000100800 */
[----:B------:R-:W-:Y:S01]  /*21390*/  PRMT R6, RZ, 0x7610, R6 ;  /* 0x00007610ff067816 */ /* 0x000fe20000000006 */
[----:B------:R-:W-:-:S02]  /*213a0*/  @!P0 IMAD.MOV.U32 R8, RZ, RZ, R10 ;  /* 0x000000ffff088224 */ /* 0x000fc400078e000a */
[----:B------:R-:W-:Y:S01]  /*213b0*/  @!P0 IMAD.MOV.U32 R9, RZ, RZ, R13 ;  /* 0x000000ffff098224 */ /* 0x000fe200078e000d */
[----:B------:R-:W-:Y:S01]  /*213c0*/  PRMT R26, RZ, 0x7610, R26 ;  /* 0x00007610ff1a7816 */ /* 0x000fe2000000001a */
[----:B------:R-:W3:Y:S04]  /*213d0*/  LDL.LU R10, [R1+0x1a4] ;  /* 0x0001a400010a7983 */ /* 0x000ee80000300800 */
[----:B------:R4:W3:Y:S01]  /*213e0*/  @!P0 LDG.E.U16 R6, [R8.64] ;  /* 0x0000000a08068981 */ /* 0x0008e2000c1e1500 */
[----:B------:R-:W-:Y:S01]  /*213f0*/  PRMT R22, RZ, 0x7610, R22 ;  /* 0x00007610ff167816 */ /* 0x000fe20000000016 */
[----:B----4-:R-:W-:Y:S02]  /*21400*/  @!P0 IMAD.MOV.U32 R8, RZ, RZ, R4 ;  /* 0x000000ffff088224 */ /* 0x010fe400078e0004 */
[----:B------:R-:W-:Y:S01]  /*21410*/  @!P0 IMAD.MOV.U32 R9, RZ, RZ, R5 ;  /* 0x000000ffff098224 */ /* 0x000fe200078e0005 */
[----:B------:R-:W4:Y:S04]  /*21420*/  LDL R4, [R1+0x5f8] ;  /* 0x0005f80001047983 */ /* 0x000f280000100800 */
[----:B------:R2:W4:Y:S04]  /*21430*/  @!P0 LDG.E.U16 R26, [R8.64] ;  /* 0x0000000a081a8981 */ /* 0x000528000c1e1500 */
[----:B------:R-:W4:Y:S01]  /*21440*/  LDL R5, [R1+0x5f4] ;  /* 0x0005f40001057983 */ /* 0x000f220000100800 */
[----:B--2---:R-:W-:-:S02]  /*21450*/  @!P0 IMAD.MOV.U32 R9, RZ, RZ, R3 ;  /* 0x000000ffff098224 */ /* 0x004fc400078e0003 */
[----:B---3--:R-:W-:-:S05]  /*21460*/  @!P0 IMAD.MOV.U32 R8, RZ, RZ, R0 ;  /* 0x000000ffff088224 */ /* 0x008fca00078e0000 */
[----:B------:R0:W2:Y:S04]  /*21470*/  @!P0 LDG.E.U16 R22, [R8.64] ;  /* 0x0000000a08168981 */ /* 0x0000a8000c1e1500 */
[----:B------:R-:W-:Y:S04]  /*21480*/  STS.U16 [R2+0xa900], R28 ;  /* 0x00a9001c02007388 */ /* 0x000fe80000000400 */
[----:B------:R1:W-:Y:S04]  /*21490*/  STL [R1], R6 ;  /* 0x0000000601007387 */ /* 0x0003e80000100800 */
[----:B------:R-:W-:Y:S04]  /*214a0*/  STS.U16 [R2+0xb100], R12 ;  /* 0x00b1000c02007388 */ /* 0x000fe80000000400 */
[----:B------:R3:W-:Y:S04]  /*214b0*/  STS.U16 [R2+0xb900], R11 ;  /* 0x00b9000b02007388 */ /* 0x0007e80000000400 */
[----:B-1----:R-:W2:Y:S04]  /*214c0*/  LDL R6, [R1+0x5b8] ;  /* 0x0005b80001067983 */ /* 0x002ea80000100800 */
[----:B------:R-:W2:Y:S04]  /*214d0*/  LDL.LU R28, [R1+0x1a8] ;  /* 0x0001a800011c7983 */ /* 0x000ea80000300800 */
[----:B----4-:R-:W-:Y:S04]  /*214e0*/  STL [R1+0x181c], R26 ;  /* 0x00181c1a01007387 */ /* 0x010fe80000100800 */
[----:B---3--:R-:W3:Y:S01]  /*214f0*/  LDL R11, [R1+0x5b4] ;  /* 0x0005b400010b7983 */ /* 0x008ee20000100800 */
[----:B------:R-:W-:-:S03]  /*21500*/  PRMT R18, RZ, 0x7610, R18 ;  /* 0x00007610ff127816 */ /* 0x000fc60000000012 */
[----:B------:R-:W4:Y:S01]  /*21510*/  LDL R0, [R1+0x578] ;  /* 0x0005780001007983 */ /* 0x000f220000100800 */
[----:B0-----:R-:W-:-:S03]  /*21520*/  @!P0 IMAD.MOV.U32 R8, RZ, RZ, R4 ;  /* 0x000000ffff088224 */ /* 0x001fc600078e0004 */
[----:B------:R-:W4:Y:S01]  /*21530*/  LDL.LU R13, [R1+0x1ac] ;  /* 0x0001ac00010d7983 */ /* 0x000f220000300800 */
[----:B------:R-:W-:-:S05]  /*21540*/  @!P0 IMAD.MOV.U32 R9, RZ, RZ, R5 ;  /* 0x000000ffff098224 */ /* 0x000fca00078e0005 */
[----:B------:R0:W4:Y:S04]  /*21550*/  @!P0 LDG.E.U16 R18, [R8.64] ;  /* 0x0000000a08128981 */ /* 0x000128000c1e1500 */
[----:B--2---:R-:W-:Y:S04]  /*21560*/  STL [R1+0x1820], R22 ;  /* 0x0018201601007387 */ /* 0x004fe80000100800 */
[----:B------:R-:W-:Y:S04]  /*21570*/  STL [R1+0x10], R20 ;  /* 0x0000101401007387 */ /* 0x000fe80000100800 */
[----:B------:R-:W2:Y:S01]  /*21580*/  LDL R3, [R1+0x574] ;  /* 0x0005740001037983 */ /* 0x000ea20000100800 */
[----:B------:R-:W-:-:S03]  /*21590*/  PRMT R7, RZ, 0x7610, R7 ;  /* 0x00007610ff077816 */ /* 0x000fc60000000007 */
[----:B------:R1:W-:Y:S01]  /*215a0*/  STS.U16 [R2+0xc100], R15 ;  /* 0x00c1000f02007388 */ /* 0x0003e20000000400 */
[----:B0-----:R-:W-:-:S03]  /*215b0*/  @!P0 IMAD.MOV.U32 R8, RZ, RZ, R6 ;  /* 0x000000ffff088224 */ /* 0x001fc600078e0006 */
[----:B------:R-:W-:Y:S04]  /*215c0*/  STS.U16 [R2+0xc900], R14 ;  /* 0x00c9000e02007388 */ /* 0x000fe80000000400 */
[----:B------:R4:W-:Y:S04]  /*215d0*/  STS.U16 [R2+0xd100], R10 ;  /* 0x00d1000a02007388 */ /* 0x0009e80000000400 */
[----:B-1----:R-:W2:Y:S01]  /*215e0*/  LDL.LU R15, [R1+0x1b4] ;  /* 0x0001b400010f7983 */ /* 0x002ea20000300800 */
[----:B---3--:R-:W-:-:S03]  /*215f0*/  @!P0 IMAD.MOV.U32 R9, RZ, RZ, R11 ;  /* 0x000000ffff098224 */ /* 0x008fc600078e000b */
[----:B------:R-:W3:Y:S04]  /*21600*/  LDL R4, [R1+0x538] ;  /* 0x0005380001047983 */ /* 0x000ee80000100800 */
[----:B------:R0:W3:Y:S01]  /*21610*/  @!P0 LDG.E.U16 R7, [R8.64] ;  /* 0x0000000a08078981 */ /* 0x0000e2000c1e1500 */
[----:B----4-:R-:W-:Y:S01]  /*21620*/  @!P0 IMAD.MOV.U32 R10, RZ, RZ, R0 ;  /* 0x000000ffff0a8224 */ /* 0x010fe200078e0000 */
[----:B0-----:R-:W-:Y:S02]  /*21630*/  PRMT R8, RZ, 0x7610, R8 ;  /* 0x00007610ff087816 */ /* 0x001fe40000000008 */
[----:B------:R-:W-:Y:S04]  /*21640*/  STL [R1+0x1824], R18 ;  /* 0x0018241201007387 */ /* 0x000fe80000100800 */
[----:B------:R-:W4:Y:S04]  /*21650*/  LDL R5, [R1+0x534] ;  /* 0x0005340001057983 */ /* 0x000f280000100800 */
[----:B------:R-:W4:Y:S04]  /*21660*/  LDL R12, [R1+0x4f4] ;  /* 0x0004f400010c7983 */ /* 0x000f280000100800 */
[----:B------:R-:W4:Y:S04]  /*21670*/  LDL R6, [R1+0x4f8] ;  /* 0x0004f80001067983 */ /* 0x000f280000100800 */
[----:B------:R-:W4:Y:S01]  /*21680*/  LDL.LU R14, [R1+0x1b8] ;  /* 0x0001b800010e7983 */ /* 0x000f220000300800 */
[----:B--2---:R-:W-:-:S05]  /*21690*/  @!P0 IMAD.MOV.U32 R11, RZ, RZ, R3 ;  /* 0x000000ffff0b8224 */ /* 0x004fca00078e0003 */
[----:B------:R0:W2:Y:S04]  /*216a0*/  @!P0 LDG.E.U16 R8, [R10.64] ;  /* 0x0000000a0a088981 */ /* 0x0000a8000c1e1500 */
[----:B---3--:R-:W-:Y:S04]  /*216b0*/  STL [R1+0x1828], R7 ;  /* 0x0018280701007387 */ /* 0x008fe80000100800 */
[----:B------:R-:W3:Y:S04]  /*216c0*/  LDL.LU R24, [R1+0x1bc] ;  /* 0x0001bc0001187983 */ /* 0x000ee80000300800 */
[----:B------:R-:W3:Y:S04]  /*216d0*/  LDL R3, [R1+0x4b4] ;  /* 0x0004b40001037983 */ /* 0x000ee80000100800 */
[----:B------:R-:W3:Y:S01]  /*216e0*/  LDL R0, [R1+0x4b8] ;  /* 0x0004b80001007983 */ /* 0x000ee20000100800 */
[----:B0-----:R-:W-:-:S02]  /*216f0*/  @!P0 IMAD.MOV.U32 R10, RZ, RZ, R4 ;  /* 0x000000ffff0a8224 */ /* 0x001fc400078e0004 */
[----:B----4-:R-:W-:Y:S01]  /*21700*/  @!P0 IMAD.MOV.U32 R11, RZ, RZ, R5 ;  /* 0x000000ffff0b8224 */ /* 0x010fe200078e0005 */
[----:B--2---:R-:W-:Y:S04]  /*21710*/  STL [R1+0x182c], R8 ;  /* 0x00182c0801007387 */ /* 0x004fe80000100800 */
[----:B------:R-:W2:Y:S04]  /*21720*/  LDL R5, [R1+0x474] ;  /* 0x0004740001057983 */ /* 0x000ea80000100800 */
[----:B------:R-:W4:Y:S04]  /*21730*/  LDL R4, [R1+0x478] ;  /* 0x0004780001047983 */ /* 0x000f280000100800 */
[----:B------:R-:W-:Y:S04]  /*21740*/  STS.U16 [R2+0xd900], R28 ;  /* 0x00d9001c02007388 */ /* 0x000fe80000000400 */
[----:B------:R0:W-:Y:S04]  /*21750*/  STS.U16 [R2+0xe100], R13 ;  /* 0x00e1000d02007388 */ /* 0x0001e80000000400 */
[----:B------:R1:W-:Y:S01]  /*21760*/  STS.U16 [R2+0xe900], R15 ;  /* 0x00e9000f02007388 */ /* 0x0003e20000000400 */
[----:B------:R-:W-:Y:S01]  /*21770*/  PRMT R9, RZ, 0x7610, R9 ;  /* 0x00007610ff097816 */ /* 0x000fe20000000009 */
[----:B0-----:R-:W-:-:S05]  /*21780*/  @!P0 IMAD.MOV.U32 R13, RZ, RZ, R12 ;  /* 0x000000ffff0d8224 */ /* 0x001fca00078e000c */
[----:B------:R0:W4:Y:S04]  /*21790*/  @!P0 LDG.E.U16 R9, [R10.64] ;  /* 0x0000000a0a098981 */ /* 0x000128000c1e1500 */
[----:B-1----:R-:W1:Y:S01]  /*217a0*/  S2R R15, SR_TID.X ;  /* 0x00000000000f7919 */ /* 0x002e620000002100 */
[----:B------:R-:W-:Y:S01]  /*217b0*/  @!P0 IMAD.MOV.U32 R12, RZ, RZ, R6 ;  /* 0x000000ffff0c8224 */ /* 0x000fe200078e0006 */
[----:B0-----:R-:W-:Y:S02]  /*217c0*/  PRMT R10, RZ, 0x7610, R10 ;  /* 0x00007610ff0a7816 */ /* 0x001fe4000000000a */
[----:B------:R-:W-:-:S04]  /*217d0*/  PRMT R11, RZ, 0x7610, R11 ;  /* 0x00007610ff0b7816 */ /* 0x000fc8000000000b */
[----:B------:R3:W4:Y:S04]  /*217e0*/  @!P0 LDG.E.U16 R10, [R12.64] ;  /* 0x0000000a0c0a8981 */ /* 0x000728000c1e1500 */
[----:B------:R4:W-:Y:S01]  /*217f0*/  STS.U16 [R2+0xf100], R14 ;  /* 0x00f1000e02007388 */ /* 0x0009e20000000400 */
[----:B---3--:R-:W-:Y:S02]  /*21800*/  @!P0 IMAD.MOV.U32 R12, RZ, RZ, R0 ;  /* 0x000000ffff0c8224 */ /* 0x008fe400078e0000 */
[----:B------:R-:W-:Y:S01]  /*21810*/  @!P0 IMAD.MOV.U32 R13, RZ, RZ, R3 ;  /* 0x000000ffff0d8224 */ /* 0x000fe200078e0003 */
[----:B-1----:R-:W-:-:S04]  /*21820*/  LOP3.LUT R20, R15, 0x7f, RZ, 0xc0, !PT ;  /* 0x0000007f0f147812 */ /* 0x002fc800078ec0ff */
[----:B------:R0:W3:Y:S02]  /*21830*/  @!P0 LDG.E.U16 R11, [R12.64] ;  /* 0x0000000a0c0b8981 */ /* 0x0000e4000c1e1500 */
[----:B0-----:R-:W-:Y:S01]  /*21840*/  PRMT R12, RZ, 0x7610, R12 ;  /* 0x00007610ff0c7816 */ /* 0x001fe2000000000c */
[----:B--2---:R-:W-:Y:S02]  /*21850*/  @!P0 IMAD.MOV.U32 R15, RZ, RZ, R5 ;  /* 0x000000ffff0f8224 */ /* 0x004fe400078e0005 */
[----:B----4-:R-:W-:-:S05]  /*21860*/  @!P0 IMAD.MOV.U32 R14, RZ, RZ, R4 ;  /* 0x000000ffff0e8224 */ /* 0x010fca00078e0004 */
[----:B------:R-:W2:Y:S01]  /*21870*/  @!P0 LDG.E.U16 R12, [R14.64] ;  /* 0x0000000a0e0c8981 */ /* 0x000ea2000c1e1500 */
[----:B------:R-:W-:-:S03]  /*21880*/  IMAD.SHL.U32 R7, R20, 0x2, RZ ;  /* 0x0000000214077824 */ /* 0x000fc600078e00ff */
[----:B------:R0:W-:Y:S04]  /*21890*/  STL [R1+0x1830], R9 ;  /* 0x0018300901007387 */ /* 0x0001e80000100800 */
[----:B------:R-:W4:Y:S04]  /*218a0*/  LDL.LU R28, [R1+0x1dc] ;  /* 0x0001dc00011c7983 */ /* 0x000f280000300800 */
[----:B------:R-:W-:Y:S04]  /*218b0*/  STL [R1+0x1834], R10 ;  /* 0x0018340a01007387 */ /* 0x000fe80000100800 */
[----:B------:R-:W4:Y:S04]  /*218c0*/  LDL R3, [R1+0x434] ;  /* 0x0004340001037983 */ /* 0x000f280000100800 */
[----:B------:R-:W4:Y:S04]  /*218d0*/  LDL R0, [R1+0x438] ;  /* 0x0004380001007983 */ /* 0x000f280000100800 */
[----:B------:R-:W4:Y:S04]  /*218e0*/  LDL.LU R26, [R1+0x1d8] ;  /* 0x0001d800011a7983 */ /* 0x000f280000300800 */
[----:B---3--:R-:W-:Y:S04]  /*218f0*/  STL [R1+0x1838], R11 ;  /* 0x0018380b01007387 */ /* 0x008fe80000100800 */
[----:B------:R-:W3:Y:S04]  /*21900*/  LDL.LU R4, [R1+0x1d4] ;  /* 0x0001d40001047983 */ /* 0x000ee80000300800 */
[----:B--2---:R-:W-:Y:S04]  /*21910*/  STL [R1+0x183c], R12 ;  /* 0x00183c0c01007387 */ /* 0x004fe80000100800 */
[----:B0-----:R-:W2:Y:S04]  /*21920*/  LDL R9, [R1+0x408] ;  /* 0x0004080001097983 */ /* 0x001ea80000100800 */
[----:B------:R-:W3:Y:S04]  /*21930*/  LDL R8, [R1+0xbe4] ;  /* 0x000be40001087983 */ /* 0x000ee80000100800 */
[----:B------:R-:W3:Y:S04]  /*21940*/  LDL.LU R16, [R1+0x1d0] ;  /* 0x0001d00001107983 */ /* 0x000ee80000300800 */
[----:B------:R-:W-:Y:S04]  /*21950*/  STL [R1+0x1898], R7 ;  /* 0x0018980701007387 */ /* 0x000fe80000100800 */
[----:B------:R-:W3:Y:S04]  /*21960*/  LDL R6, [R1+0xbac] ;  /* 0x000bac0001067983 */ /* 0x000ee80000100800 */
[----:B------:R-:W3:Y:S01]  /*21970*/  LDL R5, [R1+0xbb0] ;  /* 0x000bb00001057983 */ /* 0x000ee20000100800 */
[----:B------:R-:W-:-:S02]  /*21980*/  PRMT R13, RZ, 0x7610, R13 ;  /* 0x00007610ff0d7816 */ /* 0x000fc4000000000d */
[----:B------:R-:W-:Y:S01]  /*21990*/  PRMT R17, RZ, 0x7610, R17 ;  /* 0x00007610ff117816 */ /* 0x000fe20000000011 */
[----:B----4-:R-:W-:Y:S01]  /*219a0*/  @!P0 IMAD.MOV.U32 R15, RZ, RZ, R3 ;  /* 0x000000ffff0f8224 */ /* 0x010fe200078e0003 */
[----:B------:R-:W-:Y:S01]  /*219b0*/  PRMT R19, RZ, 0x7610, R19 ;  /* 0x00007610ff137816 */ /* 0x000fe20000000013 */
[----:B------:R-:W4:Y:S01]  /*219c0*/  LDL R3, [R1+0xb6c] ;  /* 0x000b6c0001037983 */ /* 0x000f220000100800 */
[----:B------:R-:W-:-:S03]  /*219d0*/  @!P0 IMAD.MOV.U32 R14, RZ, RZ, R0 ;  /* 0x000000ffff0e8224 */ /* 0x000fc600078e0000 */
[----:B------:R-:W4:Y:S04]  /*219e0*/  LDL R0, [R1+0xb70] ;  /* 0x000b700001007983 */ /* 0x000f280000100800 */
[----:B------:R2:W4:Y:S04]  /*219f0*/  @!P0 LDG.E.U16 R13, [R14.64] ;  /* 0x0000000a0e0d8981 */ /* 0x000528000c1e1500 */
[----:B------:R0:W-:Y:S04]  /*21a00*/  STS.U16 [R2+0xf900], R24 ;  /* 0x00f9001802007388 */ /* 0x0001e80000000400 */
[----:B------:R-:W4:Y:S01]  /*21a10*/  LDL.LU R20, [R1+0x1cc] ;  /* 0x0001cc0001147983 */ /* 0x000f220000300800 */
[----:B--2---:R-:W-:-:S02]  /*21a20*/  @!P0 IMAD.MOV.U32 R15, RZ, RZ, R9 ;  /* 0x000000ffff0f8224 */ /* 0x004fc400078e0009 */
[----:B---3--:R-:W-:Y:S01]  /*21a30*/  @!P0 IMAD.MOV.U32 R14, RZ, RZ, R8 ;  /* 0x000000ffff0e8224 */ /* 0x008fe200078e0008 */
[----:B0-----:R-:W-:Y:S01]  /*21a40*/  LOP3.LUT R2, R7, 0x20, RZ, 0x3c, !PT ;  /* 0x0000002007027812 */ /* 0x001fe200078e3cff */
[----:B------:R-:W2:Y:S04]  /*21a50*/  LDL.LU R24, [R1+0x1c8] ;  /* 0x0001c80001187983 */ /* 0x000ea80000300800 */
[----:B------:R0:W3:Y:S02]  /*21a60*/  @!P0 LDG.E.U16 R17, [R14.64] ;  /* 0x0000000a0e118981 */ /* 0x0000e4000c1e1500 */
[----:B0-----:R-:W-:Y:S02]  /*21a70*/  @!P0 IMAD.MOV.U32 R14, RZ, RZ, R5 ;  /* 0x000000ffff0e8224 */ /* 0x001fe400078e0005 */
[----:B------:R-:W-:-:S05]  /*21a80*/  @!P0 IMAD.MOV.U32 R15, RZ, RZ, R6 ;  /* 0x000000ffff0f8224 */ /* 0x000fca00078e0006 */
[----:B------:R0:W2:Y:S04]  /*21a90*/  @!P0 LDG.E.U16 R19, [R14.64] ;  /* 0x0000000a0e138981 */ /* 0x0000a8000c1e1500 */
[----:B------:R1:W-:Y:S04]  /*21aa0*/  STS.U16 [R2+0x200], R28 ;  /* 0x0002001c02007388 */ /* 0x0003e80000000400 */
[----:B----4-:R-:W-:Y:S04]  /*21ab0*/  STL [R1+0x1840], R13 ;  /* 0x0018400d01007387 */ /* 0x010fe80000100800 */
[----:B-1----:R-:W4:Y:S04]  /*21ac0*/  LDL.LU R28, [R1+0x1c4] ;  /* 0x0001c400011c7983 */ /* 0x002f280000300800 */
[----:B------:R-:W4:Y:S04]  /*21ad0*/  LDL R9, [R1+0xb2c] ;  /* 0x000b2c0001097983 */ /* 0x000f280000100800 */
[----:B------:R-:W4:Y:S04]  /*21ae0*/  LDL R8, [R1+0xb30] ;  /* 0x000b300001087983 */ /* 0x000f280000100800 */
[----:B------:R-:W-:Y:S04]  /*21af0*/  STS.U16 [R2+0xa00], R26 ;  /* 0x000a001a02007388 */ /* 0x000fe80000000400 */
[----:B------:R1:W-:Y:S01]  /*21b00*/  STS.U16 [R2+0x1200], R4 ;  /* 0x0012000402007388 */ /* 0x0003e20000000400 */
[----:B0-----:R-:W-:-:S02]  /*21b10*/  @!P0 IMAD.MOV.U32 R14, RZ, RZ, R0 ;  /* 0x000000ffff0e8224 */ /* 0x001fc400078e0000 */
[----:B------:R-:W-:Y:S01]  /*21b20*/  @!P0 IMAD.MOV.U32 R15, RZ, RZ, R3 ;  /* 0x000000ffff0f8224 */ /* 0x000fe200078e0003 */
[----:B---3--:R-:W-:Y:S04]  /*21b30*/  STL [R1+0x1818], R17 ;  /* 0x0018181101007387 */ /* 0x008fe80000100800 */
[----:B------:R-:W3:Y:S04]  /*21b40*/  LDL R7, [R1+0xaec] ;  /* 0x000aec0001077983 */ /* 0x000ee80000100800 */
[----:B------:R-:W3:Y:S04]  /*21b50*/  LDL R6, [R1+0xaf0] ;  /* 0x000af00001067983 */ /* 0x000ee80000100800 */
[----:B--2---:R-:W-:Y:S04]  /*21b60*/  STL [R1+0x1844], R19 ;  /* 0x0018441301007387 */ /* 0x004fe80000100800 */
[----:B------:R-:W2:Y:S04]  /*21b70*/  LDL R5, [R1+0xaac] ;  /* 0x000aac0001057983 */ /* 0x000ea80000100800 */
[----:B-1----:R-:W2:Y:S04]  /*21b80*/  LDL R4, [R1+0xab0] ;  /* 0x000ab00001047983 */ /* 0x002ea80000100800 */
[----:B------:R-:W2:Y:S04]  /*21b90*/  LDL R3, [R1+0xa6c] ;  /* 0x000a6c0001037983 */ /* 0x000ea80000100800 */
[----:B------:R-:W2:Y:S01]  /*21ba0*/  LDL R0, [R1+0xa70] ;  /* 0x000a700001007983 */ /* 0x000ea20000100800 */
[----:B------:R-:W-:-:S02]  /*21bb0*/  PRMT R21, RZ, 0x7610, R21 ;  /* 0x00007610ff157816 */ /* 0x000fc40000000015 */
[----:B------:R-:W-:-:S04]  /*21bc0*/  PRMT R23, RZ, 0x7610, R23 ;  /* 0x00007610ff177816 */ /* 0x000fc80000000017 */
[----:B------:R4:W2:Y:S01]  /*21bd0*/  @!P0 LDG.E.U16 R21, [R14.64] ;  /* 0x0000000a0e158981 */ /* 0x0008a2000c1e1500 */
[----:B------:R-:W-:Y:S01]  /*21be0*/  PRMT R25, RZ, 0x7610, R25 ;  /* 0x00007610ff197816 */ /* 0x000fe20000000019 */
[----:B----4-:R-:W-:Y:S02]  /*21bf0*/  @!P0 IMAD.MOV.U32 R14, RZ, RZ, R8 ;  /* 0x000000ffff0e8224 */ /* 0x010fe400078e0008 */
[----:B------:R-:W-:-:S05]  /*21c00*/  @!P0 IMAD.MOV.U32 R15, RZ, RZ, R9 ;  /* 0x000000ffff0f8224 */ /* 0x000fca00078e0009 */
[----:B------:R3:W4:Y:S01]  /*21c10*/  @!P0 LDG.E.U16 R23, [R14.64] ;  /* 0x0000000a0e178981 */ /* 0x000722000c1e1500 */
[----:B------:R-:W-:Y:S02]  /*21c20*/  PRMT R27, RZ, 0x7610, R27 ;  /* 0x00007610ff1b7816 */ /* 0x000fe4000000001b */
[----:B------:R-:W-:Y:S01]  /*21c30*/  PRMT R29, RZ, 0x7610, R29 ;  /* 0x00007610ff1d7816 */ /* 0x000fe2000000001d */
[----:B---3--:R-:W-:Y:S02]  /*21c40*/  @!P0 IMAD.MOV.U32 R15, RZ, RZ, R7 ;  /* 0x000000ffff0f8224 */ /* 0x008fe400078e0007 */
[----:B------:R-:W-:-:S05]  /*21c50*/  @!P0 IMAD.MOV.U32 R14, RZ, RZ, R6 ;  /* 0x000000ffff0e8224 */ /* 0x000fca00078e0006 */
[----:B------:R2:W3:Y:S02]  /*21c60*/  @!P0 LDG.E.U16 R25, [R14.64] ;  /* 0x0000000a0e198981 */ /* 0x0004e4000c1e1500 */
[----:B--2---:R-:W-:Y:S02]  /*21c70*/  @!P0 IMAD.MOV.U32 R15, RZ, RZ, R5 ;  /* 0x000000ffff0f8224 */ /* 0x004fe400078e0005 */
[----:B------:R-:W-:-:S05]  /*21c80*/  @!P0 IMAD.MOV.U32 R14, RZ, RZ, R4 ;  /* 0x000000ffff0e8224 */ /* 0x000fca00078e0004 */
[----:B------:R0:W2:Y:S02]  /*21c90*/  @!P0 LDG.E.U16 R27, [R14.64] ;  /* 0x0000000a0e1b8981 */ /* 0x0000a4000c1e1500 */
[----:B0-----:R-:W-:Y:S02]  /*21ca0*/  @!P0 IMAD.MOV.U32 R14, RZ, RZ, R0 ;  /* 0x000000ffff0e8224 */ /* 0x001fe400078e0000 */
[----:B------:R-:W-:-:S05]  /*21cb0*/  @!P0 IMAD.MOV.U32 R15, RZ, RZ, R3 ;  /* 0x000000ffff0f8224 */ /* 0x000fca00078e0003 */
[----:B------:R-:W2:Y:S04]  /*21cc0*/  @!P0 LDG.E.U16 R29, [R14.64] ;  /* 0x0000000a0e1d8981 */ /* 0x000ea8000c1e1500 */
[----:B------:R-:W-:Y:S04]  /*21cd0*/  STL [R1+0x1848], R21 ;  /* 0x0018481501007387 */ /* 0x000fe80000100800 */
[----:B----4-:R-:W-:Y:S04]  /*21ce0*/  STL [R1+0x184c], R23 ;  /* 0x00184c1701007387 */ /* 0x010fe80000100800 */
[----:B------:R0:W-:Y:S04]  /*21cf0*/  STS.U16 [R2+0x1a00], R16 ;  /* 0x001a001002007388 */ /* 0x0001e80000000400 */
[----:B------:R1:W-:Y:S04]  /*21d00*/  STS.U16 [R2+0x2200], R20 ;  /* 0x0022001402007388 */ /* 0x0003e80000000400 */
[----:B------:R4:W-:Y:S04]  /*21d10*/  STS.U16 [R2+0x2a00], R24 ;  /* 0x002a001802007388 */ /* 0x0009e80000000400 */
[----:B------:R0:W-:Y:S04]  /*21d20*/  STS.U16 [R2+0x3200], R28 ;  /* 0x0032001c02007388 */ /* 0x0001e80000000400 */
[----:B---3--:R-:W-:Y:S04]  /*21d30*/  STL [R1+0x1850], R25 ;  /* 0x0018501901007387 */ /* 0x008fe80000100800 */
[----:B--2---:R-:W-:Y:S04]  /*21d40*/  STL [R1+0x1854], R27 ;  /* 0x0018541b01007387 */ /* 0x004fe80000100800 */
[----:B------:R-:W2:Y:S04]  /*21d50*/  LDL.LU R11, [R1+0x1c0] ;  /* 0x0001c000010b7983 */ /* 0x000ea80000300800 */
[----:B------:R-:W3:Y:S04]  /*21d60*/  LDL.LU R10, [R1+0x1b0] ;  /* 0x0001b000010a7983 */ /* 0x000ee80000300800 */
[----:B------:R-:W2:Y:S04]  /*21d70*/  LDL.LU R9, [R1+0x1a0] ;  /* 0x0001a00001097983 */ /* 0x000ea80000300800 */
        /* <DEDUP_REMOVED lines=9> */
[----:B0-----:R-:W2:Y:S04]  /*21e10*/  LDL.LU R16, [R1+0x100] ;  /* 0x0001000001107983 */ /* 0x001ea80000300800 */
[----:B-1----:R-:W2:Y:S04]  /*21e20*/  LDL.LU R20, [R1+0xf0] ;  /* 0x0000f00001147983 */ /* 0x002ea80000300800 */
[----:B----4-:R-:W4:Y:S04]  /*21e30*/  LDL.LU R24, [R1+0xdc] ;  /* 0x0000dc0001187983 */ /* 0x010f280000300800 */
[----:B------:R-:W2:Y:S04]  /*21e40*/  LDL.LU R28, [R1+0xd4] ;  /* 0x0000d400011c7983 */ /* 0x000ea80000300800 */
        /* <DEDUP_REMOVED lines=52> */
[----:B------:R-:W2:Y:S04]  /*22190*/  LDL.LU R7, [R1+0xc4] ;  /* 0x0000c40001077983 */ /* 0x000ea80000300800 */
[----:B--2---:R0:W-:Y:S04]  /*221a0*/  STL [R1+0x189c], R7 ;  /* 0x00189c0701007387 */ /* 0x0041e80000100800 */
[----:B0-----:R-:W2:Y:S04]  /*221b0*/  LDL.LU R7, [R1+0xc8] ;  /* 0x0000c80001077983 */ /* 0x001ea80000300800 */
[----:B--2---:R0:W-:Y:S04]  /*221c0*/  STL [R1+0x18a0], R7 ;  /* 0x0018a00701007387 */ /* 0x0041e80000100800 */
[----:B0-----:R-:W2:Y:S04]  /*221d0*/  LDL.LU R7, [R1+0xcc] ;  /* 0x0000cc0001077983 */ /* 0x001ea80000300800 */
[----:B------:R-:W-:Y:S04]  /*221e0*/  STS.U16 [R2+0x3a00], R11 ;  /* 0x003a000b02007388 */ /* 0x000fe80000000400 */
[----:B---3--:R-:W-:Y:S04]  /*221f0*/  STS.U16 [R2+0x4200], R10 ;  /* 0x0042000a02007388 */ /* 0x008fe80000000400 */
[----:B------:R-:W-:Y:S04]  /*22200*/  STS.U16 [R2+0x4a00], R9 ;  /* 0x004a000902007388 */ /* 0x000fe80000000400 */
[----:B------:R-:W-:Y:S04]  /*22210*/  STS.U16 [R2+0x5200], R8 ;  /* 0x0052000802007388 */ /* 0x000fe80000000400 */
[----:B------:R-:W-:Y:S04]  /*22220*/  STS.U16 [R2+0x5a00], R18 ;  /* 0x005a001202007388 */ /* 0x000fe80000000400 */
[----:B------:R-:W-:Y:S04]  /*22230*/  STS.U16 [R2+0x6200], R22 ;  /* 0x0062001602007388 */ /* 0x000fe80000000400 */
[----:B--2---:R0:W-:Y:S04]  /*22240*/  STL [R1+0x18a4], R7 ;  /* 0x0018a40701007387 */ /* 0x0041e80000100800 */
[----:B0-----:R-:W2:Y:S04]  /*22250*/  LDL.LU R7, [R1+0xd0] ;  /* 0x0000d00001077983 */ /* 0x001ea80000300800 */
[----:B------:R-:W-:Y:S04]  /*22260*/  STS.U16 [R2+0x6a00], R26 ;  /* 0x006a001a02007388 */ /* 0x000fe80000000400 */
[----:B------:R0:W-:Y:S04]  /*22270*/  STS.U16 [R2+0x7200], R6 ;  /* 0x0072000602007388 */ /* 0x0001e80000000400 */
[----:B------:R1:W-:Y:S04]  /*22280*/  STS.U16 [R2+0x7a00], R5 ;  /* 0x007a000502007388 */ /* 0x0003e80000000400 */
[----:B------:R3:W-:Y:S04]  /*22290*/  STS.U16 [R2+0x8200], R4 ;  /* 0x0082000402007388 */ /* 0x0007e80000000400 */
[----:B0-----:R-:W2:Y:S04]  /*222a0*/  LDL.LU R6, [R1+0xc0] ;  /* 0x0000c00001067983 */ /* 0x001ea80000300800 */
[----:B-1----:R-:W2:Y:S04]  /*222b0*/  LDL.LU R5, [R1+0xbc] ;  /* 0x0000bc0001057983 */ /* 0x002ea80000300800 */
[----:B------:R0:W-:Y:S04]  /*222c0*/  STS.U16 [R2+0x8a00], R3 ;  /* 0x008a000302007388 */ /* 0x0001e80000000400 */
[----:B---3--:R-:W3:Y:S04]  /*222d0*/  LDL.LU R4, [R1+0xb8] ;  /* 0x0000b80001047983 */ /* 0x008ee80000300800 */
[----:B------:R1:W-:Y:S04]  /*222e0*/  STS.U16 [R2+0x9200], R0 ;  /* 0x0092000002007388 */ /* 0x0003e80000000400 */
[----:B0-----:R-:W3:Y:S04]  /*222f0*/  LDL.LU R3, [R1+0xb4] ;  /* 0x0000b40001037983 */ /* 0x001ee80000300800 */
[----:B------:R0:W-:Y:S04]  /*22300*/  STS.U16 [R2+0x9a00], R16 ;  /* 0x009a001002007388 */ /* 0x0001e80000000400 */
[----:B-1----:R-:W3:Y:S04]  /*22310*/  LDL.LU R0, [R1+0xb0] ;  /* 0x0000b00001007983 */ /* 0x002ee80000300800 */
[----:B------:R1:W-:Y:S04]  /*22320*/  STS.U16 [R2+0xa200], R20 ;  /* 0x00a2001402007388 */ /* 0x0003e80000000400 */
[----:B0-----:R-:W3:Y:S04]  /*22330*/  LDL.LU R16, [R1+0xac] ;  /* 0x0000ac0001107983 */ /* 0x001ee80000300800 */
[----:B----4-:R0:W-:Y:S04]  /*22340*/  STS.U16 [R2+0xaa00], R24 ;  /* 0x00aa001802007388 */ /* 0x0101e80000000400 */
[----:B-1----:R-:W4:Y:S04]  /*22350*/  LDL.LU R20, [R1+0xa8] ;  /* 0x0000a80001147983 */ /* 0x002f280000300800 */
[----:B------:R1:W-:Y:S04]  /*22360*/  STS.U16 [R2+0xb200], R28 ;  /* 0x00b2001c02007388 */ /* 0x0003e80000000400 */
[----:B0-----:R-:W3:Y:S04]  /*22370*/  LDL.LU R24, [R1+0xa4] ;  /* 0x0000a40001187983 */ /* 0x001ee80000300800 */
[----:B-1----:R-:W3:Y:S04]  /*22380*/  LDL.LU R28, [R1+0xa0] ;  /* 0x0000a000011c7983 */ /* 0x002ee80000300800 */
        /* <DEDUP_REMOVED lines=18> */
[----:B--2---:R0:W-:Y:S04]  /*224b0*/  STS.U16 [R2+0xba00], R7 ;  /* 0x00ba000702007388 */ /* 0x0041e80000000400 */
[----:B0-----:R-:W2:Y:S04]  /*224c0*/  LDL.LU R7, [R1+0x18a4] ;  /* 0x0018a40001077983 */ /* 0x001ea80000300800 */
[----:B--2---:R0:W-:Y:S04]  /*224d0*/  STS.U16 [R2+0xc200], R7 ;  /* 0x00c2000702007388 */ /* 0x0041e80000000400 */
[----:B0-----:R-:W2:Y:S04]  /*224e0*/  LDL.LU R7, [R1+0x18a0] ;  /* 0x0018a00001077983 */ /* 0x001ea80000300800 */
[----:B--2---:R0:W-:Y:S04]  /*224f0*/  STS.U16 [R2+0xca00], R7 ;  /* 0x00ca000702007388 */ /* 0x0041e80000000400 */
[----:B0-----:R-:W2:Y:S04]  /*22500*/  LDL.LU R7, [R1+0x189c] ;  /* 0x00189c0001077983 */ /* 0x001ea80000300800 */
[----:B--2---:R0:W-:Y:S04]  /*22510*/  STS.U16 [R2+0xd200], R7 ;  /* 0x00d2000702007388 */ /* 0x0041e80000000400 */
[----:B0-----:R-:W2:Y:S04]  /*22520*/  LDL.LU R7, [R1+0x1898] ;  /* 0x0018980001077983 */ /* 0x001ea80000300800 */
[----:B------:R0:W-:Y:S04]  /*22530*/  STS.U16 [R2+0xda00], R6 ;  /* 0x00da000602007388 */ /* 0x0001e80000000400 */
[----:B------:R1:W-:Y:S04]  /*22540*/  STS.U16 [R2+0xe200], R5 ;  /* 0x00e2000502007388 */ /* 0x0003e80000000400 */
[----:B---3--:R3:W-:Y:S04]  /*22550*/  STS.U16 [R2+0xea00], R4 ;  /* 0x00ea000402007388 */ /* 0x0087e80000000400 */
[----:B0-----:R-:W4:Y:S04]  /*22560*/  LDL.LU R6, [R1+0x1894] ;  /* 0x0018940001067983 */ /* 0x001f280000300800 */
[----:B-1----:R-:W4:Y:S04]  /*22570*/  LDL.LU R5, [R1+0x1890] ;  /* 0x0018900001057983 */ /* 0x002f280000300800 */
[----:B---3--:R-:W3:Y:S04]  /*22580*/  LDL.LU R4, [R1+0x188c] ;  /* 0x00188c0001047983 */ /* 0x008ee80000300800 */
[----:B------:R0:W-:Y:S04]  /*22590*/  STS.U16 [R2+0xf200], R3 ;  /* 0x00f2000302007388 */ /* 0x0001e80000000400 */
[----:B------:R1:W-:Y:S04]  /*225a0*/  STS.U16 [R2+0xfa00], R0 ;  /* 0x00fa000002007388 */ /* 0x0003e80000000400 */
[----:B0-----:R-:W3:Y:S04]  /*225b0*/  LDL.LU R3, [R1+0x1888] ;  /* 0x0018880001037983 */ /* 0x001ee80000300800 */
[----:B-1----:R-:W3:Y:S04]  /*225c0*/  LDL.LU R2, [R1+0x1884] ;  /* 0x0018840001027983 */ /* 0x002ee80000300800 */
[----:B------:R-:W3:Y:S01]  /*225d0*/  LDL.LU R0, [R1+0x1880] ;  /* 0x0018800001007983 */ /* 0x000ee20000300800 */
[----:B--2---:R-:W-:-:S05]  /*225e0*/  LOP3.LUT R7, R7, 0x30, RZ, 0x3c, !PT ;  /* 0x0000003007077812 */ /* 0x004fca00078e3cff */
[----:B------:R0:W-:Y:S04]  /*225f0*/  STS.U16 [R7+0x300], R16 ;  /* 0x0003001007007388 */ /* 0x0001e80000000400 */
[----:B----4-:R1:W-:Y:S04]  /*22600*/  STS.U16 [R7+0xb00], R20 ;  /* 0x000b001407007388 */ /* 0x0103e80000000400 */
[----:B------:R2:W-:Y:S04]  /*22610*/  STS.U16 [R7+0x1300], R24 ;  /* 0x0013001807007388 */ /* 0x0005e80000000400 */
[----:B0-----:R-:W4:Y:S04]  /*22620*/  LDL.LU R16, [R1+0x187c] ;  /* 0x00187c0001107983 */ /* 0x001f280000300800 */
[----:B-1----:R-:W3:Y:S04]  /*22630*/  LDL.LU R20, [R1+0x1878] ;  /* 0x0018780001147983 */ /* 0x002ee80000300800 */
[----:B--2---:R-:W2:Y:S04]  /*22640*/  LDL.LU R24, [R1+0x1874] ;  /* 0x0018740001187983 */ /* 0x004ea80000300800 */
[----:B------:R0:W-:Y:S04]  /*22650*/  STS.U16 [R7+0x1b00], R28 ;  /* 0x001b001c07007388 */ /* 0x0001e80000000400 */
[----:B------:R1:W-:Y:S04]  /*22660*/  STS.U16 [R7+0x2300], R14 ;  /* 0x0023000e07007388 */ /* 0x0003e80000000400 */
[----:B0-----:R-:W2:Y:S04]  /*22670*/  LDL.LU R28, [R1+0x1870] ;  /* 0x00187000011c7983 */ /* 0x001ea80000300800 */
[----:B-1----:R-:W2:Y:S04]  /*22680*/  LDL.LU R14, [R1+0x50] ;  /* 0x00005000010e7983 */ /* 0x002ea80000300800 */
[----:B--2---:R0:W-:Y:S04]  /*22690*/  STL [R1+0x1860], R14 ;  /* 0x0018600e01007387 */ /* 0x0041e80000100800 */
[----:B0-----:R-:W2:Y:S04]  /*226a0*/  LDL.LU R14, [R1+0x54] ;  /* 0x00005400010e7983 */ /* 0x001ea80000300800 */
[----:B--2---:R0:W-:Y:S04]  /*226b0*/  STL [R1+0x1864], R14 ;  /* 0x0018640e01007387 */ /* 0x0041e80000100800 */
[----:B0-----:R-:W2:Y:S04]  /*226c0*/  LDL.LU R14, [R1+0x58] ;  /* 0x00005800010e7983 */ /* 0x001ea80000300800 */
[----:B------:R-:W-:Y:S04]  /*226d0*/  STS.U16 [R7+0x2b00], R15 ;  /* 0x002b000f07007388 */ /* 0x000fe80000000400 */
        /* <DEDUP_REMOVED lines=17> */
[----:B------:R0:W-:Y:S04]  /*227f0*/  STS.U16 [R7+0xab00], R26 ;  /* 0x00ab001a07007388 */ /* 0x0001e80000000400 */
[----:B0-----:R-:W0:Y:S02]  /*22800*/  S2R R26, SR_TID.X ;  /* 0x00000000001a7919 */ /* 0x001e240000002100 */
[----:B0-----:R-:W-:-:S05]  /*22810*/  LOP3.LUT R26, R26, 0x7f, RZ, 0xc0, !PT ;  /* 0x0000007f1a1a7812 */ /* 0x001fca00078ec0ff */
[----:B------:R-:W-:Y:S01]  /*22820*/  IMAD.SHL.U32 R26, R26, 0x2, RZ ;  /* 0x000000021a1a7824 */ /* 0x000fe200078e00ff */
[----:B--2---:R0:W-:Y:S04]  /*22830*/  STL [R1+0x186c], R14 ;  /* 0x00186c0e01007387 */ /* 0x0041e80000100800 */
[----:B------:R-:W2:Y:S04]  /*22840*/  LDL.LU R29, [R1+0x4c] ;  /* 0x00004c00011d7983 */ /* 0x000ea80000300800 */
[----:B------:R-:W2:Y:S01]  /*22850*/  LDL.LU R27, [R1+0x48] ;  /* 0x00004800011b7983 */ /* 0x000ea20000300800 */
[----:B0-----:R-:W-:-:S03]  /*22860*/  LOP3.LUT R14, R26, 0x30, RZ, 0x3c, !PT ;  /* 0x000000301a0e7812 */ /* 0x001fc600078e3cff */
        /* <DEDUP_REMOVED lines=8> */
[----:B------:R-:W-:Y:S04]  /*228f0*/  STS.U16 [R14+0xb300], R28 ;  /* 0x00b3001c0e007388 */ /* 0x000fe80000000400 */
[----:B------:R-:W2:Y:S04]  /*22900*/  LDL.LU R9, [R1+0x24] ;  /* 0x0000240001097983 */ /* 0x000ea80000300800 */
[----:B------:R-:W-:Y:S04]  /*22910*/  STS.U16 [R14+0xbb00], R24 ;  /* 0x00bb00180e007388 */ /* 0x000fe80000000400 */
[----:B------:R-:W2:Y:S04]  /*22920*/  LDL.LU R8, [R1+0x20] ;  /* 0x0000200001087983 */ /* 0x000ea80000300800 */
[----:B---3--:R-:W-:Y:S04]  /*22930*/  STS.U16 [R14+0xc300], R20 ;  /* 0x00c300140e007388 */ /* 0x008fe80000000400 */
[----:B------:R-:W3:Y:S04]  /*22940*/  LDL.LU R7, [R1+0x1c] ;  /* 0x00001c0001077983 */ /* 0x000ee80000300800 */
[----:B----4-:R-:W-:Y:S04]  /*22950*/  STS.U16 [R14+0xcb00], R16 ;  /* 0x00cb00100e007388 */ /* 0x010fe80000000400 */
[----:B------:R-:W2:Y:S04]  /*22960*/  LDL.LU R18, [R1+0x18] ;  /* 0x0000180001127983 */ /* 0x000ea80000300800 */
[----:B------:R-:W-:Y:S04]  /*22970*/  STS.U16 [R14+0xd300], R0 ;  /* 0x00d300000e007388 */ /* 0x000fe80000000400 */
[----:B------:R-:W2:Y:S04]  /*22980*/  LDL.LU R22, [R1+0x14] ;  /* 0x0000140001167983 */ /* 0x000ea80000300800 */
[----:B------:R0:W-:Y:S04]  /*22990*/  STS.U16 [R14+0xdb00], R2 ;  /* 0x00db00020e007388 */ /* 0x0001e80000000400 */
[----:B------:R-:W2:Y:S04]  /*229a0*/  LDL.LU R26, [R1+0x10] ;  /* 0x00001000011a7983 */ /* 0x000ea80000300800 */
[----:B------:R1:W-:Y:S04]  /*229b0*/  STS.U16 [R14+0xe300], R3 ;  /* 0x00e300030e007388 */ /* 0x0003e80000000400 */
[----:B------:R-:W-:Y:S04]  /*229c0*/  STL [R1+0x1810], R28 ;  /* 0x0018101c01007387 */ /* 0x000fe80000100800 */
[----:B------:R-:W-:Y:S04]  /*229d0*/  STS.U16 [R14+0xeb00], R4 ;  /* 0x00eb00040e007388 */ /* 0x000fe80000000400 */
[----:B0-----:R-:W2:Y:S04]  /*229e0*/  LDL.LU R2, [R1] ;  /* 0x0000000001027983 */ /* 0x001ea80000300800 */
[----:B------:R-:W-:Y:S04]  /*229f0*/  STS.U16 [R14+0xf300], R5 ;  /* 0x00f300050e007388 */ /* 0x000fe80000000400 */
[----:B-1----:R-:W2:Y:S04]  /*22a00*/  LDL.LU R3, [R1+0x8] ;  /* 0x0000080001037983 */ /* 0x002ea80000300800 */
[----:B------:R0:W-:Y:S04]  /*22a10*/  STS.U16 [R14+0xfb00], R6 ;  /* 0x00fb00060e007388 */ /* 0x0001e80000000400 */
[----:B0-----:R-:W2:Y:S04]  /*22a20*/  LDL.LU R14, [R1+0x186c] ;  /* 0x00186c00010e7983 */ /* 0x001ea80000300800 */
[----:B------:R-:W0:Y:S02]  /*22a30*/  S2R R17, SR_TID.X ;  /* 0x0000000000117919 */ /* 0x000e240000002100 */
[----:B0-----:R-:W-:-:S05]  /*22a40*/  LOP3.LUT R17, R17, 0x7f, RZ, 0xc0, !PT ;  /* 0x0000007f11117812 */ /* 0x001fca00078ec0ff */
[----:B------:R-:W-:-:S05]  /*22a50*/  IMAD.SHL.U32 R15, R17, 0x2, RZ ;  /* 0x00000002110f7824 */ /* 0x000fca00078e00ff */
[----:B------:R-:W-:-:S05]  /*22a60*/  LOP3.LUT R17, R15, 0x40, RZ, 0x3c, !PT ;  /* 0x000000400f117812 */ /* 0x000fca00078e3cff */
[----:B--2---:R0:W-:Y:S04]  /*22a70*/  STS.U16 [R17+0x400], R14 ;  /* 0x0004000e11007388 */ /* 0x0041e80000000400 */
[----:B0-----:R-:W2:Y:S04]  /*22a80*/  LDL.LU R14, [R1+0x1868] ;  /* 0x00186800010e7983 */ /* 0x001ea80000300800 */
[----:B--2---:R0:W-:Y:S04]  /*22a90*/  STS.U16 [R17+0xc00], R14 ;  /* 0x000c000e11007388 */ /* 0x0041e80000000400 */
[----:B0-----:R-:W2:Y:S04]  /*22aa0*/  LDL.LU R14, [R1+0x1864] ;  /* 0x00186400010e7983 */ /* 0x001ea80000300800 */
[----:B--2---:R0:W-:Y:S04]  /*22ab0*/  STS.U16 [R17+0x1400], R14 ;  /* 0x0014000e11007388 */ /* 0x0041e80000000400 */
[----:B0-----:R-:W2:Y:S04]  /*22ac0*/  LDL.LU R14, [R1+0x1860] ;  /* 0x00186000010e7983 */ /* 0x001ea80000300800 */
[----:B--2---:R0:W-:Y:S04]  /*22ad0*/  STS.U16 [R17+0x1c00], R14 ;  /* 0x001c000e11007388 */ /* 0x0041e80000000400 */
[----:B------:R1:W-:Y:S04]  /*22ae0*/  STS.U16 [R17+0x2400], R29 ;  /* 0x0024001d11007388 */ /* 0x0003e80000000400 */
[----:B------:R2:W-:Y:S04]  /*22af0*/  STS.U16 [R17+0x2c00], R27 ;  /* 0x002c001b11007388 */ /* 0x0005e80000000400 */
[----:B0-----:R-:W4:Y:S04]  /*22b00*/  LDL.LU R14, [R1+0x185c] ;  /* 0x00185c00010e7983 */ /* 0x001f280000300800 */
[----:B-1----:R-:W4:Y:S04]  /*22b10*/  LDL.LU R29, [R1+0x1858] ;  /* 0x00185800011d7983 */ /* 0x002f280000300800 */
[----:B--2---:R-:W2:Y:S04]  /*22b20*/  LDL.LU R27, [R1+0x1854] ;  /* 0x00185400011b7983 */ /* 0x004ea80000300800 */
[----:B------:R0:W-:Y:S04]  /*22b30*/  STS.U16 [R17+0x3400], R25 ;  /* 0x0034001911007388 */ /* 0x0001e80000000400 */
[----:B------:R1:W-:Y:S04]  /*22b40*/  STS.U16 [R17+0x3c00], R23 ;  /* 0x003c001711007388 */ /* 0x0003e80000000400 */
[----:B------:R3:W-:Y:S04]  /*22b50*/  STS.U16 [R17+0x4400], R21 ;  /* 0x0044001511007388 */ /* 0x0007e80000000400 */
[----:B0-----:R-:W2:Y:S04]  /*22b60*/  LDL.LU R25, [R1+0x1850] ;  /* 0x0018500001197983 */ /* 0x001ea80000300800 */
[----:B-1----:R-:W2:Y:S04]  /*22b70*/  LDL.LU R23, [R1+0x184c] ;  /* 0x00184c0001177983 */ /* 0x002ea80000300800 */
[----:B---3--:R-:W3:Y:S04]  /*22b80*/  LDL.LU R21, [R1+0x1848] ;  /* 0x0018480001157983 */ /* 0x008ee80000300800 */
[----:B------:R0:W-:Y:S04]  /*22b90*/  STS.U16 [R17+0x4c00], R19 ;  /* 0x004c001311007388 */ /* 0x0001e80000000400 */
[----:B------:R1:W-:Y:S04]  /*22ba0*/  STS.U16 [R17+0x5400], R13 ;  /* 0x0054000d11007388 */ /* 0x0003e80000000400 */
[----:B------:R1:W-:Y:S04]  /*22bb0*/  STS.U16 [R17+0x5c00], R12 ;  /* 0x005c000c11007388 */ /* 0x0003e80000000400 */
[----:B0-----:R-:W2:Y:S04]  /*22bc0*/  LDL.LU R19, [R1+0x1844] ;  /* 0x0018440001137983 */ /* 0x001ea80000300800 */
[----:B-1----:R-:W2:Y:S04]  /*22bd0*/  LDL.LU R13, [R1+0x1840] ;  /* 0x00184000010d7983 */ /* 0x002ea80000300800 */
[----:B------:R-:W2:Y:S04]  /*22be0*/  LDL.LU R12, [R1+0x183c] ;  /* 0x00183c00010c7983 */ /* 0x000ea80000300800 */
        /* <DEDUP_REMOVED lines=14> */
[----:B0-----:R-:W2:Y:S04]  /*22cd0*/  LDL.LU R22, [R1+0x1820] ;  /* 0x0018200001167983 */ /* 0x001ea80000300800 */
[----:B-1----:R-:W2:Y:S04]  /*22ce0*/  LDL.LU R26, [R1+0x181c] ;  /* 0x00181c00011a7983 */ /* 0x002ea80000300800 */
[----:B------:R0:W-:Y:S04]  /*22cf0*/  STS.U16 [R17+0xa400], R3 ;  /* 0x00a4000311007388 */ /* 0x0001e80000000400 */
[----:B------:R1:W-:Y:S04]  /*22d00*/  STS.U16 [R17+0xac00], R2 ;  /* 0x00ac000211007388 */ /* 0x0003e80000000400 */
[----:B0-----:R-:W3:Y:S04]  /*22d10*/  LDL R3, [R1+0x404] ;  /* 0x0004040001037983 */ /* 0x001ee80000100800 */
[----:B-1----:R-:W3:Y:S01]  /*22d20*/  LDL R2, [R1+0xbe0] ;  /* 0x000be00001027983 */ /* 0x002ee20000100800 */
[----:B------:R-:W-:-:S03]  /*22d30*/  PRMT R28, RZ, 0x7610, R28 ;  /* 0x00007610ff1c7816 */ /* 0x000fc6000000001c */
[----:B--2---:R-:W-:Y:S04]  /*22d40*/  STS.U16 [R17+0xb400], R26 ;  /* 0x00b4001a11007388 */ /* 0x004fe80000000400 */
        /* <DEDUP_REMOVED lines=9> */
[----:B---3--:R-:W2:Y:S04]  /*22de0*/  @!P0 LDG.E.U16 R28, [R2.64] ;  /* 0x0000000a021c8981 */ /* 0x008ea8000c1e1500 */
[----:B0-----:R-:W3:Y:S01]  /*22df0*/  LDL.LU R17, [R1+0x1818] ;  /* 0x0018180001117983 */ /* 0x001ee20000300800 */
[----:B------:R-:W-:-:S05]  /*22e00*/  LOP3.LUT R15, R15, 0x50, RZ, 0x3c, !PT ;  /* 0x000000500f0f7812 */ /* 0x000fca00078e3cff */
[----:B---3--:R-:W-:Y:S04]  /*22e10*/  STS.U16 [R15+0x500], R17 ;  /* 0x000500110f007388 */ /* 0x008fe80000000400 */
[----:B------:R-:W-:Y:S04]  /*22e20*/  STS.U16 [R15+0xd00], R19 ;  /* 0x000d00130f007388 */ /* 0x000fe80000000400 */
[----:B------:R-:W-:Y:S04]  /*22e30*/  STS.U16 [R15+0x1500], R21 ;  /* 0x001500150f007388 */ /* 0x000fe80000000400 */
[----:B------:R-:W-:Y:S04]  /*22e40*/  STS.U16 [R15+0x1d00], R23 ;  /* 0x001d00170f007388 */ /* 0x000fe80000000400 */
[----:B------:R-:W-:Y:S04]  /*22e50*/  STS.U16 [R15+0x2500], R25 ;  /* 0x002500190f007388 */ /* 0x000fe80000000400 */
[----:B------:R-:W-:Y:S04]  /*22e60*/  STS.U16 [R15+0x2d00], R27 ;  /* 0x002d001b0f007388 */ /* 0x000fe80000000400 */
[----:B----4-:R0:W-:Y:S04]  /*22e70*/  STS.U16 [R15+0x3500], R29 ;  /* 0x0035001d0f007388 */ /* 0x0101e80000000400 */
[----:B0-----:R-:W3:Y:S04]  /*22e80*/  LDL.LU R15, [R1+0x1814] ;  /* 0x00181400010f7983 */ /* 0x001ee80000300800 */
        /* <DEDUP_REMOVED lines=22> */
[----:B---3--:R-:W-:-:S02]  /*22ff0*/  PRMT R15, RZ, 0x7610, R15 ;  /* 0x00007610ff0f7816 */ /* 0x008fc4000000000f */
[----:B--2---:R-:W-:-:S04]  /*23000*/  @!P0 LOP3.LUT R3, R3, R2, RZ, 0x3c, !PT ;  /* 0x0000000203038212 */ /* 0x004fc800078e3cff */
        /* <DEDUP_REMOVED lines=67> */
[----:B0-----:R-:W3:Y:S01]  /*23440*/  LDL.LU R14, [R1+0x17e8] ;  /* 0x0017e800010e7983 */ /* 0x001ee20000300800 */
[----:B------:R-:W4:Y:S02]  /*23450*/  LDL R2, [R1+0xa9c] ;  /* 0x000a9c0001027983 */ /* 0x000f240000100800 */
[----:B------:R-:W4:Y:S01]  /*23460*/  LDL R3, [R1+0xaa0] ;  /* 0x000aa00001037983 */ /* 0x000f220000100800 */
[----:B--2---:R-:W-:-:S02]  /*23470*/  PRMT R15, RZ, 0x7610, R15 ;  /* 0x00007610ff0f7816 */ /* 0x004fc4000000000f */
[----:B----4-:R-:W-:-:S04]  /*23480*/  @!P0 LOP3.LUT R3, R3, R2, RZ, 0x3c, !PT ;  /* 0x0000000203038212 */ /* 0x010fc800078e3cff */
[----:B------:R-:W-:-:S04]  /*23490*/  @!P0 LOP3.LUT R2, R3, R2, RZ, 0x3c, !PT ;  /* 0x0000000203028212 */ /* 0x000fc800078e3cff */
[----:B------:R-:W-:-:S05]  /*234a0*/  @!P0 LOP3.LUT R3, R3, R2, RZ, 0x3c, !PT ;  /* 0x0000000203038212 */ /* 0x000fca00078e3cff */
[----:B------:R-:W2:Y:S04]  /*234b0*/  @!P0 LDG.E.U16 R15, [R2.64] ;  /* 0x0000000a020f8981 */ /* 0x000ea8000c1e1500 */
[----:B--2---:R0:W-:Y:S04]  /*234c0*/  STL [R1+0xc8], R15 ;  /* 0x0000c80f01007387 */ /* 0x0041e80000100800 */
[----:B0-----:R-:W2:Y:S01]  /*234d0*/  LDL.LU R15, [R1+0x17e4] ;  /* 0x0017e400010f7983 */ /* 0x001ea20000300800 */
[----:B------:R-:W4:Y:S02]  /*234e0*/  LDL R2, [R1+0xa64] ;  /* 0x000a640001027983 */ /* 0x000f240000100800 */
        /* <DEDUP_REMOVED lines=257> */
[----:B------:R-:W4:Y:S04]  /*24500*/  @!P0 LDG.E.U16 R14, [R2.64] ;  /* 0x0000000a020e8981 */ /* 0x000f28000c1e1500 */
[----:B----4-:R0:W-:Y:S04]  /*24510*/  STL [R1+0x54], R14 ;  /* 0x0000540e01007387 */ /* 0x0101e80000100800 */
[----:B0-----:R-:W4:Y:S01]  /*24520*/  LDL.LU R14, [R1+0x1774] ;  /* 0x00177400010e7983 */ /* 0x001f220000300800 */
[----:B------:R-:W3:Y:S02]  /*24530*/  LDL R2, [R1+0x7ec] ;  /* 0x0007ec0001027983 */ /* 0x000ee40000100800 */
[----:B------:R-:W3:Y:S01]  /*24540*/  LDL R3, [R1+0x7f0] ;  /* 0x0007f00001037983 */ /* 0x000ee20000100800 */
[----:B--2---:R-:W-:-:S02]  /*24550*/  PRMT R15, RZ, 0x7610, R15 ;  /* 0x00007610ff0f7816 */ /* 0x004fc4000000000f */
[----:B---3--:R-:W-:-:S04]  /*24560*/  @!P0 LOP3.LUT R3, R3, R2, RZ, 0x3c, !PT ;  /* 0x0000000203038212 */ /* 0x008fc800078e3cff */
[----:B------:R-:W-:-:S04]  /*24570*/  @!P0 LOP3.LUT R2, R3, R2, RZ, 0x3c, !PT ;  /* 0x0000000203028212 */ /* 0x000fc800078e3cff */
[----:B------:R-:W-:-:S05]  /*24580*/  @!P0 LOP3.LUT R3, R3, R2, RZ, 0x3c, !PT ;  /* 0x0000000203038212 */ /* 0x000fca00078e3cff */
[----:B------:R-:W2:Y:S04]  /*24590*/  @!P0 LDG.E.U16 R15, [R2.64] ;  /* 0x0000000a020f8981 */ /* 0x000ea8000c1e1500 */
[----:B--2---:R0:W-:Y:S04]  /*245a0*/  STL [R1+0x50], R15 ;  /* 0x0000500f01007387 */ /* 0x0041e80000100800 */
[----:B0-----:R-:W2:Y:S01]  /*245b0*/  LDL.LU R15, [R1+0x1770] ;  /* 0x00177000010f7983 */ /* 0x001ea20000300800 */
[----:B------:R-:W3:Y:S02]  /*245c0*/  LDL R2, [R1+0x7e4] ;  /* 0x0007e40001027983 */ /* 0x000ee40000100800 */
[----:B------:R-:W3:Y:S01]  /*245d0*/  LDL R3, [R1+0x7e8] ;  /* 0x0007e80001037983 */ /* 0x000ee20000100800 */
[----:B------:R-:W-:-:S02]  /*245e0*/  PRMT R12, RZ, 0x7610, R12 ;  /* 0x00007610ff0c7816 */ /* 0x000fc4000000000c */
[----:B---3--:R-:W-:-:S04]  /*245f0*/  @!P0 LOP3.LUT R3, R3, R2, RZ, 0x3c, !PT ;  /* 0x0000000203038212 */ /* 0x008fc800078e3cff */
[----:B------:R-:W-:-:S04]  /*24600*/  @!P0 LOP3.LUT R2, R3, R2, RZ, 0x3c, !PT ;  /* 0x0000000203028212 */ /* 0x000fc800078e3cff */
[----:B------:R-:W-:-:S05]  /*24610*/  @!P0 LOP3.LUT R3, R3, R2, RZ, 0x3c, !PT ;  /* 0x0000000203038212 */ /* 0x000fca00078e3cff */
[----:B------:R0:W3:Y:S04]  /*24620*/  @!P0 LDG.E.U16 R12, [R2.64] ;  /* 0x0000000a020c8981 */ /* 0x0000e8000c1e1500 */
[----:B0-----:R-:W2:Y:S04]  /*24630*/  LDL R2, [R1+0x7dc] ;  /* 0x0007dc0001027983 */ /* 0x001ea80000100800 */
[----:B------:R-:W2:Y:S01]  /*24640*/  LDL R3, [R1+0x7e0] ;  /* 0x0007e00001037983 */ /* 0x000ea20000100800 */
[----:B----4-:R-:W-:Y:S02]  /*24650*/  PRMT R14, RZ, 0x7610, R14 ;  /* 0x00007610ff0e7816 */ /* 0x010fe4000000000e */
[----:B--2---:R-:W-:-:S04]  /*24660*/  @!P0 LOP3.LUT R3, R3, R2, RZ, 0x3c, !PT ;  /* 0x0000000203038212 */ /* 0x004fc800078e3cff */
[----:B------:R-:W-:-:S04]  /*24670*/  @!P0 LOP3.LUT R2, R3, R2, RZ, 0x3c, !PT ;  /* 0x0000000203028212 */ /* 0x000fc800078e3cff */
[----:B------:R-:W-:-:S05]  /*24680*/  @!P0 LOP3.LUT R3, R3, R2, RZ, 0x3c, !PT ;  /* 0x0000000203038212 */ /* 0x000fca00078e3cff */
[----:B------:R-:W2:Y:S04]  /*24690*/  @!P0 LDG.E.U16 R14, [R2.64] ;  /* 0x0000000a020e8981 */ /* 0x000ea8000c1e1500 */
[----:B---3--:R0:W-:Y:S04]  /*246a0*/  STL [R1+0x4c], R12 ;  /* 0x00004c0c01007387 */ /* 0x0081e80000100800 */
[----:B0-----:R-:W3:Y:S04]  /*246b0*/  LDL R12, [R1+0x768] ;  /* 0x00076800010c7983 */ /* 0x001ee80000100800 */
[----:B--2---:R0:W-:Y:S04]  /*246c0*/  STL [R1+0x48], R14 ;  /* 0x0000480e01007387 */ /* 0x0041e80000100800 */
[----:B0-----:R-:W2:Y:S01]  /*246d0*/  LDL.LU R14, [R1+0x176c] ;  /* 0x00176c00010e7983 */ /* 0x001ea20000300800 */
[----:B------:R-:W4:Y:S01]  /*246e0*/  LDL R3, [R1+0x7ac] ;  /* 0x0007ac0001037983 */ /* 0x000f220000100800 */
[----:B------:R-:W-:Y:S01]  /*246f0*/  PRMT R15, RZ, 0x7610, R15 ;  /* 0x00007610ff0f7816 */ /* 0x000fe2000000000f */
[----:B------:R-:W-:-:S02]  /*24700*/  @!P0 IMAD.MOV.U32 R2, RZ, RZ, R10 ;  /* 0x000000ffff028224 */ /* 0x000fc400078e000a */
[----:B------:R-:W2:Y:S04]  /*24710*/  LDL R10, [R1+0x760] ;  /* 0x00076000010a7983 */ /* 0x000ea80000100800 */
[----:B----4-:R-:W4:Y:S04]  /*24720*/  @!P0 LDG.E.U16 R15, [R2.64] ;  /* 0x0000000a020f8981 */ /* 0x010f28000c1e1500 */
        /* <DEDUP_REMOVED lines=13> */
[----:B----4-:R-:W-:-:S02]  /*24800*/  PRMT R15, RZ, 0x7610, R15 ;  /* 0x00007610ff0f7816 */ /* 0x010fc4000000000f */
[----:B---3--:R-:W-:-:S04]  /*24810*/  @!P0 LOP3.LUT R3, R3, R2, RZ, 0x3c, !PT ;  /* 0x0000000203038212 */ /* 0x008fc800078e3cff */
        /* <DEDUP_REMOVED lines=16> */
[----:B------:R-:W-:Y:S01]  /*24920*/  @!P0 IMAD.MOV.U32 R2, RZ, RZ, R12 ;  /* 0x000000ffff028224 */ /* 0x000fe200078e000c */
[----:B------:R-:W-:Y:S01]  /*24930*/  PRMT R5, RZ, 0x7610, R5 ;  /* 0x00007610ff057816 */ /* 0x000fe20000000005 */
[----:B------:R-:W2:Y:S04]  /*24940*/  LDL R12, [R1+0x6ec] ;  /* 0x0006ec00010c7983 */ /* 0x000ea80000100800 */
[----:B----4-:R0:W4:Y:S04]  /*24950*/  @!P0 LDG.E.U16 R11, [R2.64] ;  /* 0x0000000a020b8981 */ /* 0x010128000c1e1500 */
[----:B0-----:R-:W3:Y:S01]  /*24960*/  LDL R3, [R1+0x75c] ;  /* 0x00075c0001037983 */ /* 0x001ee20000100800 */
[----:B------:R-:W-:-:S03]  /*24970*/  @!P0 IMAD.MOV.U32 R2, RZ, RZ, R10 ;  /* 0x000000ffff028224 */ /* 0x000fc600078e000a */
[----:B----4-:R0:W-:Y:S01]  /*24980*/  STL [R1+0x34], R11 ;  /* 0x0000340b01007387 */ /* 0x0101e20000100800 */
[----:B--2---:R-:W-:Y:S01]  /*24990*/  PRMT R14, RZ, 0x7610, R14 ;  /* 0x00007610ff0e7816 */ /* 0x004fe2000000000e */
[----:B------:R-:W2:Y:S02]  /*249a0*/  LDL R10, [R1+0x6e4] ;  /* 0x0006e400010a7983 */ /* 0x000ea40000100800 */
[----:B---3--:R1:W3:Y:S04]  /*249b0*/  @!P0 LDG.E.U16 R5, [R2.64] ;  /* 0x0000000a02058981 */ /* 0x0082e8000c1e1500 */
[----:B0-----:R-:W4:Y:S04]  /*249c0*/  LDL R11, [R1+0x6f0] ;  /* 0x0006f000010b7983 */ /* 0x001f280000100800 */
[----:B-1----:R-:W2:Y:S04]  /*249d0*/  LDL R2, [R1+0x72c] ;  /* 0x00072c0001027983 */ /* 0x002ea80000100800 */
[----:B------:R-:W2:Y:S02]  /*249e0*/  LDL R3, [R1+0x730] ;  /* 0x0007300001037983 */ /* 0x000ea40000100800 */
        /* <DEDUP_REMOVED lines=8> */
[----:B------:R-:W2:Y:S01]  /*24a70*/  LDL R3, [R1+0x724] ;  /* 0x0007240001037983 */ /* 0x000ea20000100800 */
[----:B------:R-:W-:Y:S01]  /*24a80*/  PRMT R9, RZ, 0x7610, R9 ;  /* 0x00007610ff097816 */ /* 0x000fe20000000009 */
[----:B------:R-:W-:-:S02]  /*24a90*/  @!P0 IMAD.MOV.U32 R2, RZ, RZ, R15 ;  /* 0x000000ffff028224 */ /* 0x000fc400078e000f */
[----:B------:R-:W3:Y:S04]  /*24aa0*/  LDL R15, [R1+0x6ac] ;  /* 0x0006ac00010f7983 */ /* 0x000ee80000100800 */
        /* <DEDUP_REMOVED lines=9> */
[----:B0-----:R-:W3:Y:S04]  /*24b40*/  LDL R9, [R1+0x6b0] ;  /* 0x0006b00001097983 */ /* 0x001ee80000100800 */
[----:B--2---:R0:W-:Y:S04]  /*24b50*/  STL [R1+0x24], R14 ;  /* 0x0000240e01007387 */ /* 0x0041e80000100800 */
[----:B0-----:R-:W2:Y:S01]  /*24b60*/  LDL.LU R14, [R1+0x1758] ;  /* 0x00175800010e7983 */ /* 0x001ea20000300800 */
[----:B----4-:R-:W-:-:S02]  /*24b70*/  @!P0 IMAD.MOV.U32 R2, RZ, RZ, R11 ;  /* 0x000000ffff028224 */ /* 0x010fc400078e000b */
[----:B------:R-:W-:Y:S02]  /*24b80*/  @!P0 IMAD.MOV.U32 R3, RZ, RZ, R12 ;  /* 0x000000ffff038224 */ /* 0x000fe400078e000c */
[----:B------:R-:W4:Y:S01]  /*24b90*/  LDL R11, [R1+0x6a8] ;  /* 0x0006a800010b7983 */ /* 0x000f220000100800 */
[----:B------:R-:W3:Y:S01]  /*24ba0*/  LDL R12, [R1+0x6a4] ;  /* 0x0006a400010c7983 */ /* 0x000ee20000100800 */
[----:B--2---:R-:W-:-:S06]  /*24bb0*/  PRMT R14, RZ, 0x7610, R14 ;  /* 0x00007610ff0e7816 */ /* 0x004fcc000000000e */
[----:B------:R-:W2:Y:S04]  /*24bc0*/  @!P0 LDG.E.U16 R14, [R2.64] ;  /* 0x0000000a020e8981 */ /* 0x000ea8000c1e1500 */
[----:B--2---:R0:W-:Y:S04]  /*24bd0*/  STL [R1+0x20], R14 ;  /* 0x0000200e01007387 */ /* 0x0041e80000100800 */
[----:B0-----:R-:W2:Y:S01]  /*24be0*/  LDL.LU R14, [R1+0x1754] ;  /* 0x00175400010e7983 */ /* 0x001ea20000300800 */
[----:B---3--:R-:W-:Y:S02]  /*24bf0*/  @!P0 IMAD.MOV.U32 R2, RZ, RZ, R5 ;  /* 0x000000ffff028224 */ /* 0x008fe400078e0005 */
[----:B------:R-:W-:-:S02]  /*24c00*/  @!P0 IMAD.MOV.U32 R3, RZ, RZ, R10 ;  /* 0x000000ffff038224 */ /* 0x000fc400078e000a */
[----:B------:R-:W3:Y:S01]  /*24c10*/  LDL R5, [R1+0x6a0] ;  /* 0x0006a00001057983 */ /* 0x000ee20000100800 */
[----:B------:R-:W3:Y:S01]  /*24c20*/  LDL R10, [R1+0x69c] ;  /* 0x00069c00010a7983 */ /* 0x000ee20000100800 */
[----:B--2---:R-:W-:-:S06]  /*24c30*/  PRMT R14, RZ, 0x7610, R14 ;  /* 0x00007610ff0e7816 */ /* 0x004fcc000000000e */
[----:B------:R-:W2:Y:S04]  /*24c40*/  @!P0 LDG.E.U16 R14, [R2.64] ;  /* 0x0000000a020e8981 */ /* 0x000ea8000c1e1500 */
[----:B--2---:R0:W-:Y:S04]  /*24c50*/  STL [R1+0x1c], R14 ;  /* 0x00001c0e01007387 */ /* 0x0041e80000100800 */
[----:B0-----:R-:W2:Y:S01]  /*24c60*/  LDL.LU R14, [R1+0x1750] ;  /* 0x00175000010e7983 */ /* 0x001ea20000300800 */
[----:B------:R-:W2:Y:S02]  /*24c70*/  LDL R2, [R1+0x6dc] ;  /* 0x0006dc0001027983 */ /* 0x000ea40000100800 */
[----:B------:R-:W2:Y:S01]  /*24c80*/  LDL R3, [R1+0x6e0] ;  /* 0x0006e00001037983 */ /* 0x000ea20000100800 */
[----:B------:R-:W-:-:S02]  /*24c90*/  PRMT R8, RZ, 0x7610, R8 ;  /* 0x00007610ff087816 */ /* 0x000fc40000000008 */
[----:B------:R-:W-:Y:S02]  /*24ca0*/  PRMT R6, RZ, 0x7610, R6 ;  /* 0x00007610ff067816 */ /* 0x000fe40000000006 */
[----:B------:R-:W-:Y:S02]  /*24cb0*/  PRMT R4, RZ, 0x7610, R4 ;  /* 0x00007610ff047816 */ /* 0x000fe40000000004 */
[-C--:B--2---:R-:W-:Y:S02]  /*24cc0*/  @!P0 LOP3.LUT R3, R3, R2.reuse, RZ, 0x3c, !PT ;  /* 0x0000000203038212 */ /* 0x084fe400078e3cff */
[----:B------:R-:W-:Y:S02]  /*24cd0*/  PRMT R14, RZ, 0x7610, R14 ;  /* 0x00007610ff0e7816 */ /* 0x000fe4000000000e */
[----:B------:R-:W-:-:S04]  /*24ce0*/  @!P0 LOP3.LUT R2, R3, R2, RZ, 0x3c, !PT ;  /* 0x0000000203028212 */ /* 0x000fc800078e3cff */
[----:B------:R-:W-:-:S05]  /*24cf0*/  @!P0 LOP3.LUT R3, R3, R2, RZ, 0x3c, !PT ;  /* 0x0000000203038212 */ /* 0x000fca00078e3cff */
[----:B------:R0:W2:Y:S02]  /*24d00*/  @!P0 LDG.E.U16 R14, [R2.64] ;  /* 0x0000000a020e8981 */ /* 0x0000a4000c1e1500 */
[----:B0-----:R-:W-:Y:S02]  /*24d10*/  @!P0 IMAD.MOV.U32 R2, RZ, RZ, R9 ;  /* 0x000000ffff028224 */ /* 0x001fe400078e0009 */
[----:B------:R-:W-:-:S05]  /*24d20*/  @!P0 IMAD.MOV.U32 R3, RZ, RZ, R15 ;  /* 0x000000ffff038224 */ /* 0x000fca00078e000f */
[----:B------:R4:W2:Y:S02]  /*24d30*/  @!P0 LDG.E.U16 R8, [R2.64] ;  /* 0x0000000a02088981 */ /* 0x0008a4000c1e1500 */
[----:B----4-:R-:W-:Y:S02]  /*24d40*/  @!P0 IMAD.MOV.U32 R2, RZ, RZ, R11 ;  /* 0x000000ffff028224 */ /* 0x010fe400078e000b */
[----:B------:R-:W-:-:S05]  /*24d50*/  @!P0 IMAD.MOV.U32 R3, RZ, RZ, R12 ;  /* 0x000000ffff038224 */ /* 0x000fca00078e000c */
[----:B------:R3:W4:Y:S02]  /*24d60*/  @!P0 LDG.E.U16 R6, [R2.64] ;  /* 0x0000000a02068981 */ /* 0x000724000c1e1500 */
[----:B---3--:R-:W-:Y:S02]  /*24d70*/  @!P0 IMAD.MOV.U32 R2, RZ, RZ, R5 ;  /* 0x000000ffff028224 */ /* 0x008fe400078e0005 */
[----:B------:R-:W-:-:S05]  /*24d80*/  @!P0 IMAD.MOV.U32 R3, RZ, RZ, R10 ;  /* 0x000000ffff038224 */ /* 0x000fca00078e000a */
[----:B------:R0:W3:Y:S04]  /*24d90*/  @!P0 LDG.E.U16 R4, [R2.64] ;  /* 0x0000000a02048981 */ /* 0x0000e8000c1e1500 */
[----:B--2---:R1:W-:Y:S04]  /*24da0*/  STL [R1+0x18], R14 ;  /* 0x0000180e01007387 */ /* 0x0043e80000100800 */
[----:B-1----:R-:W2:Y:S01]  /*24db0*/  LDL.LU R14, [R1+0x174c] ;  /* 0x00174c00010e7983 */ /* 0x002ea20000300800 */
[----:B------:R-:W2:Y:S02]  /*24dc0*/  LDL R15, [R1+0x670] ;  /* 0x00067000010f7983 */ /* 0x000ea40000100800 */
[----:B------:R-:W2:Y:S01]  /*24dd0*/  LDL R9, [R1+0x664] ;  /* 0x0006640001097983 */ /* 0x000ea20000100800 */
[----:B------:R1:W-:Y:S01]  /*24de0*/  STL [R1+0x14], R8 ;  /* 0x0000140801007387 */ /* 0x0003e20000100800 */
[----:B------:R-:W2:Y:S03]  /*24df0*/  LDL R12, [R1+0x65c] ;  /* 0x00065c00010c7983 */ /* 0x000ea60000100800 */
[----:B-1----:R-:W2:Y:S04]  /*24e00*/  LDL R8, [R1+0x668] ;  /* 0x0006680001087983 */ /* 0x002ea80000100800 */
[----:B----4-:R1:W-:Y:S01]  /*24e10*/  STL [R1+0x10], R6 ;  /* 0x0000100601007387 */ /* 0x0103e20000100800 */
[----:B0-----:R-:W4:Y:S02]  /*24e20*/  LDL R3, [R1+0x66c] ;  /* 0x00066c0001037983 */ /* 0x001f240000100800 */
[----:B------:R-:W4:Y:S02]  /*24e30*/  LDL R11, [R1+0x62c] ;  /* 0x00062c00010b7983 */ /* 0x000f240000100800 */
[----:B------:R-:W4:Y:S01]  /*24e40*/  LDL R10, [R1+0x630] ;  /* 0x00063000010a7983 */ /* 0x000f220000100800 */
[----:B------:R-:W4:Y:S04]  /*24e50*/  LDL R5, [R1+0x624] ;  /* 0x0006240001057983 */ /* 0x000f280000100800 */
[----:B-1----:R-:W4:Y:S04]  /*24e60*/  LDL R6, [R1+0x660] ;  /* 0x0006600001067983 */ /* 0x002f280000100800 */
[----:B---3--:R0:W-:Y:S04]  /*24e70*/  STL [R1+0xc], R4 ;  /* 0x00000c0401007387 */ /* 0x0081e80000100800 */
[----:B0-----:R-:W3:Y:S01]  /*24e80*/  LDL R4, [R1+0x628] ;  /* 0x0006280001047983 */ /* 0x001ee20000100800 */
[----:B------:R-:W-:-:S02]  /*24e90*/  PRMT R13, RZ, 0x7610, R13 ;  /* 0x00007610ff0d7816 */ /* 0x000fc4000000000d */
[----:B------:R-:W-:Y:S02]  /*24ea0*/  PRMT R7, RZ, 0x7610, R7 ;  /* 0x00007610ff077816 */ /* 0x000fe40000000007 */
[----:B------:R-:W-:Y:S02]  /*24eb0*/  PRMT R28, RZ, 0x7610, R28 ;  /* 0x00007610ff1c7816 */ /* 0x000fe4000000001c */
[----:B------:R-:W-:Y:S02]  /*24ec0*/  PRMT R26, RZ, 0x7610, R26 ;  /* 0x00007610ff1a7816 */ /* 0x000fe4000000001a */
[----:B--2---:R-:W-:Y:S01]  /*24ed0*/  PRMT R14, RZ, 0x7610, R14 ;  /* 0x00007610ff0e7816 */ /* 0x004fe2000000000e */
[----:B------:R-:W-:-:S05]  /*24ee0*/  @!P0 IMAD.MOV.U32 R2, RZ, RZ, R15 ;  /* 0x000000ffff028224 */ /* 0x000fca00078e000f */
[----:B----4-:R0:W2:Y:S02]  /*24ef0*/  @!P0 LDG.E.U16 R14, [R2.64] ;  /* 0x0000000a020e8981 */ /* 0x0100a4000c1e1500 */
[----:B0-----:R-:W-:Y:S02]  /*24f00*/  @!P0 IMAD.MOV.U32 R2, RZ, RZ, R8 ;  /* 0x000000ffff028224 */ /* 0x001fe400078e0008 */
[----:B------:R-:W-:Y:S01]  /*24f10*/  @!P0 IMAD.MOV.U32 R3, RZ, RZ, R9 ;  /* 0x000000ffff038224 */ /* 0x000fe200078e0009 */
[----:B------:R-:W4:Y:S04]  /*24f20*/  LDL R8, [R1+0x620] ;  /* 0x0006200001087983 */ /* 0x000f280000100800 */
[----:B------:R-:W2:Y:S04]  /*24f30*/  LDL R9, [R1+0x61c] ;  /* 0x00061c0001097983 */ /* 0x000ea80000100800 */
[----:B------:R0:W2:Y:S02]  /*24f40*/  @!P0 LDG.E.U16 R13, [R2.64] ;  /* 0x0000000a020d8981 */ /* 0x0000a4000c1e1500 */
[----:B0-----:R-:W-:-:S02]  /*24f50*/  @!P0 IMAD.MOV.U32 R2, RZ, RZ, R6 ;  /* 0x000000ffff028224 */ /* 0x001fc400078e0006 */
[----:B------:R-:W-:Y:S01]  /*24f60*/  @!P0 IMAD.MOV.U32 R3, RZ, RZ, R12 ;  /* 0x000000ffff038224 */ /* 0x000fe200078e000c */
[----:B------:R-:W2:Y:S04]  /*24f70*/  LDL R6, [R1+0x5f0] ;  /* 0x0005f00001067983 */ /* 0x000ea80000100800 */
[----:B------:R0:W2:Y:S02]  /*24f80*/  @!P0 LDG.E.U16 R7, [R2.64] ;  /* 0x0000000a02078981 */ /* 0x0000a4000c1e1500 */
[----:B0-----:R-:W-:Y:S02]  /*24f90*/  @!P0 IMAD.MOV.U32 R2, RZ, RZ, R10 ;  /* 0x000000ffff028224 */ /* 0x001fe400078e000a */
[----:B------:R-:W-:-:S05]  /*24fa0*/  @!P0 IMAD.MOV.U32 R3, RZ, RZ, R11 ;  /* 0x000000ffff038224 */ /* 0x000fca00078e000b */
[----:B------:R3:W2:Y:S02]  /*24fb0*/  @!P0 LDG.E.U16 R28, [R2.64] ;  /* 0x0000000a021c8981 */ /* 0x0006a4000c1e1500 */
[----:B---3--:R-:W-:Y:S02]  /*24fc0*/  @!P0 IMAD.MOV.U32 R2, RZ, RZ, R4 ;  /* 0x000000ffff028224 */ /* 0x008fe400078e0004 */
[----:B------:R-:W-:-:S05]  /*24fd0*/  @!P0 IMAD.MOV.U32 R3, RZ, RZ, R5 ;  /* 0x000000ffff038224 */ /* 0x000fca00078e0005 */
[----:B------:R4:W3:Y:S01]  /*24fe0*/  @!P0 LDG.E.U16 R26, [R2.64] ;  /* 0x0000000a021a8981 */ /* 0x0008e2000c1e1500 */
[----:B------:R-:W-:Y:S01]  /*24ff0*/  PRMT R24, RZ, 0x7610, R24 ;  /* 0x00007610ff187816 */ /* 0x000fe20000000018 */
[----:B----4-:R-:W-:Y:S02]  /*25000*/  @!P0 IMAD.MOV.U32 R2, RZ, RZ, R8 ;  /* 0x000000ffff028224 */ /* 0x010fe400078e0008 */
[----:B--2---:R-:W-:-:S05]  /*25010*/  @!P0 IMAD.MOV.U32 R3, RZ, RZ, R9 ;  /* 0x000000ffff038224 */ /* 0x004fca00078e0009 */
[----:B------:R0:W2:Y:S04]  /*25020*/  @!P0 LDG.E.U16 R24, [R2.64] ;  /* 0x0000000a02188981 */ /* 0x0000a8000c1e1500 */
[----:B------:R1:W-:Y:S01]  /*25030*/  STL [R1], R7 ;  /* 0x0000000701007387 */ /* 0x0003e20000100800 */
[----:B------:R-:W4:Y:S02]  /*25040*/  LDL R5, [R1+0x5e4] ;  /* 0x0005e40001057983 */ /* 0x000f240000100800 */
[----:B------:R-:W4:Y:S01]  /*25050*/  LDL R4, [R1+0x5e8] ;  /* 0x0005e80001047983 */ /* 0x000f220000100800 */
[----:B-1----:R-:W4:Y:S04]  /*25060*/  LDL R7, [R1+0x5ec] ;  /* 0x0005ec0001077983 */ /* 0x002f280000100800 */
[----:B---3--:R-:W-:Y:S01]  /*25070*/  STL [R1+0x1724], R26 ;  /* 0x0017241a01007387 */ /* 0x008fe20000100800 */
[----:B------:R-:W3:Y:S02]  /*25080*/  LDL R9, [R1+0x5dc] ;  /* 0x0005dc0001097983 */ /* 0x000ee40000100800 */
[----:B------:R-:W3:Y:S01]  /*25090*/  LDL R8, [R1+0x5e0] ;  /* 0x0005e00001087983 */ /* 0x000ee20000100800 */
[----:B------:R-:W-:Y:S01]  /*250a0*/  PRMT R22, RZ, 0x7610, R22 ;  /* 0x00007610ff167816 */ /* 0x000fe20000000016 */
[----:B0-----:R-:W-:Y:S01]  /*250b0*/  @!P0 IMAD.MOV.U32 R2, RZ, RZ, R6 ;  /* 0x000000ffff028224 */ /* 0x001fe200078e0006 */
[----:B------:R-:W-:-:S02]  /*250c0*/  PRMT R20, RZ, 0x7610, R20 ;  /* 0x00007610ff147816 */ /* 0x000fc40000000014 */
[----:B------:R-:W-:Y:S01]  /*250d0*/  PRMT R18, RZ, 0x7610, R18 ;  /* 0x00007610ff127816 */ /* 0x000fe20000000012 */
[----:B--2---:R-:W-:Y:S01]  /*250e0*/  STL [R1+0x1710], R24 ;  /* 0x0017101801007387 */ /* 0x004fe20000100800 */
[----:B------:R-:W2:Y:S02]  /*250f0*/  LDL R11, [R1+0x5ac] ;  /* 0x0005ac00010b7983 */ /* 0x000ea40000100800 */
[----:B------:R-:W2:Y:S02]  /*25100*/  LDL R10, [R1+0x5b0] ;  /* 0x0005b000010a7983 */ /* 0x000ea40000100800 */
[----:B----4-:R-:W-:Y:S02]  /*25110*/  @!P0 IMAD.MOV.U32 R3, RZ, RZ, R7 ;  /* 0x000000ffff038224 */ /* 0x010fe400078e0007 */
[----:B------:R-:W4:Y:S04]  /*25120*/  LDL R7, [R1+0x5a4] ;  /* 0x0005a40001077983 */ /* 0x000f280000100800 */
[----:B------:R0:W4:Y:S02]  /*25130*/  @!P0 LDG.E.U16 R22, [R2.64] ;  /* 0x0000000a02168981 */ /* 0x000124000c1e1500 */
[----:B0-----:R-:W-:-:S02]  /*25140*/  @!P0 IMAD.MOV.U32 R2, RZ, RZ, R4 ;  /* 0x000000ffff028224 */ /* 0x001fc400078e0004 */
[----:B------:R-:W-:-:S05]  /*25150*/  @!P0 IMAD.MOV.U32 R3, RZ, RZ, R5 ;  /* 0x000000ffff038224 */ /* 0x000fca00078e0005 */
[----:B------:R3:W4:Y:S04]  /*25160*/  @!P0 LDG.E.U16 R20, [R2.64] ;  /* 0x0000000a02148981 */ /* 0x000728000c1e1500 */
[----:B------:R-:W-:Y:S01]  /*25170*/  STL [R1+0x8], R14 ;  /* 0x0000080e01007387 */ /* 0x000fe20000100800 */
[----:B------:R-:W4:Y:S02]  /*25180*/  LDL R6, [R1+0x5a8] ;  /* 0x0005a80001067983 */ /* 0x000f240000100800 */
[----:B------:R-:W4:Y:S02]  /*25190*/  LDL R5, [R1+0x59c] ;  /* 0x00059c0001057983 */ /* 0x000f240000100800 */
[----:B---3--:R-:W-:Y:S02]  /*251a0*/  @!P0 IMAD.MOV.U32 R2, RZ, RZ, R8 ;  /* 0x000000ffff028224 */ /* 0x008fe400078e0008 */
[----:B------:R-:W-:-:S05]  /*251b0*/  @!P0 IMAD.MOV.U32 R3, RZ, RZ, R9 ;  /* 0x000000ffff038224 */ /* 0x000fca00078e0009 */
[----:B------:R2:W3:Y:S04]  /*251c0*/  @!P0 LDG.E.U16 R18, [R2.64] ;  /* 0x0000000a02128981 */ /* 0x0004e8000c1e1500 */
[----:B------:R-:W-:Y:S01]  /*251d0*/  STL [R1+0x4], R13 ;  /* 0x0000040d01007387 */ /* 0x000fe20000100800 */
[----:B------:R-:W3:Y:S01]  /*251e0*/  LDL R4, [R1+0x5a0] ;  /* 0x0005a00001047983 */ /* 0x000ee20000100800 */
[----:B------:R-:W-:Y:S02]  /*251f0*/  PRMT R16, RZ, 0x7610, R16 ;  /* 0x00007610ff107816 */ /* 0x000fe40000000010 */
[----:B------:R-:W-:Y:S01]  /*25200*/  PRMT R0, RZ, 0x7610, R0 ;  /* 0x00007610ff007816 */ /* 0x000fe20000000000 */
[----:B--2---:R-:W-:Y:S02]  /*25210*/  @!P0 IMAD.MOV.U32 R3, RZ, RZ, R11 ;  /* 0x000000ffff038224 */ /* 0x004fe400078e000b */
[----:B------:R-:W-:-:S05]  /*25220*/  @!P0 IMAD.MOV.U32 R2, RZ, RZ, R10 ;  /* 0x000000ffff028224 */ /* 0x000fca00078e000a */
[----:B------:R4:W2:Y:S02]  /*25230*/  @!P0 LDG.E.U16 R16, [R2.64] ;  /* 0x0000000a02108981 */ /* 0x0008a4000c1e1500 */
[----:B----4-:R-:W-:Y:S02]  /*25240*/  @!P0 IMAD.MOV.U32 R3, RZ, RZ, R7 ;  /* 0x000000ffff038224 */ /* 0x010fe400078e0007 */
[----:B------:R-:W-:Y:S01]  /*25250*/  STL [R1+0x1728], R20 ;  /* 0x0017281401007387 */ /* 0x000fe20000100800 */
[----:B------:R-:W4:Y:S02]  /*25260*/  LDL R9, [R1+0x56c] ;  /* 0x00056c0001097983 */ /* 0x000f240000100800 */
[----:B------:R-:W2:Y:S02]  /*25270*/  LDL R8, [R1+0x570] ;  /* 0x0005700001087983 */ /* 0x000ea40000100800 */
[----:B------:R-:W-:-:S05]  /*25280*/  @!P0 IMAD.MOV.U32 R2, RZ, RZ, R6 ;  /* 0x000000ffff028224 */ /* 0x000fca00078e0006 */
[----:B------:R0:W2:Y:S04]  /*25290*/  @!P0 LDG.E.U16 R0, [R2.64] ;  /* 0x0000000a02008981 */ /* 0x0000a8000c1e1500 */
[----:B---3--:R-:W-:Y:S01]  /*252a0*/  STL [R1+0x1714], R18 ;  /* 0x0017141201007387 */ /* 0x008fe20000100800 */
[----:B------:R-:W3:Y:S02]  /*252b0*/  LDL R7, [R1+0x564] ;  /* 0x0005640001077983 */ /* 0x000ee40000100800 */
[----:B------:R-:W3:Y:S01]  /*252c0*/  LDL R6, [R1+0x568] ;  /* 0x0005680001067983 */ /* 0x000ee20000100800 */
[----:B0-----:R-:W-:-:S06]  /*252d0*/  PRMT R2, RZ, 0x7610, R2 ;  /* 0x00007610ff027816 */ /* 0x001fcc0000000002 */
[----:B------:R4:W3:Y:S01]  /*252e0*/  @!P0 LDG.E.U16 R2, [R4.64] ;  /* 0x0000000a04028981 */ /* 0x0008e2000c1e1500 */
[----:B------:R-:W-:Y:S01]  /*252f0*/  PRMT R3, RZ, 0x7610, R3 ;  /* 0x00007610ff037816 */ /* 0x000fe20000000003 */
[----:B----4-:R-:W-:Y:S02]  /*25300*/  @!P0 IMAD.MOV.U32 R5, RZ, RZ, R9 ;  /* 0x000000ffff058224 */ /* 0x010fe400078e0009 */
[----:B--2---:R-:W-:-:S05]  /*25310*/  @!P0 IMAD.MOV.U32 R4, RZ, RZ, R8 ;  /* 0x000000ffff048224 */ /* 0x004fca00078e0008 */
[----:B------:R0:W2:Y:S04]  /*25320*/  @!P0 LDG.E.U16 R3, [R4.64] ;  /* 0x0000000a04038981 */ /* 0x0000a8000c1e1500 */
[----:B------:R1:W-:Y:S01]  /*25330*/  STL [R1+0x172c], R0 ;  /* 0x00172c0001007387 */ /* 0x0003e20000100800 */
[----:B------:R-:W4:Y:S02]  /*25340*/  LDL R12, [R1+0x530] ;  /* 0x00053000010c7983 */ /* 0x000f240000100800 */
[----:B------:R-:W2:Y:S01]  /*25350*/  LDL R15, [R1+0x52c] ;  /* 0x00052c00010f7983 */ /* 0x000ea20000100800 */
[----:B0-----:R-:W-:-:S06]  /*25360*/  PRMT R4, RZ, 0x7610, R4 ;  /* 0x00007610ff047816 */ /* 0x001fcc0000000004 */
[----:B---3--:R4:W3:Y:S04]  /*25370*/  @!P0 LDG.E.U16 R4, [R6.64] ;  /* 0x0000000a06048981 */ /* 0x0088e8000c1e1500 */
[----:B------:R0:W-:Y:S01]  /*25380*/  STL [R1+0x1718], R2 ;  /* 0x0017180201007387 */ /* 0x0001e20000100800 */
[----:B------:R-:W2:Y:S02]  /*25390*/  LDL R9, [R1+0x4ec] ;  /* 0x0004ec0001097983 */ /* 0x000ea40000100800 */
[----:B------:R-:W2:Y:S02]  /*253a0*/  LDL R8, [R1+0x4f0] ;  /* 0x0004f00001087983 */ /* 0x000ea40000100800 */
[----:B-1----:R-:W2:Y:S01]  /*253b0*/  LDL R0, [R1+0x4b0] ;  /* 0x0004b00001007983 */ /* 0x002ea20000100800 */
[----:B------:R-:W2:Y:S04]  /*253c0*/  LDL R11, [R1+0x46c] ;  /* 0x00046c00010b7983 */ /* 0x000ea80000100800 */
[----:B------:R-:W2:Y:S04]  /*253d0*/  LDL R10, [R1+0x470] ;  /* 0x00047000010a7983 */ /* 0x000ea80000100800 */
[----:B------:R-:W2:Y:S04]  /*253e0*/  LDL R14, [R1+0x42c] ;  /* 0x00042c00010e7983 */ /* 0x000ea80000100800 */
[----:B------:R-:W2:Y:S04]  /*253f0*/  LDL R13, [R1+0x430] ;  /* 0x00043000010d7983 */ /* 0x000ea80000100800 */
[----:B0-----:R-:W2:Y:S01]  /*25400*/  LDL R2, [R1+0x4ac] ;  /* 0x0004ac0001027983 */ /* 0x001ea20000100800 */
[----:B------:R-:W-:Y:S01]  /*25410*/  PRMT R5, RZ, 0x7610, R5 ;  /* 0x00007610ff057816 */ /* 0x000fe20000000005 */
[----:B----4-:R-:W-:-:S02]  /*25420*/  @!P0 IMAD.MOV.U32 R6, RZ, RZ, R12 ;  /* 0x000000ffff068224 */ /* 0x010fc400078e000c */
[----:B---3--:R0:W-:Y:S01]  /*25430*/  STL [R1+0x1730], R4 ;  /* 0x0017300401007387 */ /* 0x0081e20000100800 */
[----:B------:R-:W3:Y:S02]  /*25440*/  LDL R12, [R1+0x524] ;  /* 0x00052400010c7983 */ /* 0x000ee40000100800 */
[----:B--2---:R-:W-:Y:S01]  /*25450*/  @!P0 IMAD.MOV.U32 R7, RZ, RZ, R15 ;  /* 0x000000ffff078224 */ /* 0x004fe200078e000f */
[----:B------:R-:W2:Y:S04]  /*25460*/  LDL R26, [R1+0x464] ;  /* 0x00046400011a7983 */ /* 0x000ea80000100800 */
[----:B------:R-:W4:Y:S04]  /*25470*/  LDL R15, [R1+0x4a4] ;  /* 0x0004a400010f7983 */ /* 0x000f280000100800 */
[----:B------:R1:W2:Y:S04]  /*25480*/  @!P0 LDG.E.U16 R5, [R6.64] ;  /* 0x0000000a06058981 */ /* 0x0002a8000c1e1500 */
[----:B------:R-:W2:Y:S04]  /*25490*/  LDL R24, [R1+0x468] ;  /* 0x0004680001187983 */ /* 0x000ea80000100800 */
[----:B------:R-:W2:Y:S04]  /*254a0*/  LDL R20, [R1+0x424] ;  /* 0x0004240001147983 */ /* 0x000ea80000100800 */
[----:B0-----:R-:W2:Y:S04]  /*254b0*/  LDL R4, [R1+0x528] ;  /* 0x0005280001047983 */ /* 0x001ea80000100800 */
[----:B------:R-:W4:Y:S01]  /*254c0*/  LDL R18, [R1+0x428] ;  /* 0x0004280001127983 */ /* 0x000f220000100800 */
[----:B-1----:R-:W-:-:S02]  /*254d0*/  PRMT R6, RZ, 0x7610, R6 ;  /* 0x00007610ff067816 */ /* 0x002fc40000000006 */
[----:B------:R-:W-:-:S04]  /*254e0*/  PRMT R7, RZ, 0x7610, R7 ;  /* 0x00007610ff077816 */ /* 0x000fc80000000007 */
[----:B------:R0:W4:Y:S02]  /*254f0*/  @!P0 LDG.E.U16 R6, [R8.64] ;  /* 0x0000000a08068981 */ /* 0x000124000c1e1500 */
[----:B0-----:R-:W-:Y:S02]  /*25500*/  @!P0 IMAD.MOV.U32 R8, RZ, RZ, R0 ;  /* 0x000000ffff088224 */ /* 0x001fe400078e0000 */
[----:B------:R-:W-:Y:S01]  /*25510*/  @!P0 IMAD.MOV.U32 R9, RZ, RZ, R2 ;  /* 0x000000ffff098224 */ /* 0x000fe200078e0002 */
[----:B------:R-:W4:Y:S04]  /*25520*/  LDL R0, [R1+0x4e8] ;  /* 0x0004e80001007983 */ /* 0x000f280000100800 */
[----:B------:R-:W4:Y:S04]  /*25530*/  LDL R2, [R1+0x4e4] ;  /* 0x0004e40001027983 */ /* 0x000f280000100800 */
[----:B------:R0:W4:Y:S02]  /*25540*/  @!P0 LDG.E.U16 R7, [R8.64] ;  /* 0x0000000a08078981 */ /* 0x000124000c1e1500 */
[----:B0-----:R-:W-:-:S02]  /*25550*/  PRMT R8, RZ, 0x7610, R8 ;  /* 0x00007610ff087816 */ /* 0x001fc40000000008 */
[----:B------:R-:W-:-:S04]  /*25560*/  PRMT R9, RZ, 0x7610, R9 ;  /* 0x00007610ff097816 */ /* 0x000fc80000000009 */
[----:B------:R0:W4:Y:S02]  /*25570*/  @!P0 LDG.E.U16 R8, [R10.64] ;  /* 0x0000000a0a088981 */ /* 0x000124000c1e1500 */
[----:B0-----:R-:W-:Y:S02]  /*25580*/  @!P0 IMAD.MOV.U32 R10, RZ, RZ, R13 ;  /* 0x000000ffff0a8224 */ /* 0x001fe400078e000d */
[----:B------:R-:W-:Y:S02]  /*25590*/  @!P0 IMAD.MOV.U32 R11, RZ, RZ, R14 ;  /* 0x000000ffff0b8224 */ /* 0x000fe400078e000e */
[----:B------:R-:W4:Y:S04]  /*255a0*/  LDL R14, [R1+0x4a8] ;  /* 0x0004a800010e7983 */ /* 0x000f280000100800 */
[----:B------:R0:W4:Y:S02]  /*255b0*/  @!P0 LDG.E.U16 R9, [R10.64] ;  /* 0x0000000a0a098981 */ /* 0x000124000c1e1500 */
[----:B0-----:R-:W-:Y:S01]  /*255c0*/  PRMT R10, RZ, 0x7610, R10 ;  /* 0x00007610ff0a7816 */ /* 0x001fe2000000000a */
[----:B---3--:R-:W-:-:S02]  /*255d0*/  @!P0 IMAD.MOV.U32 R13, RZ, RZ, R12 ;  /* 0x000000ffff0d8224 */ /* 0x008fc400078e000c */
[----:B--2---:R-:W-:-:S05]  /*255e0*/  @!P0 IMAD.MOV.U32 R12, RZ, RZ, R4 ;  /* 0x000000ffff0c8224 */ /* 0x004fca00078e0004 */
[----:B------:R4:W2:Y:S01]  /*255f0*/  @!P0 LDG.E.U16 R10, [R12.64] ;  /* 0x0000000a0c0a8981 */ /* 0x0008a2000c1e1500 */
[----:B------:R-:W-:Y:S02]  /*25600*/  PRMT R11, RZ, 0x7610, R11 ;  /* 0x00007610ff0b7816 */ /* 0x000fe4000000000b */
[----:B------:R-:W-:Y:S01]  /*25610*/  PRMT R17, RZ, 0x7610, R17 ;  /* 0x00007610ff117816 */ /* 0x000fe20000000011 */
[----:B----4-:R-:W-:Y:S02]  /*25620*/  @!P0 IMAD.MOV.U32 R12, RZ, RZ, R0 ;  /* 0x000000ffff0c8224 */ /* 0x010fe400078e0000 */
[----:B------:R-:W-:-:S05]  /*25630*/  @!P0 IMAD.MOV.U32 R13, RZ, RZ, R2 ;  /* 0x000000ffff0d8224 */ /* 0x000fca00078e0002 */
[----:B------:R0:W3:Y:S04]  /*25640*/  @!P0 LDG.E.U16 R11, [R12.64] ;  /* 0x0000000a0c0b8981 */ /* 0x0000e8000c1e1500 */
[----:B--2---:R1:W-:Y:S01]  /*25650*/  STL [R1+0x1734], R10 ;  /* 0x0017340a01007387 */ /* 0x0043e20000100800 */
[----:B------:R-:W2:Y:S01]  /*25660*/  LDL R4, [R1+0x560] ;  /* 0x0005600001047983 */ /* 0x000ea20000100800 */
[----:B0-----:R-:W-:Y:S02]  /*25670*/  PRMT R12, RZ, 0x7610, R12 ;  /* 0x00007610ff0c7816 */ /* 0x001fe4000000000c */
[----:B------:R-:W-:Y:S02]  /*25680*/  PRMT R13, RZ, 0x7610, R13 ;  /* 0x00007610ff0d7816 */ /* 0x000fe4000000000d */
[----:B------:R-:W-:Y:S01]  /*25690*/  PRMT R19, RZ, 0x7610, R19 ;  /* 0x00007610ff137816 */ /* 0x000fe20000000013 */
[----:B------:R-:W4:Y:S04]  /*256a0*/  LDL R2, [R1+0x51c] ;  /* 0x00051c0001027983 */ /* 0x000f280000100800 */
[----:B------:R0:W3:Y:S04]  /*256b0*/  @!P0 LDG.E.U16 R12, [R14.64] ;  /* 0x0000000a0e0c8981 */ /* 0x0000e8000c1e1500 */
[----:B------:R-:W3:Y:S04]  /*256c0*/  LDL R0, [R1+0x520] ;  /* 0x0005200001007983 */ /* 0x000ee80000100800 */
[----:B-1----:R-:W3:Y:S01]  /*256d0*/  LDL R10, [R1+0x55c] ;  /* 0x00055c00010a7983 */ /* 0x002ee20000100800 */
[----:B0-----:R-:W-:-:S02]  /*256e0*/  @!P0 IMAD.MOV.U32 R14, RZ, RZ, R24 ;  /* 0x000000ffff0e8224 */ /* 0x001fc400078e0018 */
[----:B------:R-:W-:-:S05]  /*256f0*/  @!P0 IMAD.MOV.U32 R15, RZ, RZ, R26 ;  /* 0x000000ffff0f8224 */ /* 0x000fca00078e001a */
[----:B------:R0:W4:Y:S02]  /*25700*/  @!P0 LDG.E.U16 R13, [R14.64] ;  /* 0x0000000a0e0d8981 */ /* 0x000124000c1e1500 */
[----:B0-----:R-:W-:Y:S02]  /*25710*/  @!P0 IMAD.MOV.U32 R14, RZ, RZ, R18 ;  /* 0x000000ffff0e8224 */ /* 0x001fe400078e0012 */
[----:B------:R-:W-:-:S05]  /*25720*/  @!P0 IMAD.MOV.U32 R15, RZ, RZ, R20 ;  /* 0x000000ffff0f8224 */ /* 0x000fca00078e0014 */
[----:B------:R2:W4:Y:S02]  /*25730*/  @!P0 LDG.E.U16 R17, [R14.64] ;  /* 0x0000000a0e118981 */ /* 0x000524000c1e1500 */
[----:B--2---:R-:W-:Y:S02]  /*25740*/  @!P0 IMAD.MOV.U32 R14, RZ, RZ, R4 ;  /* 0x000000ffff0e8224 */ /* 0x004fe400078e0004 */
[----:B---3--:R-:W-:-:S05]  /*25750*/  @!P0 IMAD.MOV.U32 R15, RZ, RZ, R10 ;  /* 0x000000ffff0f8224 */ /* 0x008fca00078e000a */
[----:B------:R0:W2:Y:S04]  /*25760*/  @!P0 LDG.E.U16 R19, [R14.64] ;  /* 0x0000000a0e138981 */ /* 0x0000a8000c1e1500 */
[----:B------:R-:W-:Y:S01]  /*25770*/  STL [R1+0x1738], R11 ;  /* 0x0017380b01007387 */ /* 0x000fe20000100800 */
[----:B------:R-:W-:Y:S03]  /*25780*/  STL [R1+0x173c], R12 ;  /* 0x00173c0c01007387 */ /* 0x000fe60000100800 */
[----:B----4-:R-:W-:Y:S01]  /*25790*/  STL [R1+0x1740], R13 ;  /* 0x0017400d01007387 */ /* 0x010fe20000100800 */
[----:B------:R-:W-:Y:S01]  /*257a0*/  PRMT R21, RZ, 0x7610, R21 ;  /* 0x00007610ff157816 */ /* 0x000fe20000000015 */
[----:B0-----:R-:W-:-:S02]  /*257b0*/  @!P0 IMAD.MOV.U32 R15, RZ, RZ, R2 ;  /* 0x000000ffff0f8224 */ /* 0x001fc400078e0002 */
[----:B------:R-:W-:-:S05]  /*257c0*/  @!P0 IMAD.MOV.U32 R14, RZ, RZ, R0 ;  /* 0x000000ffff0e8224 */ /* 0x000fca00078e0000 */
[----:B------:R0:W3:Y:S04]  /*257d0*/  @!P0 LDG.E.U16 R21, [R14.64] ;  /* 0x0000000a0e158981 */ /* 0x0000e8000c1e1500 */
[----:B------:R-:W-:Y:S04]  /*257e0*/  STL [R1+0x1744], R17 ;  /* 0x0017441101007387 */ /* 0x000fe80000100800 */
[----:B--2---:R1:W-:Y:S04]  /*257f0*/  STL [R1+0x171c], R19 ;  /* 0x00171c1301007387 */ /* 0x0043e80000100800 */
[----:B-1----:R-:W2:Y:S01]  /*25800*/  LDL.LU R19, [R1+0x98] ;  /* 0x0000980001137983 */ /* 0x002ea20000300800 */
[----:B------:R-:W4:Y:S02]  /*25810*/  LDL.LU R17, [R1+0x8c] ;  /* 0x00008c0001117983 */ /* 0x000f240000300800 */
[----:B------:R-:W2:Y:S02]  /*25820*/  LDL.LU R13, [R1+0x80] ;  /* 0x00008000010d7983 */ /* 0x000ea40000300800 */
[----:B------:R-:W2:Y:S01]  /*25830*/  LDL.LU R12, [R1+0x74] ;  /* 0x00007400010c7983 */ /* 0x000ea20000300800 */
[----:B------:R-:W2:Y:S01]  /*25840*/  LDL.LU R11, [R1+0x68] ;  /* 0x00006800010b7983 */ /* 0x000ea20000300800 */
[----:B------:R-:W2:Y:S02]  /*25850*/  LDL.LU R10, [R1+0x5c] ;  /* 0x00005c00010a7983 */ /* 0x000ea40000300800 */
[----:B------:R-:W2:Y:S02]  /*25860*/  LDL.LU R4, [R1+0x50] ;  /* 0x0000500001047983 */ /* 0x000ea40000300800 */
[----:B------:R-:W2:Y:S01]  /*25870*/  LDL.LU R2, [R1+0x44] ;  /* 0x0000440001027983 */ /* 0x000ea20000300800 */
[----:B------:R-:W2:Y:S01]  /*25880*/  LDL.LU R0, [R1+0x38] ;  /* 0x0000380001007983 */ /* 0x000ea20000300800 */
[----:B------:R-:W2:Y:S02]  /*25890*/  LDL.LU R18, [R1+0x2c] ;  /* 0x00002c0001127983 */ /* 0x000ea40000300800 */
[----:B------:R-:W2:Y:S02]  /*258a0*/  LDL.LU R20, [R1+0x20] ;  /* 0x0000200001147983 */ /* 0x000ea40000300800 */
[----:B------:R-:W2:Y:S01]  /*258b0*/  LDL.LU R24, [R1+0x14] ;  /* 0x0000140001187983 */ /* 0x000ea20000300800 */
[----:B------:R-:W2:Y:S01]  /*258c0*/  LDL.LU R26, [R1+0x8] ;  /* 0x00000800011a7983 */ /* 0x000ea20000300800 */
[----:B0-----:R-:W2:Y:S02]  /*258d0*/  LDL R14, [R1+0x4dc] ;  /* 0x0004dc00010e7983 */ /* 0x001ea40000100800 */
[----:B------:R-:W2:Y:S01]  /*258e0*/  LDL R15, [R1+0x4e0] ;  /* 0x0004e000010f7983 */ /* 0x000ea20000100800 */
[----:B------:R-:W-:Y:S01]  /*258f0*/  PRMT R23, RZ, 0x7610, R23 ;  /* 0x00007610ff177816 */ /* 0x000fe20000000017 */
[----:B---3--:R0:W-:Y:S04]  /*25900*/  STL [R1+0x1720], R21 ;  /* 0x0017201501007387 */ /* 0x0081e80000100800 */
[----:B0-----:R-:W3:Y:S01]  /*25910*/  LDL.LU R21, [R1+0xa4] ;  /* 0x0000a40001157983 */ /* 0x001ee20000300800 */
        /* <DEDUP_REMOVED lines=9> */
[----:B------:R-:W-:Y:S01]  /*259b0*/  @!P0 LOP3.LUT R15, R15, R14, RZ, 0x3c, !PT ;  /* 0x0000000e0f0f8212 */ /* 0x000fe200078e3cff */
[----:B------:R0:W-:Y:S04]  /*259c0*/  STL [R1+0x1748], R23 ;  /* 0x0017481701007387 */ /* 0x0001e80000100800 */
[----:B------:R1:W2:Y:S04]  /*259d0*/  @!P0 LDG.E.U16 R25, [R14.64] ;  /* 0x0000000a0e198981 */ /* 0x0002a8000c1e1500 */
[----:B-1----:R-:W2:Y:S04]  /*259e0*/  LDL R14, [R1+0x45c] ;  /* 0x00045c00010e7983 */ /* 0x002ea80000100800 */
[----:B------:R-:W2:Y:S01]  /*259f0*/  LDL R15, [R1+0x460] ;  /* 0x00046000010f7983 */ /* 0x000ea20000100800 */
[----:B------:R-:W-:-:S02]  /*25a00*/  PRMT R27, RZ, 0x7610, R27 ;  /* 0x00007610ff1b7816 */ /* 0x000fc4000000001b */
[----:B--2---:R-:W-:-:S04]  /*25a10*/  @!P0 LOP3.LUT R15, R15, R14, RZ, 0x3c, !PT ;  /* 0x0000000e0f0f8212 */ /* 0x004fc800078e3cff */
[----:B------:R-:W-:-:S04]  /*25a20*/  @!P0 LOP3.LUT R14, R15, R14, RZ, 0x3c, !PT ;  /* 0x0000000e0f0e8212 */ /* 0x000fc800078e3cff */
[----:B------:R-:W-:-:S05]  /*25a30*/  @!P0 LOP3.LUT R15, R15, R14, RZ, 0x3c, !PT ;  /* 0x0000000e0f0f8212 */ /* 0x000fca00078e3cff */
[----:B------:R1:W2:Y:S04]  /*25a40*/  @!P0 LDG.E.U16 R27, [R14.64] ;  /* 0x0000000a0e1b8981 */ /* 0x0002a8000c1e1500 */
[----:B-1----:R-:W2:Y:S04]  /*25a50*/  LDL R14, [R1+0x41c] ;  /* 0x00041c00010e7983 */ /* 0x002ea80000100800 */
[----:B------:R-:W2:Y:S01]  /*25a60*/  LDL R15, [R1+0x420] ;  /* 0x00042000010f7983 */ /* 0x000ea20000100800 */
[----:B------:R-:W-:-:S03]  /*25a70*/  PRMT R29, RZ, 0x7610, R29 ;  /* 0x00007610ff1d7816 */ /* 0x000fc6000000001d */
[----:B0-----:R-:W0:Y:S01]  /*25a80*/  S2R R23, SR_TID.X ;  /* 0x0000000000177919 */ /* 0x001e220000002100 */
[----:B--2---:R-:W-:-:S04]  /*25a90*/  @!P0 LOP3.LUT R15, R15, R14, RZ, 0x3c, !PT ;  /* 0x0000000e0f0f8212 */ /* 0x004fc800078e3cff */
[----:B------:R-:W-:-:S04]  /*25aa0*/  @!P0 LOP3.LUT R14, R15, R14, RZ, 0x3c, !PT ;  /* 0x0000000e0f0e8212 */ /* 0x000fc800078e3cff */
[----:B------:R-:W-:-:S05]  /*25ab0*/  @!P0 LOP3.LUT R15, R15, R14, RZ, 0x3c, !PT ;  /* 0x0000000e0f0f8212 */ /* 0x000fca00078e3cff */
[----:B------:R1:W2:Y:S04]  /*25ac0*/  @!P0 LDG.E.U16 R29, [R14.64] ;  /* 0x0000000a0e1d8981 */ /* 0x0002a8000c1e1500 */
[----:B-1----:R-:W2:Y:S01]  /*25ad0*/  LDL.LU R14, [R1+0xbc] ;  /* 0x0000bc00010e7983 */ /* 0x002ea20000300800 */
[----:B------:R-:W3:Y:S01]  /*25ae0*/  LDL.LU R15, [R1+0xb0] ;  /* 0x0000b000010f7983 */ /* 0x000ee20000300800 */
[----:B0-----:R-:W-:-:S05]  /*25af0*/  LOP3.LUT R23, R23, 0x7f, RZ, 0xc0, !PT ;  /* 0x0000007f17177812 */ /* 0x001fca00078ec0ff */
[----:B------:R-:W-:-:S05]  /*25b00*/  IMAD.SHL.U32 R23, R23, 0x2, RZ ;  /* 0x0000000217177824 */ /* 0x000fca00078e00ff */
[----:B------:R-:W-:-:S05]  /*25b10*/  LOP3.LUT R23, R23, 0x50, RZ, 0x3c, !PT ;  /* 0x0000005017177812 */ /* 0x000fca00078e3cff */
[----:B--2---:R-:W-:Y:S01]  /*25b20*/  STS.U16 [R23+0x3d00], R14 ;  /* 0x003d000e17007388 */ /* 0x004fe20000000400 */
[----:B---3--:R-:W-:Y:S02]  /*25b30*/  STS.U16 [R23+0x4500], R15 ;  /* 0x0045000f17007388 */ /* 0x008fe40000000400 */
[----:B------:R-:W-:Y:S02]  /*25b40*/  STS.U16 [R23+0x4d00], R21 ;  /* 0x004d001517007388 */ /* 0x000fe40000000400 */
[----:B------:R-:W-:Y:S01]  /*25b50*/  STS.U16 [R23+0x5500], R19 ;  /* 0x0055001317007388 */ /* 0x000fe20000000400 */
[----:B----4-:R0:W-:Y:S01]  /*25b60*/  STS.U16 [R23+0x5d00], R17 ;  /* 0x005d001117007388 */ /* 0x0101e20000000400 */
[----:B------:R1:W-:Y:S02]  /*25b70*/  STS.U16 [R23+0x6500], R13 ;  /* 0x0065000d17007388 */ /* 0x0003e40000000400 */
[----:B------:R2:W-:Y:S02]  /*25b80*/  STS.U16 [R23+0x6d00], R12 ;  /* 0x006d000c17007388 */ /* 0x0005e40000000400 */
[----:B------:R3:W-:Y:S01]  /*25b90*/  STS.U16 [R23+0x7500], R11 ;  /* 0x0075000b17007388 */ /* 0x0007e20000000400 */
[----:B------:R3:W-:Y:S01]  /*25ba0*/  STS.U16 [R23+0x7d00], R10 ;  /* 0x007d000a17007388 */ /* 0x0007e20000000400 */
[----:B------:R3:W-:Y:S02]  /*25bb0*/  STS.U16 [R23+0x8500], R4 ;  /* 0x0085000417007388 */ /* 0x0007e40000000400 */
[----:B------:R-:W-:Y:S02]  /*25bc0*/  STS.U16 [R23+0x8d00], R2 ;  /* 0x008d000217007388 */ /* 0x000fe40000000400 */
[----:B------:R3:W-:Y:S01]  /*25bd0*/  STS.U16 [R23+0x9500], R0 ;  /* 0x0095000017007388 */ /* 0x0007e20000000400 */
[----:B0-----:R-:W4:Y:S01]  /*25be0*/  LDL.LU R17, [R1+0xf4] ;  /* 0x0000f40001117983 */ /* 0x001f220000300800 */
[----:B-1----:R-:W4:Y:S02]  /*25bf0*/  LDL.LU R13, [R1+0xec] ;  /* 0x0000ec00010d7983 */ /* 0x002f240000300800 */
[----:B--2---:R-:W2:Y:S02]  /*25c00*/  LDL.LU R12, [R1+0xe4] ;  /* 0x0000e400010c7983 */ /* 0x004ea40000300800 */
[----:B---3--:R-:W3:Y:S01]  /*25c10*/  LDL.LU R11, [R1+0xdc] ;  /* 0x0000dc00010b7983 */ /* 0x008ee20000300800 */
[----:B------:R-:W-:Y:S04]  /*25c20*/  STS.U16 [R23+0x9d00], R18 ;  /* 0x009d001217007388 */ /* 0x000fe80000000400 */
[----:B------:R-:W3:Y:S01]  /*25c30*/  LDL.LU R10, [R1+0xd4] ;  /* 0x0000d400010a7983 */ /* 0x000ee20000300800 */
[----:B------:R0:W-:Y:S02]  /*25c40*/  STS.U16 [R23+0xa500], R20 ;  /* 0x00a5001417007388 */ /* 0x0001e40000000400 */
[----:B------:R-:W3:Y:S02]  /*25c50*/  LDL.LU R4, [R1+0xcc] ;  /* 0x0000cc0001047983 */ /* 0x000ee40000300800 */
[----:B------:R-:W-:Y:S01]  /*25c60*/  STS.U16 [R23+0xad00], R24 ;  /* 0x00ad001817007388 */ /* 0x000fe20000000400 */
[----:B------:R-:W3:Y:S04]  /*25c70*/  LDL.LU R0, [R1+0xc4] ;  /* 0x0000c40001007983 */ /* 0x000ee80000300800 */
[----:B------:R1:W-:Y:S04]  /*25c80*/  STS.U16 [R23+0xb500], R26 ;  /* 0x00b5001a17007388 */ /* 0x0003e80000000400 */
[----:B0-----:R-:W3:Y:S04]  /*25c90*/  LDL.LU R20, [R1+0xb8] ;  /* 0x0000b80001147983 */ /* 0x001ee80000300800 */
[----:B-1----:R-:W3:Y:S01]  /*25ca0*/  LDL.LU R26, [R1+0xac] ;  /* 0x0000ac00011a7983 */ /* 0x002ee20000300800 */
[----:B------:R-:W3:Y:S02]  /*25cb0*/  LDL.LU R14, [R1+0x40] ;  /* 0x00004000010e7983 */ /* 0x000ee40000300800 */
[----:B------:R-:W3:Y:S02]  /*25cc0*/  LDL.LU R15, [R1+0x34] ;  /* 0x00003400010f7983 */ /* 0x000ee40000300800 */
[----:B------:R-:W3:Y:S01]  /*25cd0*/  LDL.LU R19, [R1+0x28] ;  /* 0x0000280001137983 */ /* 0x000ee20000300800 */
[----:B------:R-:W3:Y:S01]  /*25ce0*/  LDL.LU R2, [R1+0x1c] ;  /* 0x00001c0001027983 */ /* 0x000ee20000300800 */
[----:B------:R-:W3:Y:S03]  /*25cf0*/  LDL.LU R18, [R1+0x10] ;  /* 0x0000100001127983 */ /* 0x000ee60000300800 */
[----:B------:R0:W-:Y:S01]  /*25d00*/  STS.U16 [R23+0xbd00], R28 ;  /* 0x00bd001c17007388 */ /* 0x0001e20000000400 */
[----:B------:R-:W3:Y:S02]  /*25d10*/  LDL.LU R24, [R1+0x4] ;  /* 0x0000040001187983 */ /* 0x000ee40000300800 */
[----:B------:R1:W-:Y:S02]  /*25d20*/  STS.U16 [R23+0xc500], R22 ;  /* 0x00c5001617007388 */ /* 0x0003e40000000400 */
[----:B------:R1:W-:Y:S01]  /*25d30*/  STS.U16 [R23+0xcd00], R16 ;  /* 0x00cd001017007388 */ /* 0x0003e20000000400 */
[----:B------:R-:W-:Y:S01]  /*25d40*/  STS.U16 [R23+0xd500], R3 ;  /* 0x00d5000317007388 */ /* 0x000fe20000000400 */
[----:B------:R1:W-:Y:S02]  /*25d50*/  STS.U16 [R23+0xdd00], R5 ;  /* 0x00dd000517007388 */ /* 0x0003e40000000400 */
[----:B------:R1:W-:Y:S01]  /*25d60*/  STS.U16 [R23+0xe500], R6 ;  /* 0x00e5000617007388 */ /* 0x0003e20000000400 */
[----:B0-----:R-:W3:Y:S01]  /*25d70*/  LDL.LU R28, [R1+0x4c] ;  /* 0x00004c00011c7983 */ /* 0x001ee20000300800 */
[----:B-1----:R-:W3:Y:S02]  /*25d80*/  LDL.LU R22, [R1+0x58] ;  /* 0x0000580001167983 */ /* 0x002ee40000300800 */
[----:B------:R-:W3:Y:S02]  /*25d90*/  LDL.LU R16, [R1+0x64] ;  /* 0x0000640001107983 */ /* 0x000ee40000300800 */
[----:B------:R0:W-:Y:S01]  /*25da0*/  STS.U16 [R23+0xed00], R7 ;  /* 0x00ed000717007388 */ /* 0x0001e20000000400 */
[----:B------:R-:W3:Y:S01]  /*25db0*/  LDL.LU R5, [R1+0x70] ;  /* 0x0000700001057983 */ /* 0x000ee20000300800 */
[----:B------:R-:W3:Y:S03]  /*25dc0*/  LDL.LU R6, [R1+0x7c] ;  /* 0x00007c0001067983 */ /* 0x000ee60000300800 */
[----:B------:R1:W-:Y:S01]  /*25dd0*/  STS.U16 [R23+0xf500], R8 ;  /* 0x00f5000817007388 */ /* 0x0003e20000000400 */
[----:B------:R1:W-:Y:S03]  /*25de0*/  STS.U16 [R23+0xfd00], R9 ;  /* 0x00fd000917007388 */ /* 0x0003e60000000400 */
[----:B0-----:R-:W3:Y:S04]  /*25df0*/  LDL.LU R7, [R1+0x88] ;  /* 0x0000880001077983 */ /* 0x001ee80000300800 */
[----:B-1----:R-:W3:Y:S01]  /*25e00*/  LDL.LU R8, [R1+0x94] ;  /* 0x0000940001087983 */ /* 0x002ee20000300800 */
[----:B------:R-:W3:Y:S02]  /*25e10*/  LDL.LU R23, [R1+0x1748] ;  /* 0x0017480001177983 */ /* 0x000ee40000300800 */
[----:B------:R-:W3:Y:S01]  /*25e20*/  LDL.LU R9, [R1+0xa0] ;  /* 0x0000a00001097983 */ /* 0x000ee20000300800 */
[----:B------:R-:W0:Y:S02]  /*25e30*/  S2R R21, SR_TID.X ;  /* 0x0000000000157919 */ /* 0x000e240000002100 */
[----:B0-----:R-:W-:-:S05]  /*25e40*/  LOP3.LUT R21, R21, 0x7f, RZ, 0xc0, !PT ;  /* 0x0000007f15157812 */ /* 0x001fca00078ec0ff */
[----:B------:R-:W-:-:S05]  /*25e50*/  IMAD.SHL.U32 R3, R21, 0x2, RZ ;  /* 0x0000000215037824 */ /* 0x000fca00078e00ff */
[----:B------:R-:W-:-:S05]  /*25e60*/  LOP3.LUT R21, R3, 0x60, RZ, 0x3c, !PT ;  /* 0x0000006003157812 */ /* 0x000fca00078e3cff */
[----:B----4-:R0:W-:Y:S01]  /*25e70*/  STS.U16 [R21+0x600], R17 ;  /* 0x0006001115007388 */ /* 0x0101e20000000400 */
[----:B------:R1:W-:Y:S02]  /*25e80*/  STS.U16 [R21+0xe00], R13 ;  /* 0x000e000d15007388 */ /* 0x0003e40000000400 */
[----:B--2---:R2:W-:Y:S01]  /*25e90*/  STS.U16 [R21+0x1600], R12 ;  /* 0x0016000c15007388 */ /* 0x0045e20000000400 */
[----:B---3--:R4:W-:Y:S04]  /*25ea0*/  STS.U16 [R21+0x1e00], R11 ;  /* 0x001e000b15007388 */ /* 0x0089e80000000400 */
[----:B------:R4:W-:Y:S01]  /*25eb0*/  STS.U16 [R21+0x2600], R10 ;  /* 0x0026000a15007388 */ /* 0x0009e20000000400 */
[----:B------:R4:W-:Y:S03]  /*25ec0*/  STS.U16 [R21+0x2e00], R4 ;  /* 0x002e000415007388 */ /* 0x0009e60000000400 */
[----:B0-----:R-:W4:Y:S01]  /*25ed0*/  LDL.LU R17, [R1+0x1744] ;  /* 0x0017440001117983 */ /* 0x001f220000300800 */
[----:B-1----:R-:W4:Y:S02]  /*25ee0*/  LDL.LU R13, [R1+0x1740] ;  /* 0x00174000010d7983 */ /* 0x002f240000300800 */
[----:B--2---:R-:W2:Y:S01]  /*25ef0*/  LDL.LU R12, [R1+0x173c] ;  /* 0x00173c00010c7983 */ /* 0x004ea20000300800 */
[----:B----4-:R-:W4:Y:S04]  /*25f00*/  LDL.LU R11, [R1+0x1738] ;  /* 0x00173800010b7983 */ /* 0x010f280000300800 */
[----:B------:R0:W-:Y:S04]  /*25f10*/  STS.U16 [R21+0x3600], R0 ;  /* 0x0036000015007388 */ /* 0x0001e80000000400 */
[----:B------:R-:W2:Y:S01]  /*25f20*/  LDL.LU R10, [R1+0x1734] ;  /* 0x00173400010a7983 */ /* 0x000ea20000300800 */
[----:B------:R-:W2:Y:S02]  /*25f30*/  LDL.LU R4, [R1+0x1730] ;  /* 0x0017300001047983 */ /* 0x000ea40000300800 */
[----:B------:R1:W-:Y:S01]  /*25f40*/  STS.U16 [R21+0x3e00], R20 ;  /* 0x003e001415007388 */ /* 0x0003e20000000400 */
[----:B------:R1:W-:Y:S04]  /*25f50*/  STS.U16 [R21+0x4600], R26 ;  /* 0x0046001a15007388 */ /* 0x0003e80000000400 */
[----:B0-----:R-:W2:Y:S01]  /*25f60*/  LDL.LU R0, [R1+0x172c] ;  /* 0x00172c0001007983 */ /* 0x001ea20000300800 */
[----:B-1----:R-:W2:Y:S03]  /*25f70*/  LDL.LU R20, [R1+0x1728] ;  /* 0x0017280001147983 */ /* 0x002ea60000300800 */
[----:B------:R-:W2:Y:S04]  /*25f80*/  LDL.LU R26, [R1+0x1724] ;  /* 0x00172400011a7983 */ /* 0x000ea80000300800 */
[----:B------:R-:W-:Y:S01]  /*25f90*/  STS.U16 [R21+0x4e00], R9 ;  /* 0x004e000915007388 */ /* 0x000fe20000000400 */
[----:B------:R-:W-:Y:S02]  /*25fa0*/  STS.U16 [R21+0x5600], R8 ;  /* 0x0056000815007388 */ /* 0x000fe40000000400 */
[----:B------:R-:W-:Y:S02]  /*25fb0*/  STS.U16 [R21+0x5e00], R7 ;  /* 0x005e000715007388 */ /* 0x000fe40000000400 */
[----:B------:R-:W-:Y:S01]  /*25fc0*/  STS.U16 [R21+0x6600], R6 ;  /* 0x0066000615007388 */ /* 0x000fe20000000400 */
[----:B------:R-:W-:Y:S01]  /*25fd0*/  STS.U16 [R21+0x6e00], R5 ;  /* 0x006e000515007388 */ /* 0x000fe20000000400 */
[----:B------:R-:W-:Y:S02]  /*25fe0*/  STS.U16 [R21+0x7600], R16 ;  /* 0x0076001015007388 */ /* 0x000fe40000000400 */
[----:B------:R-:W-:Y:S02]  /*25ff0*/  STS.U16 [R21+0x7e00], R22 ;  /* 0x007e001615007388 */ /* 0x000fe40000000400 */
[----:B------:R-:W-:Y:S01]  /*26000*/  STS.U16 [R21+0x8600], R28 ;  /* 0x0086001c15007388 */ /* 0x000fe20000000400 */
[----:B------:R-:W-:Y:S01]  /*26010*/  STS.U16 [R21+0x8e00], R14 ;  /* 0x008e000e15007388 */ /* 0x000fe20000000400 */
[----:B------:R-:W-:Y:S02]  /*26020*/  STS.U16 [R21+0x9600], R15 ;  /* 0x0096000f15007388 */ /* 0x000fe40000000400 */
[----:B------:R0:W-:Y:S02]  /*26030*/  STS.U16 [R21+0x9e00], R19 ;  /* 0x009e001315007388 */ /* 0x0001e40000000400 */
[----:B------:R1:W-:Y:S01]  /*26040*/  STS.U16 [R21+0xa600], R2 ;  /* 0x00a6000215007388 */ /* 0x0003e20000000400 */
[----:B------:R1:W-:Y:S01]  /*26050*/  STS.U16 [R21+0xae00], R18 ;  /* 0x00ae001215007388 */ /* 0x0003e20000000400 */
[----:B------:R1:W-:Y:S03]  /*26060*/  STS.U16 [R21+0xb600], R24 ;  /* 0x00b6001815007388 */ /* 0x0003e60000000400 */
[----:B0-----:R-:W4:Y:S01]  /*26070*/  LDL.LU R19, [R1+0xf0] ;  /* 0x0000f00001137983 */ /* 0x001f220000300800 */
[----:B-1----:R-:W4:Y:S02]  /*26080*/  LDL.LU R2, [R1+0xe8] ;  /* 0x0000e80001027983 */ /* 0x002f240000300800 */
[----:B------:R-:W4:Y:S01]  /*26090*/  LDL.LU R18, [R1+0xe0] ;  /* 0x0000e00001127983 */ /* 0x000f220000300800 */
[----:B------:R-:W4:Y:S04]  /*260a0*/  LDL.LU R24, [R1+0xd8] ;  /* 0x0000d80001187983 */ /* 0x000f280000300800 */
[----:B------:R-:W4:Y:S01]  /*260b0*/  LDL.LU R9, [R1+0x6c] ;  /* 0x00006c0001097983 */ /* 0x000f220000300800 */
[----:B------:R-:W4:Y:S02]  /*260c0*/  LDL.LU R8, [R1+0x60] ;  /* 0x0000600001087983 */ /* 0x000f240000300800 */
[----:B------:R-:W4:Y:S02]  /*260d0*/  LDL.LU R7, [R1+0x54] ;  /* 0x0000540001077983 */ /* 0x000f240000300800 */
[----:B------:R-:W4:Y:S01]  /*260e0*/  LDL.LU R6, [R1+0x48] ;  /* 0x0000480001067983 */ /* 0x000f220000300800 */
[----:B------:R-:W4:Y:S01]  /*260f0*/  LDL.LU R5, [R1+0x3c] ;  /* 0x00003c0001057983 */ /* 0x000f220000300800 */
[----:B------:R-:W4:Y:S02]  /*26100*/  LDL.LU R16, [R1+0x30] ;  /* 0x0000300001107983 */ /* 0x000f240000300800 */
[----:B------:R-:W4:Y:S02]  /*26110*/  LDL.LU R22, [R1+0x24] ;  /* 0x0000240001167983 */ /* 0x000f240000300800 */
[----:B------:R-:W4:Y:S01]  /*26120*/  LDL.LU R28, [R1+0x18] ;  /* 0x00001800011c7983 */ /* 0x000f220000300800 */
[----:B------:R-:W4:Y:S01]  /*26130*/  LDL.LU R14, [R1+0xc] ;  /* 0x00000c00010e7983 */ /* 0x000f220000300800 */
[----:B------:R-:W4:Y:S01]  /*26140*/  LDL.LU R15, [R1] ;  /* 0x00000000010f7983 */ /* 0x000f220000300800 */
[----:B------:R-:W-:-:S02]  /*26150*/  LOP3.LUT R3, R3, 0x70, RZ, 0x3c, !PT ;  /* 0x0000007003037812 */ /* 0x000fc400078e3cff */
[----:B--2---:R0:W-:Y:S01]  /*26160*/  STS.U16 [R21+0xbe00], R26 ;  /* 0x00be001a15007388 */ /* 0x0041e20000000400 */
[----:B------:R1:W-:Y:S02]  /*26170*/  STS.U16 [R21+0xc600], R20 ;  /* 0x00c6001415007388 */ /* 0x0003e40000000400 */
[----:B------:R2:W-:Y:S02]  /*26180*/  STS.U16 [R21+0xce00], R0 ;  /* 0x00ce000015007388 */ /* 0x0005e40000000400 */
[----:B------:R2:W-:Y:S01]  /*26190*/  STS.U16 [R21+0xd600], R4 ;  /* 0x00d6000415007388 */ /* 0x0005e20000000400 */
[----:B------:R2:W-:Y:S01]  /*261a0*/  STS.U16 [R21+0xde00], R10 ;  /* 0x00de000a15007388 */ /* 0x0005e20000000400 */
[----:B----4-:R4:W-:Y:S03]  /*261b0*/  STS.U16 [R21+0xe600], R11 ;  /* 0x00e6000b15007388 */ /* 0x0109e60000000400 */
[----:B0-----:R-:W3:Y:S01]  /*261c0*/  LDL.LU R26, [R1+0x78] ;  /* 0x00007800011a7983 */ /* 0x001ee20000300800 */
[----:B-1----:R-:W3:Y:S02]  /*261d0*/  LDL.LU R20, [R1+0x84] ;  /* 0x0000840001147983 */ /* 0x002ee40000300800 */
[----:B--2---:R-:W2:Y:S02]  /*261e0*/  LDL.LU R0, [R1+0x90] ;  /* 0x0000900001007983 */ /* 0x004ea40000300800 */
[----:B------:R-:W2:Y:S01]  /*261f0*/  LDL.LU R4, [R1+0x9c] ;  /* 0x00009c0001047983 */ /* 0x000ea20000300800 */
[----:B------:R-:W2:Y:S04]  /*26200*/  LDL.LU R10, [R1+0xa8] ;  /* 0x0000a800010a7983 */ /* 0x000ea80000300800 */
[----:B----4-:R-:W4:Y:S04]  /*26210*/  LDL.LU R11, [R1+0xb4] ;  /* 0x0000b400010b7983 */ /* 0x010f280000300800 */
[----:B------:R0:W-:Y:S01]  /*26220*/  STS.U16 [R21+0xee00], R12 ;  /* 0x00ee000c15007388 */ /* 0x0001e20000000400 */
[----:B------:R1:W-:Y:S02]  /*26230*/  STS.U16 [R21+0xf600], R13 ;  /* 0x00f6000d15007388 */ /* 0x0003e40000000400 */
[----:B------:R1:W-:Y:S01]  /*26240*/  STS.U16 [R21+0xfe00], R17 ;  /* 0x00fe001115007388 */ /* 0x0003e20000000400 */
[----:B0-----:R-:W2:Y:S01]  /*26250*/  LDL.LU R12, [R1+0xc0] ;  /* 0x0000c000010c7983 */ /* 0x001ea20000300800 */
[----:B-1----:R-:W2:Y:S02]  /*26260*/  LDL.LU R13, [R1+0xc8] ;  /* 0x0000c800010d7983 */ /* 0x002ea40000300800 */
[----:B------:R-:W2:Y:S02]  /*26270*/  LDL.LU R21, [R1+0x1720] ;  /* 0x0017200001157983 */ /* 0x000ea40000300800 */
[----:B------:R-:W2:Y:S01]  /*26280*/  LDL.LU R17, [R1+0xd0] ;  /* 0x0000d00001117983 */ /* 0x000ea20000300800 */
[----:B------:R0:W-:Y:S01]  /*26290*/  STS.U16 [R3+0x700], R19 ;  /* 0x0007001303007388 */ /* 0x0001e20000000400 */
[----:B------:R1:W-:Y:S02]  /*262a0*/  STS.U16 [R3+0xf00], R2 ;  /* 0x000f000203007388 */ /* 0x0003e40000000400 */
[----:B------:R1:W-:Y:S02]  /*262b0*/  STS.U16 [R3+0x1700], R18 ;  /* 0x0017001203007388 */ /* 0x0003e40000000400 */
[----:B------:R1:W-:Y:S01]  /*262c0*/  STS.U16 [R3+0x1f00], R24 ;  /* 0x001f001803007388 */ /* 0x0003e20000000400 */
[----:B0-----:R-:W3:Y:S01]  /*262d0*/  LDL.LU R19, [R1+0x171c] ;  /* 0x00171c0001137983 */ /* 0x001ee20000300800 */
[----:B-1----:R-:W3:Y:S02]  /*262e0*/  LDL.LU R2, [R1+0x1718] ;  /* 0x0017180001027983 */ /* 0x002ee40000300800 */
[----:B------:R-:W3:Y:S02]  /*262f0*/  LDL.LU R18, [R1+0x1714] ;  /* 0x0017140001127983 */ /* 0x000ee40000300800 */
[----:B------:R-:W3:Y:S01]  /*26300*/  LDL.LU R24, [R1+0x1710] ;  /* 0x0017100001187983 */ /* 0x000ee20000300800 */
[----:B--2---:R-:W-:Y:S01]  /*26310*/  STS.U16 [R3+0x2700], R17 ;  /* 0x0027001103007388 */ /* 0x004fe20000000400 */
[----:B------:R-:W-:Y:S02]  /*26320*/  STS.U16 [R3+0x2f00], R13 ;  /* 0x002f000d03007388 */ /* 0x000fe40000000400 */
[----:B------:R-:W-:Y:S02]  /*26330*/  STS.U16 [R3+0x3700], R12 ;  /* 0x0037000c03007388 */ /* 0x000fe40000000400 */
[----:B----4-:R-:W-:Y:S01]  /*26340*/  STS.U16 [R3+0x3f00], R11 ;  /* 0x003f000b03007388 */ /* 0x010fe20000000400 */
[----:B------:R-:W-:Y:S01]  /*26350*/  STS.U16 [R3+0x4700], R10 ;  /* 0x0047000a03007388 */ /* 0x000fe20000000400 */
[----:B------:R-:W-:Y:S02]  /*26360*/  STS.U16 [R3+0x4f00], R4 ;  /* 0x004f000403007388 */ /* 0x000fe40000000400 */
[----:B------:R-:W-:Y:S02]  /*26370*/  STS.U16 [R3+0x5700], R0 ;  /* 0x0057000003007388 */ /* 0x000fe40000000400 */
[----:B---3--:R0:W-:Y:S01]  /*26380*/  STS.U16 [R3+0x5f00], R20 ;  /* 0x005f001403007388 */ /* 0x0081e20000000400 */
        /* <DEDUP_REMOVED lines=10> */
[----:B------:R1:W-:Y:S01]  /*26430*/  STS.U16 [R3+0xb700], R15 ;  /* 0x00b7000f03007388 */ /* 0x0003e20000000400 */
[----:B0-----:R-:W2:Y:S04]  /*26440*/  LDL R20, [R1+0x2f0] ;  /* 0x0002f00001147983 */ /* 0x001ea80000100800 */
        /* <DEDUP_REMOVED lines=8> */
[----:B------:R0:W-:Y:S04]  /*264d0*/  STS.U16 [R3+0xff00], R29 ;  /* 0x00ff001d03007388 */ /* 0x0001e80000000400 */
[----:B-1----:R-:W1:Y:S04]  /*264e0*/  S2R R15, SR_TID.X ;  /* 0x00000000000f7919 */ /* 0x002e680000002100 */
[----:B------:R-:W3:Y:S01]  /*264f0*/  S2R R14, SR_TID.X ;  /* 0x00000000000e7919 */ /* 0x000ee20000002100 */
[----:B------:R-:W-:Y:S06]  /*26500*/  BAR.SYNC.DEFER_BLOCKING 0x0 ;  /* 0x0000000000007b1d */ /* 0x000fec0000010000 */
[----:B0-----:R-:W4:Y:S01]  /*26510*/  LDL R3, [R1+0x2f4] ;  /* 0x0002f40001037983 */ /* 0x001f220000100800 */
[C---:B-1----:R-:W-:Y:S01]  /*26520*/  LOP3.LUT R28, R15.reuse, 0x7, RZ, 0xc0, !PT ;  /* 0x000000070f1c7812 */ /* 0x042fe200078ec0ff */
[----:B------:R-:W-:Y:S01]  /*26530*/  IMAD.SHL.U32 R22, R15, 0x2, RZ ;  /* 0x000000020f167824 */ /* 0x000fe200078e00ff */
[----:B---3--:R-:W-:-:S02]  /*26540*/  LOP3.LUT R15, R14, 0x60, RZ, 0xc0, !PT ;  /* 0x000000600e0f7812 */ /* 0x008fc400078ec0ff */
[----:B------:R-:W-:Y:S01]  /*26550*/  LOP3.LUT R16, R14, 0x7, RZ, 0xc0, !PT ;  /* 0x000000070e107812 */ /* 0x000fe200078ec0ff */
[----:B------:R-:W-:-:S04]  /*26560*/  IMAD.SHL.U32 R28, R28, 0x10, RZ ;  /* 0x000000101c1c7824 */ /* 0x000fc800078e00ff */
[----:B------:R-:W-:Y:S01]  /*26570*/  IMAD R16, R16, 0x4, R15 ;  /* 0x0000000410107824 */ /* 0x000fe200078e020f */
[----:B------:R-:W-:-:S05]  /*26580*/  LOP3.LUT R17, R28, 0x30, R22, 0x78, !PT ;  /* 0x000000301c117812 */ /* 0x000fca00078e7816 */
[----:B------:R-:W-:-:S05]  /*26590*/  IMAD.U32 R16, R16, 0x40, R17 ;  /* 0x0000004010107824 */ /* 0x000fca00078e0011 */
[----:B------:R-:W0:Y:S04]  /*265a0*/  LDSM.16.M88.4 R8, [R16] ;  /* 0x000000001008783b */ /* 0x000e280000000200 */
[----:B------:R-:W1:Y:S04]  /*265b0*/  LDSM.16.M88.4 R24, [R16+0x2000] ;  /* 0x002000001018783b */ /* 0x000e680000000200 */
[----:B------:R-:W-:Y:S04]  /*265c0*/  LDSM.16.M88.4 R12, [R16+0x4000] ;  /* 0x00400000100c783b */ /* 0x000fe80000000200 */
[----:B0-----:R-:W-:Y:S01]  /*265d0*/  STL.64 [R1+0x20], R8 ;  /* 0x0000200801007387 */ /* 0x001fe20000100a00 */
[----:B------:R-:W-:Y:S02]  /*265e0*/  STL.64 [R1+0x28], R10 ;  /* 0x0000280a01007387 */ /* 0x000fe40000100a00 */
[----:B------:R-:W0:Y:S04]  /*265f0*/  LDSM.16.M88.4 R8, [R16+0x6000] ;  /* 0x006000001008783b */ /* 0x000e280000000200 */
[----:B-1----:R-:W-:Y:S01]  /*26600*/  STL.64 [R1+0x10], R24 ;  /* 0x0000101801007387 */ /* 0x002fe20000100a00 */
[----:B------:R-:W-:Y:S04]  /*26610*/  STL.64 [R1+0x18], R26 ;  /* 0x0000181a01007387 */ /* 0x000fe80000100a00 */
[----:B0-----:R-:W-:Y:S01]  /*26620*/  STL [R1+0x15fc], R10 ;  /* 0x0015fc0a01007387 */ /* 0x001fe20000100800 */
[----:B------:R-:W-:Y:S02]  /*26630*/  STL.64 [R1], R12 ;  /* 0x0000000c01007387 */ /* 0x000fe40000100a00 */
[----:B------:R-:W-:Y:S02]  /*26640*/  STL.64 [R1+0x8], R14 ;  /* 0x0000080e01007387 */ /* 0x000fe40000100a00 */
[----:B------:R-:W0:Y:S04]  /*26650*/  LDSM.16.M88.4 R12, [R16+0x8000] ;  /* 0x00800000100c783b */ /* 0x000e280000000200 */
[----:B------:R-:W-:Y:S01]  /*26660*/  STL [R1+0x15f8], R11 ;  /* 0x0015f80b01007387 */ /* 0x000fe20000100800 */
[----:B------:R-:W-:Y:S02]  /*26670*/  STL.64 [R1+0x16f0], R8 ;  /* 0x0016f00801007387 */ /* 0x000fe40000100a00 */
[----:B------:R-:W1:Y:S01]  /*26680*/  LDSM.16.M88.4 R8, [R16+0xc000] ;  /* 0x00c000001008783b */ /* 0x000e620000000200 */
[----:B0-----:R-:W-:Y:S03]  /*26690*/  STL.64 [R1+0x16d8], R14 ;  /* 0x0016d80e01007387 */ /* 0x001fe60000100a00 */
[----:B------:R-:W-:Y:S02]  /*266a0*/  STL.64 [R1+0x16d0], R12 ;  /* 0x0016d00c01007387 */ /* 0x000fe40000100a00 */
[----:B------:R-:W0:Y:S04]  /*266b0*/  LDSM.16.M88.4 R12, [R16+0xa000] ;  /* 0x00a00000100c783b */ /* 0x000e280000000200 */
[----:B-1----:R-:W-:-:S02]  /*266c0*/  IMAD.MOV.U32 R2, RZ, RZ, R8 ;  /* 0x000000ffff027224 */ /* 0x002fc400078e0008 */
[----:B------:R-:W-:Y:S01]  /*266d0*/  IMAD.MOV.U32 R0, RZ, RZ, R9 ;  /* 0x000000ffff007224 */ /* 0x000fe200078e0009 */
[----:B0-----:R-:W-:Y:S01]  /*266e0*/  STL.64 [R1+0x90], R12 ;  /* 0x0000900c01007387 */ /* 0x001fe20000100a00 */
[----:B------:R-:W-:Y:S02]  /*266f0*/  STL.64 [R1+0x98], R14 ;  /* 0x0000980e01007387 */ /* 0x000fe40000100a00 */
[----:B------:R-:W-:Y:S02]  /*26700*/  STL.64 [R1+0x80], R8 ;  /* 0x0000800801007387 */ /* 0x000fe40000100a00 */
[----:B------:R-:W-:Y:S02]  /*26710*/  STL.64 [R1+0x88], R10 ;  /* 0x0000880a01007387 */ /* 0x000fe40000100a00 */
[----:B------:R-:W-:Y:S04]  /*26720*/  LDSM.16.M88.4 R8, [R16+0xe000] ;  /* 0x00e000001008783b */ /* 0x000fe80000000200 */
[----:B--2---:R-:W-:Y:S02]  /*26730*/  LDSM.16.MT88.4 R4, [R20+0x10000] ;  /* 0x010000001404783b */ /* 0x004fe40000004200 */
[----:B------:R-:W-:Y:S02]  /*26740*/  LDSM.16.MT88.4 R20, [R20+0x10400] ;  /* 0x010400001414783b */ /* 0x000fe40000004200 */
[----:B----4-:R-:W0:Y:S04]  /*26750*/  LDSM.16.MT88.4 R16, [R3+0x10000] ;  /* 0x010000000310783b */ /* 0x010e280000004200 */
[----:B------:R-:W1:Y:S04]  /*26760*/  LDSM.16.MT88.4 R24, [R3+0x10400] ;  /* 0x010400000318783b */ /* 0x000e680000004200 */
[----:B0-----:R-:W-:Y:S01]  /*26770*/  STL.64 [R1+0x1698], R18 ;  /* 0x0016981201007387 */ /* 0x001fe20000100a00 */
[----:B------:R0:W-:Y:S02]  /*26780*/  STL.64 [R1+0xa0], R8 ;  /* 0x0000a00801007387 */ /* 0x0001e40000100a00 */
[----:B------:R2:W-:Y:S02]  /*26790*/  STL.64 [R1+0xa8], R10 ;  /* 0x0000a80a01007387 */ /* 0x0005e40000100a00 */
[----:B------:R-:W-:Y:S01]  /*267a0*/  STL.64 [R1+0x1690], R16 ;  /* 0x0016901001007387 */ /* 0x000fe20000100a00 */
[----:B------:R-:W-:Y:S01]  /*267b0*/  STL [R1+0x1624], R20 ;  /* 0x0016241401007387 */ /* 0x000fe20000100800 */
[----:B------:R-:W-:Y:S02]  /*267c0*/  STL [R1+0x1620], R21 ;  /* 0x0016201501007387 */ /* 0x000fe40000100800 */
[----:B------:R-:W-:Y:S02]  /*267d0*/  STL [R1+0x161c], R22 ;  /* 0x00161c1601007387 */ /* 0x000fe40000100800 */
[----:B------:R-:W-:Y:S01]  /*267e0*/  STL [R1+0x1618], R23 ;  /* 0x0016181701007387 */ /* 0x000fe20000100800 */
[----:B0-----:R-:W3:Y:S01]  /*267f0*/  LDL.LU.64 R8, [R1+0x2d0] ;  /* 0x0002d00001087983 */ /* 0x001ee20000300a00 */
[----:B--2---:R-:W2:Y:S03]  /*26800*/  LDL.LU.64 R10, [R1+0x2d8] ;  /* 0x0002d800010a7983 */ /* 0x004ea60000300a00 */
[----:B--2---:R-:W-:Y:S01]  /*26810*/  STL.64 [R1+0x1700], R10 ;  /* 0x0017000a01007387 */ /* 0x004fe20000100a00 */
[----:B---3--:R0:W-:Y:S03]  /*26820*/  STL.64 [R1+0x16f8], R8 ;  /* 0x0016f80801007387 */ /* 0x0081e60000100a00 */
[----:B0-----:R-:W2:Y:S01]  /*26830*/  LDL.LU.64 R8, [R1+0x20] ;  /* 0x0000200001087983 */ /* 0x001ea20000300a00 */
[----:B------:R-:W3:Y:S02]  /*26840*/  LDL.LU.64 R12, [R1+0x2c0] ;  /* 0x0002c000010c7983 */ /* 0x000ee40000300a00 */
[----:B------:R-:W4:Y:S02]  /*26850*/  LDL.LU.64 R14, [R1+0x2c8] ;  /* 0x0002c800010e7983 */ /* 0x000f240000300a00 */
[----:B----4-:R-:W-:Y:S01]  /*26860*/  STL.64 [R1+0x16e8], R14 ;  /* 0x0016e80e01007387 */ /* 0x010fe20000100a00 */
[----:B---3--:R0:W-:Y:S03]  /*26870*/  STL.64 [R1+0x16e0], R12 ;  /* 0x0016e00c01007387 */ /* 0x0081e60000100a00 */
[----:B0-----:R-:W3:Y:S04]  /*26880*/  LDL.LU.64 R12, [R1+0x10] ;  /* 0x00001000010c7983 */ /* 0x001ee80000300a00 */
[----:B---3--:R0:W-:Y:S04]  /*26890*/  STL.64 [R1+0x1708], R12 ;  /* 0x0017080c01007387 */ /* 0x0081e80000100a00 */
[----:B0-----:R-:W2:Y:S01]  /*268a0*/  LDL.LU.64 R12, [R1+0x2e0] ;  /* 0x0002e000010c7983 */ /* 0x001ea20000300a00 */
[----:B------:R-:W2:Y:S02]  /*268b0*/  LDL.LU.64 R14, [R1+0x2e8] ;  /* 0x0002e800010e7983 */ /* 0x000ea40000300a00 */
[----:B------:R-:W3:Y:S02]  /*268c0*/  LDL.LU.64 R20, [R1+0x2b0] ;  /* 0x0002b00001147983 */ /* 0x000ee40000300a00 */
[----:B------:R-:W3:Y:S01]  /*268d0*/  LDL.LU.64 R22, [R1+0x2b8] ;  /* 0x0002b80001167983 */ /* 0x000ee20000300a00 */
[----:B------:R-:W4:Y:S01]  /*268e0*/  LDL.LU.64 R16, [R1+0x2a0] ;  /* 0x0002a00001107983 */ /* 0x000f220000300a00 */
[----:B------:R-:W4:Y:S02]  /*268f0*/  LDL.LU.64 R18, [R1+0x2a8] ;  /* 0x0002a80001127983 */ /* 0x000f240000300a00 */
[----:B-1----:R-:W-:Y:S02]  /*26900*/  STL.64 [R1+0x1580], R26 ;  /* 0x0015801a01007387 */ /* 0x002fe40000100a00 */
[----:B------:R0:W-:Y:S02]  /*26910*/  STL.64 [R1+0x1578], R24 ;  /* 0x0015781801007387 */ /* 0x0001e40000100a00 */
[----:B0-----:R-:W3:Y:S01]  /*26920*/  LDL.LU.64 R24, [R1+0xa0] ;  /* 0x0000a00001187983 */ /* 0x001ee20000300a00 */
[----:B------:R-:W3:Y:S01]  /*26930*/  LDL.LU.64 R26, [R1+0xa8] ;  /* 0x0000a800011a7983 */ /* 0x000ee20000300a00 */
[----:B--2---:R-:W-:Y:S02]  /*26940*/  HMMA.16816.F32.BF16 R12, R4, R8, R12 ;  /* 0x00000008040c723c */ /* 0x004fe4000004180c */
[----:B---3--:R-:W-:Y:S01]  /*26950*/  STL.64 [R1+0x16a8], R26 ;  /* 0x0016a81a01007387 */ /* 0x008fe20000100a00 */
[----:B------:R0:W-:Y:S02]  /*26960*/  STL.64 [R1+0x16a0], R24 ;  /* 0x0016a01801007387 */ /* 0x0001e40000100a00 */
[----:B0-----:R-:W-:-:S02]  /*26970*/  IMAD.MOV.U32 R24, RZ, RZ, R2 ;  /* 0x000000ffff187224 */ /* 0x001fc400078e0002 */
[----:B------:R-:W-:-:S05]  /*26980*/  IMAD.MOV.U32 R25, RZ, RZ, R0 ;  /* 0x000000ffff197224 */ /* 0x000fca00078e0000 */
[----:B------:R0:W-:Y:S01]  /*26990*/  STL.64 [R1+0x16c0], R24 ;  /* 0x0016c01801007387 */ /* 0x0001e20000100a00 */
[----:B------:R-:W-:Y:S02]  /*269a0*/  IMAD.MOV.U32 R2, RZ, RZ, R8 ;  /* 0x000000ffff027224 */ /* 0x000fe400078e0008 */
[----:B------:R-:W-:Y:S01]  /*269b0*/  IMAD.MOV.U32 R0, RZ, RZ, R9 ;  /* 0x000000ffff007224 */ /* 0x000fe200078e0009 */
[----:B0-----:R-:W2:Y:S07]  /*269c0*/  LDL.LU.64 R24, [R1] ;  /* 0x0000000001187983 */ /* 0x001eae0000300a00 */
[----:B------:R0:W-:Y:S02]  /*269d0*/  STL.64 [R1+0x110], R12 ;  /* 0x0001100c01007387 */ /* 0x0001e40000100a00 */
[----:B------:R-:W-:Y:S01]  /*269e0*/  STL.64 [R1+0x118], R14 ;  /* 0x0001180e01007387 */ /* 0x000fe20000100a00 */
[----:B0-----:R-:W3:Y:S01]  /*269f0*/  LDL.LU.64 R12, [R1+0x1708] ;  /* 0x00170800010c7983 */ /* 0x001ee20000300a00 */
[----:B------:R-:W3:Y:S02]  /*26a00*/  LDL.LU.64 R10, [R1+0x1700] ;  /* 0x00170000010a7983 */ /* 0x000ee40000300a00 */
[----:B------:R-:W3:Y:S02]  /*26a10*/  LDL.LU.64 R8, [R1+0x16f8] ;  /* 0x0016f80001087983 */ /* 0x000ee40000300a00 */
[C---:B---3--:R-:W-:Y:S11]  /*26a20*/  HMMA.16816.F32.BF16 R8, R4.reuse, R12, R8 ;  /* 0x0000000c0408723c */ /* 0x048ff60000041808 */
[----:B------:R-:W-:Y:S11]  /*26a30*/  @!UPT UIADD3 URZ, URZ, URZ, URZ ;  /* 0x0000003f3f3ff290 */ /* 0x000ff6000fffe03f */
[----:B------:R-:W-:Y:S01]  /*26a40*/  @!UPT UIADD3 URZ, URZ, URZ, URZ ;  /* 0x0000003f3f3ff290 */ /* 0x000fe2000fffe03f */
[----:B------:R0:W-:Y:S01]  /*26a50*/  STL.64 [R1+0x100], R8 ;  /* 0x0001000801007387 */ /* 0x0001e20000100a00 */
[----:B------:R1:W-:Y:S03]  /*26a60*/  STL.64 [R1+0x108], R10 ;  /* 0x0001080a01007387 */ /* 0x0003e60000100a00 */
[----:B0-----:R-:W3:Y:S01]  /*26a70*/  LDL.LU.64 R8, [R1+0x16f0] ;  /* 0x0016f00001087983 */ /* 0x001ee20000300a00 */
[----:B-1----:R-:W-:Y:S02]  /*26a80*/  IMAD.MOV.U32 R11, RZ, RZ, R12 ;  /* 0x000000ffff0b7224 */ /* 0x002fe400078e000c */
[----:B------:R-:W-:Y:S02]  /*26a90*/  IMAD.MOV.U32 R10, RZ, RZ, R13 ;  /* 0x000000ffff0a7224 */ /* 0x000fe400078e000d */
[----:B------:R-:W2:Y:S01]  /*26aa0*/  LDL.LU.64 R14, [R1+0x16e8] ;  /* 0x0016e800010e7983 */ /* 0x000ea20000300a00 */
[----:B------:R-:W2:Y:S02]  /*26ab0*/  LDL.LU.64 R12, [R1+0x16e0] ;  /* 0x0016e000010c7983 */ /* 0x000ea40000300a00 */
[C---:B--2---:R-:W-:Y:S11]  /*26ac0*/  HMMA.16816.F32.BF16 R12, R4.reuse, R24, R12 ;  /* 0x00000018040c723c */ /* 0x044ff6000004180c */
[----:B------:R-:W-:Y:S11]  /*26ad0*/  @!UPT UIADD3 URZ, URZ, URZ, URZ ;  /* 0x0000003f3f3ff290 */ /* 0x000ff6000fffe03f */
[----:B------:R-:W-:Y:S01]  /*26ae0*/  @!UPT UIADD3 URZ, URZ, URZ, URZ ;  /* 0x0000003f3f3ff290 */ /* 0x000fe2000fffe03f */
[----:B------:R-:W-:Y:S01]  /*26af0*/  STL.64 [R1+0xf0], R12 ;  /* 0x0000f00c01007387 */ /* 0x000fe20000100a00 */
[----:B------:R0:W-:Y:S03]  /*26b00*/  STL.64 [R1+0xf8], R14 ;  /* 0x0000f80e01007387 */ /* 0x0001e60000100a00 */
[----:B0-----:R-:W2:Y:S01]  /*26b10*/  LDL.LU.64 R14, [R1+0x16d8] ;  /* 0x0016d800010e7983 */ /* 0x001ea20000300a00 */
[----:B------:R-:W4:Y:S01]  /*26b20*/  LDL.LU.64 R12, [R1+0x16d0] ;  /* 0x0016d000010c7983 */ /* 0x000f220000300a00 */
[C---:B---3--:R-:W-:Y:S01]  /*26b30*/  HMMA.16816.F32.BF16 R20, R4.reuse, R8, R20 ;  /* 0x000000080414723c */ /* 0x048fe20000041814 */
[----:B------:R0:W-:Y:S02]  /*26b40*/  STL.64 [R1+0x16c8], R8 ;  /* 0x0016c80801007387 */ /* 0x0001e40000100a00 */
[----:B------:R-:W-:Y:S02]  /*26b50*/  IMAD.MOV.U32 R28, RZ, RZ, R24 ;  /* 0x000000ffff1c7224 */ /* 0x000fe400078e0018 */
[----:B------:R-:W-:Y:S01]  /*26b60*/  IMAD.MOV.U32 R3, RZ, RZ, R25 ;  /* 0x000000ffff037224 */ /* 0x000fe200078e0019 */
[----:B0-----:R-:W3:Y:S11]  /*26b70*/  LDL.LU.64 R8, [R1+0x90] ;  /* 0x0000900001087983 */ /* 0x001ef60000300a00 */
[----:B------:R-:W-:Y:S06]  /*26b80*/  @!UPT UIADD3 URZ, URZ, URZ, URZ ;  /* 0x0000003f3f3ff290 */ /* 0x000fec000fffe03f */
[----:B------:R0:W-:Y:S01]  /*26b90*/  STL.64 [R1+0xe0], R20 ;  /* 0x0000e01401007387 */ /* 0x0001e20000100a00 */
[----:B------:R1:W-:Y:S02]  /*26ba0*/  STL.64 [R1+0xe8], R22 ;  /* 0x0000e81601007387 */ /* 0x0003e40000100a00 */
[----:B------:R-:W3:Y:S02]  /*26bb0*/  LDL.LU.64 R24, [R1+0x290] ;  /* 0x0002900001187983 */ /* 0x000ee40000300a00 */
[----:B------:R-:W3:Y:S01]  /*26bc0*/  LDL.LU.64 R26, [R1+0x298] ;  /* 0x00029800011a7983 */ /* 0x000ee20000300a00 */
[C---:B----4-:R-:W-:Y:S11]  /*26bd0*/  HMMA.16816.F32.BF16 R16, R4.reuse, R12, R16 ;  /* 0x0000000c0410723c */ /* 0x050ff60000041810 */
[----:B------:R-:W-:Y:S11]  /*26be0*/  @!UPT UIADD3 URZ, URZ, URZ, URZ ;  /* 0x0000003f3f3ff290 */ /* 0x000ff6000fffe03f */
[----:B------:R-:W-:Y:S02]  /*26bf0*/  @!UPT UIADD3 URZ, URZ, URZ, URZ ;  /* 0x0000003f3f3ff290 */ /* 0x000fe4000fffe03f */
[----:B0-----:R-:W-:Y:S02]  /*26c00*/  IMAD.MOV.U32 R20, RZ, RZ, R16 ;  /* 0x000000ffff147224 */ /* 0x001fe400078e0010 */
[----:B------:R-:W-:Y:S02]  /*26c10*/  IMAD.MOV.U32 R21, RZ, RZ, R17 ;  /* 0x000000ffff157224 */ /* 0x000fe400078e0011 */
[----:B-1----:R-:W-:Y:S02]  /*26c20*/  IMAD.MOV.U32 R22, RZ, RZ, R18 ;  /* 0x000000ffff167224 */ /* 0x002fe400078e0012 */
[----:B------:R-:W-:Y:S01]  /*26c30*/  IMAD.MOV.U32 R23, RZ, RZ, R19 ;  /* 0x000000ffff177224 */ /* 0x000fe200078e0013 */
[----:B------:R-:W4:Y:S01]  /*26c40*/  LDL.LU.64 R16, [R1+0x270] ;  /* 0x0002700001107983 */ /* 0x000f220000300a00 */
[----:B------:R-:W2:Y:S01]  /*26c50*/  LDL.LU.64 R18, [R1+0x278] ;  /* 0x0002780001127983 */ /* 0x000ea20000300a00 */
[----:B---3--:R-:W-:Y:S02]  /*26c60*/  HMMA.16816.F32.BF16 R24, R4, R8, R24 ;  /* 0x000000080418723c */ /* 0x008fe40000041818 */
[----:B--2---:R-:W-:Y:S01]  /*26c70*/  STL.64 [R1+0x16b8], R18 ;  /* 0x0016b81201007387 */ /* 0x004fe20000100a00 */
[----:B----4-:R0:W-:Y:S03]  /*26c80*/  STL.64 [R1+0x16b0], R16 ;  /* 0x0016b01001007387 */ /* 0x0101e60000100a00 */
[----:B0-----:R-:W2:Y:S01]  /*26c90*/  LDL.LU.64 R16, [R1+0x280] ;  /* 0x0002800001107983 */ /* 0x001ea20000300a00 */
[----:B------:R-:W2:Y:S02]  /*26ca0*/  LDL.LU.64 R18, [R1+0x288] ;  /* 0x0002880001127983 */ /* 0x000ea40000300a00 */
[----:B------:R0:W-:Y:S02]  /*26cb0*/  STL.64 [R1+0x1680], R14 ;  /* 0x0016800e01007387 */ /* 0x0001e40000100a00 */
[----:B------:R-:W-:Y:S01]  /*26cc0*/  STL.64 [R1+0x1678], R12 ;  /* 0x0016780c01007387 */ /* 0x000fe20000100a00 */
[----:B------:R-:W-:Y:S01]  /*26cd0*/  STL [R1+0x1634], R23 ;  /* 0x0016341701007387 */ /* 0x000fe20000100800 */
[----:B------:R-:W-:Y:S02]  /*26ce0*/  STL [R1+0x1630], R22 ;  /* 0x0016301601007387 */ /* 0x000fe40000100800 */
[----:B------:R1:W-:Y:S02]  /*26cf0*/  STL [R1+0x162c], R21 ;  /* 0x00162c1501007387 */ /* 0x0003e40000100800 */
[----:B------:R-:W-:Y:S02]  /*26d00*/  STL [R1+0x1628], R20 ;  /* 0x0016281401007387 */ /* 0x000fe40000100800 */
[----:B0-----:R-:W-:-:S02]  /*26d10*/  IMAD.MOV.U32 R15, RZ, RZ, R8 ;  /* 0x000000ffff0f7224 */ /* 0x001fc400078e0008 */
[----:B------:R-:W-:Y:S02]  /*26d20*/  IMAD.MOV.U32 R14, RZ, RZ, R9 ;  /* 0x000000ffff0e7224 */ /* 0x000fe400078e0009 */
[----:B-1----:R-:W-:Y:S01]  /*26d30*/  IMAD.MOV.U32 R21, RZ, RZ, R10 ;  /* 0x000000ffff157224 */ /* 0x002fe200078e000a */
[----:B------:R-:W3:Y:S01]  /*26d40*/  LDL.LU.64 R8, [R1+0x16c8] ;  /* 0x0016c80001087983 */ /* 0x000ee20000300a00 */
[----:B------:R-:W-:Y:S02]  /*26d50*/  IMAD.MOV.U32 R10, RZ, RZ, R25 ;  /* 0x000000ffff0a7224 */ /* 0x000fe400078e0019 */
[----:B------:R0:W-:Y:S02]  /*26d60*/  STL [R1+0xc0], R24 ;  /* 0x0000c01801007387 */ /* 0x0001e40000100800 */
[----:B0-----:R-:W2:Y:S01]  /*26d70*/  LDL.LU.64 R24, [R1+0x16c0] ;  /* 0x0016c00001187983 */ /* 0x001ea20000300a00 */
[----:B------:R-:W-:Y:S02]  /*26d80*/  IMAD.MOV.U32 R20, RZ, RZ, R11 ;  /* 0x000000ffff147224 */ /* 0x000fe400078e000b */
[----:B------:R-:W-:-:S02]  /*26d90*/  IMAD.MOV.U32 R11, RZ, RZ, R26 ;  /* 0x000000ffff0b7224 */ /* 0x000fc400078e001a */
[----:B------:R-:W-:-:S05]  /*26da0*/  IMAD.MOV.U32 R29, RZ, RZ, R27 ;  /* 0x000000ffff1d7224 */ /* 0x000fca00078e001b */
[----:B------:R-:W-:Y:S01]  /*26db0*/  STL [R1+0x1608], R29 ;  /* 0x0016081d01007387 */ /* 0x000fe20000100800 */
[----:B------:R-:W-:Y:S02]  /*26dc0*/  STL [R1+0x1604], R11 ;  /* 0x0016040b01007387 */ /* 0x000fe40000100800 */
[----:B------:R-:W-:Y:S01]  /*26dd0*/  STL [R1+0x1600], R10 ;  /* 0x0016000a01007387 */ /* 0x000fe20000100800 */
[C---:B--2---:R-:W-:Y:S01]  /*26de0*/  HMMA.16816.F32.BF16 R24, R4.reuse, R24, R16 ;  /* 0x000000180418723c */ /* 0x044fe20000041810 */
[----:B------:R-:W2:Y:S01]  /*26df0*/  LDL.LU.64 R18, [R1+0x16b8] ;  /* 0x0016b80001127983 */ /* 0x000ea20000300a00 */
[----:B------:R-:W2:Y:S11]  /*26e00*/  LDL.LU.64 R16, [R1+0x16b0] ;  /* 0x0016b00001107983 */ /* 0x000eb60000300a00 */
[----:B------:R-:W-:Y:S10]  /*26e10*/  @!UPT UIADD3 URZ, URZ, URZ, URZ ;  /* 0x0000003f3f3ff290 */ /* 0x000ff4000fffe03f */
[----:B------:R-:W-:Y:S01]  /*26e20*/  STL.64 [R1+0xb0], R24 ;  /* 0x0000b01801007387 */ /* 0x000fe20000100a00 */
[----:B------:R0:W-:Y:S03]  /*26e30*/  STL.64 [R1+0xb8], R26 ;  /* 0x0000b81a01007387 */ /* 0x0001e60000100a00 */
[----:B0-----:R-:W4:Y:S01]  /*26e40*/  LDL.LU.64 R26, [R1+0x16a8] ;  /* 0x0016a800011a7983 */ /* 0x001f220000300a00 */
[----:B------:R-:W2:Y:S02]  /*26e50*/  LDL.LU.64 R24, [R1+0x16a0] ;  /* 0x0016a00001187983 */ /* 0x000ea40000300a00 */
[----:B--2---:R-:W-:Y:S01]  /*26e60*/  HMMA.16816.F32.BF16 R4, R4, R24, R16 ;  /* 0x000000180404723c */ /* 0x004fe20000041810 */
[----:B------:R-:W2:Y:S01]  /*26e70*/  LDL.LU.64 R18, [R1+0x1698] ;  /* 0x0016980001127983 */ /* 0x000ea20000300a00 */
[----:B------:R-:W2:Y:S11]  /*26e80*/  LDL.LU.64 R16, [R1+0x1690] ;  /* 0x0016900001107983 */ /* 0x000eb60000300a00 */
[----:B------:R-:W-:Y:S10]  /*26e90*/  @!UPT UIADD3 URZ, URZ, URZ, URZ ;  /* 0x0000003f3f3ff290 */ /* 0x000ff4000fffe03f */
[----:B------:R0:W-:Y:S01]  /*26ea0*/  STL [R1+0x70], R4 ;  /* 0x0000700401007387 */ /* 0x0001e20000100800 */
[----:B------:R-:W-:Y:S02]  /*26eb0*/  IMAD.MOV.U32 R29, RZ, RZ, R5 ;  /* 0x000000ffff1d7224 */ /* 0x000fe400078e0005 */
[----:B------:R-:W-:Y:S02]  /*26ec0*/  IMAD.MOV.U32 R10, RZ, RZ, R7 ;  /* 0x000000ffff0a7224 */ /* 0x000fe400078e0007 */
[----:B------:R-:W-:Y:S01]  /*26ed0*/  IMAD.MOV.U32 R11, RZ, RZ, R6 ;  /* 0x000000ffff0b7224 */ /* 0x000fe200078e0006 */
[----:B0-----:R-:W2:Y:S01]  /*26ee0*/  LDL.LU.64 R4, [R1+0x250] ;  /* 0x0002500001047983 */ /* 0x001ea20000300a00 */
[----:B------:R-:W2:Y:S02]  /*26ef0*/  LDL.LU.64 R6, [R1+0x258] ;  /* 0x0002580001067983 */ /* 0x000ea40000300a00 */
[----:B----4-:R-:W-:Y:S02]  /*26f00*/  STL.64 [R1+0x1650], R26 ;  /* 0x0016501a01007387 */ /* 0x010fe40000100a00 */
[----:B------:R-:W-:Y:S01]  /*26f10*/  STL.64 [R1+0x1648], R24 ;  /* 0x0016481801007387 */ /* 0x000fe20000100a00 */
[----:B------:R-:W-:Y:S01]  /*26f20*/  STL [R1+0x1640], R10 ;  /* 0x0016400a01007387 */ /* 0x000fe20000100800 */
[----:B------:R-:W-:Y:S02]  /*26f30*/  STL [R1+0x163c], R11 ;  /* 0x00163c0b01007387 */ /* 0x000fe40000100800 */
[----:B---3--:R0:W-:Y:S02]  /*26f40*/  STL.64 [R1+0x1688], R8 ;  /* 0x0016880801007387 */ /* 0x0081e40000100a00 */
[----:B0-----:R-:W2:Y:S01]  /*26f50*/  LDL.LU.64 R8, [R1+0x260] ;  /* 0x0002600001087983 */ /* 0x001ea20000300a00 */
[----:B------:R-:W2:Y:S02]  /*26f60*/  LDL.LU.64 R10, [R1+0x268] ;  /* 0x00026800010a7983 */ /* 0x000ea40000300a00 */
[----:B------:R-:W-:-:S02]  /*26f70*/  IMAD.MOV.U32 R24, RZ, RZ, R2 ;  /* 0x000000ffff187224 */ /* 0x000fc400078e0002 */
[----:B------:R-:W-:Y:S01]  /*26f80*/  IMAD.MOV.U32 R25, RZ, RZ, R0 ;  /* 0x000000ffff197224 */ /* 0x000fe200078e0000 */
[----:B------:R-:W-:Y:S01]  /*26f90*/  STL [R1+0x1638], R29 ;  /* 0x0016381d01007387 */ /* 0x000fe20000100800 */
[----:B------:R-:W-:Y:S02]  /*26fa0*/  IMAD.MOV.U32 R13, RZ, RZ, R3 ;  /* 0x000000ffff0d7224 */ /* 0x000fe400078e0003 */
[----:B------:R-:W-:-:S03]  /*26fb0*/  IMAD.MOV.U32 R12, RZ, RZ, R28 ;  /* 0x000000ffff0c7224 */ /* 0x000fc600078e001c */
[C---:B--2---:R-:W-:Y:S01]  /*26fc0*/  HMMA.16816.F32.BF16 R24, R16.reuse, R24, R8 ;  /* 0x000000181018723c */ /* 0x044fe20000041808 */
[----:B------:R-:W2:Y:S01]  /*26fd0*/  LDL.LU.64 R8, [R1+0x240] ;  /* 0x0002400001087983 */ /* 0x000ea20000300a00 */
[----:B------:R-:W2:Y:S06]  /*26fe0*/  LDL.LU.64 R10, [R1+0x248] ;  /* 0x00024800010a7983 */ /* 0x000eac0000300a00 */
[----:B------:R-:W-:Y:S11]  /*26ff0*/  HMMA.16816.F32.BF16 R4, R16, R20, R4 ;  /* 0x000000141004723c */ /* 0x000ff60000041804 */
[----:B------:R-:W-:Y:S05]  /*27000*/  @!UPT UIADD3 URZ, URZ, URZ, URZ ;  /* 0x0000003f3f3ff290 */ /* 0x000fea000fffe03f */
[----:B------:R-:W-:Y:S02]  /*27010*/  IMAD.MOV.U32 R2, RZ, RZ, R26 ;  /* 0x000000ffff027224 */ /* 0x000fe400078e001a */
[----:B------:R-:W-:Y:S02]  /*27020*/  IMAD.MOV.U32 R3, RZ, RZ, R25 ;  /* 0x000000ffff037224 */ /* 0x000fe400078e0019 */
[----:B------:R-:W-:Y:S02]  /*27030*/  IMAD.MOV.U32 R28, RZ, RZ, R24 ;  /* 0x000000ffff1c7224 */ /* 0x000fe400078e0018 */
[----:B------:R-:W-:Y:S01]  /*27040*/  IMAD.MOV.U32 R0, RZ, RZ, R27 ;  /* 0x000000ffff007224 */ /* 0x000fe200078e001b */
[----:B------:R-:W3:Y:S01]  /*27050*/  LDL.LU.64 R24, [R1+0x230] ;  /* 0x0002300001187983 */ /* 0x000ee20000300a00 */
[----:B------:R-:W3:Y:S02]  /*27060*/  LDL.LU.64 R26, [R1+0x238] ;  /* 0x00023800011a7983 */ /* 0x000ee40000300a00 */
[----:B------:R-:W-:Y:S02]  /*27070*/  STL [R1+0x1674], R2 ;  /* 0x0016740201007387 */ /* 0x000fe40000100800 */
[----:B------:R-:W-:-:S02]  /*27080*/  IMAD.MOV.U32 R23, RZ, RZ, R4 ;  /* 0x000000ffff177224 */ /* 0x000fc400078e0004 */
[----:B------:R-:W-:Y:S01]  /*27090*/  IMAD.MOV.U32 R22, RZ, RZ, R5 ;  /* 0x000000ffff167224 */ /* 0x000fe200078e0005 */
[----:B------:R-:W-:Y:S01]  /*270a0*/  STL [R1+0x1670], R3 ;  /* 0x0016700301007387 */ /* 0x000fe20000100800 */
[----:B------:R-:W-:Y:S02]  /*270b0*/  IMAD.MOV.U32 R21, RZ, RZ, R6 ;  /* 0x000000ffff157224 */ /* 0x000fe400078e0006 */
[----:B------:R-:W-:Y:S02]  /*270c0*/  IMAD.MOV.U32 R20, RZ, RZ, R7 ;  /* 0x000000ffff147224 */ /* 0x000fe400078e0007 */
[----:B------:R-:W-:Y:S01]  /*270d0*/  STL [R1+0x1644], R28 ;  /* 0x0016441c01007387 */ /* 0x000fe20000100800 */
[----:B------:R-:W4:Y:S01]  /*270e0*/  LDL.LU.64 R4, [R1+0x220] ;  /* 0x0002200001047983 */ /* 0x000f220000300a00 */
[----:B------:R-:W4:Y:S02]  /*270f0*/  LDL.LU.64 R6, [R1+0x228] ;  /* 0x0002280001067983 */ /* 0x000f240000300a00 */
[----:B------:R-:W-:Y:S02]  /*27100*/  STL.64 [R1+0x1660], R22 ;  /* 0x0016601601007387 */ /* 0x000fe40000100a00 */
[----:B------:R0:W-:Y:S02]  /*27110*/  STL.64 [R1+0x1658], R20 ;  /* 0x0016581401007387 */ /* 0x0001e40000100a00 */
[----:B0-----:R-:W-:-:S02]  /*27120*/  IMAD.MOV.U32 R20, RZ, RZ, R15 ;  /* 0x000000ffff147224 */ /* 0x001fc400078e000f */
[----:B------:R-:W-:Y:S02]  /*27130*/  IMAD.MOV.U32 R21, RZ, RZ, R14 ;  /* 0x000000ffff157224 */ /* 0x000fe400078e000e */
[C---:B--2---:R-:W-:Y:S01]  /*27140*/  HMMA.16816.F32.BF16 R12, R16.reuse, R12, R8 ;  /* 0x0000000c100c723c */ /* 0x044fe20000041808 */
[----:B------:R-:W3:Y:S11]  /*27150*/  LDL.LU.64 R8, [R1+0x1688] ;  /* 0x0016880001087983 */ /* 0x000ef60000300a00 */
[----:B------:R-:W-:Y:S11]  /*27160*/  @!UPT UIADD3 URZ, URZ, URZ, URZ ;  /* 0x0000003f3f3ff290 */ /* 0x000ff6000fffe03f */
[----:B------:R-:W-:Y:S01]  /*27170*/  @!UPT UIADD3 URZ, URZ, URZ, URZ ;  /* 0x0000003f3f3ff290 */ /* 0x000fe2000fffe03f */
[----:B------:R-:W-:Y:S02]  /*27180*/  IMAD.MOV.U32 R23, RZ, RZ, R14 ;  /* 0x000000ffff177224 */ /* 0x000fe400078e000e */
[----:B------:R-:W-:Y:S02]  /*27190*/  IMAD.MOV.U32 R22, RZ, RZ, R15 ;  /* 0x000000ffff167224 */ /* 0x000fe400078e000f */
[----:B------:R-:W-:Y:S02]  /*271a0*/  IMAD.MOV.U32 R2, RZ, RZ, R12 ;  /* 0x000000ffff027224 */ /* 0x000fe400078e000c */
[----:B------:R-:W-:Y:S01]  /*271b0*/  IMAD.MOV.U32 R3, RZ, RZ, R13 ;  /* 0x000000ffff037224 */ /* 0x000fe200078e000d */
[----:B------:R-:W2:Y:S01]  /*271c0*/  LDL.LU.64 R14, [R1+0x1680] ;  /* 0x00168000010e7983 */ /* 0x000ea20000300a00 */
[----:B------:R-:W4:Y:S01]  /*271d0*/  LDL.LU.64 R12, [R1+0x1678] ;  /* 0x00167800010c7983 */ /* 0x000f220000300a00 */
[C---:B---3--:R-:W-:Y:S08]  /*271e0*/  HMMA.16816.F32.BF16 R24, R16.reuse, R8, R24 ;  /* 0x000000081018723c */ /* 0x048ff00000041818 */
[----:B----4-:R-:W-:Y:S11]  /*271f0*/  HMMA.16816.F32.BF16 R4, R16, R12, R4 ;  /* 0x0000000c1004723c */ /* 0x010ff60000041804 */
[----:B------:R-:W-:Y:S05]  /*27200*/  @!UPT UIADD3 URZ, URZ, URZ, URZ ;  /* 0x0000003f3f3ff290 */ /* 0x000fea000fffe03f */
[----:B------:R-:W-:Y:S02]  /*27210*/  IMAD.MOV.U32 R10, RZ, RZ, R25 ;  /* 0x000000ffff0a7224 */ /* 0x000fe400078e0019 */
[----:B------:R-:W-:Y:S02]  /*27220*/  IMAD.MOV.U32 R11, RZ, RZ, R26 ;  /* 0x000000ffff0b7224 */ /* 0x000fe400078e001a */
[----:B------:R-:W-:Y:S02]  /*27230*/  IMAD.MOV.U32 R28, RZ, RZ, R24 ;  /* 0x000000ffff1c7224 */ /* 0x000fe400078e0018 */
[----:B------:R-:W-:Y:S01]  /*27240*/  IMAD.MOV.U32 R29, RZ, RZ, R27 ;  /* 0x000000ffff1d7224 */ /* 0x000fe200078e001b */
[----:B------:R0:W-:Y:S01]  /*27250*/  STL.64 [R1+0x1668], R10 ;  /* 0x0016680a01007387 */ /* 0x0001e20000100a00 */
[----:B------:R-:W3:Y:S03]  /*27260*/  LDL.LU.64 R8, [R1+0x210] ;  /* 0x0002100001087983 */ /* 0x000ee60000300a00 */
[----:B0-----:R-:W3:Y:S01]  /*27270*/  LDL.LU.64 R10, [R1+0x218] ;  /* 0x00021800010a7983 */ /* 0x001ee20000300a00 */
[----:B------:R-:W4:Y:S02]  /*27280*/  LDL.LU.64 R24, [R1+0x200] ;  /* 0x0002000001187983 */ /* 0x000f240000300a00 */
[----:B------:R-:W4:Y:S02]  /*27290*/  LDL.LU.64 R26, [R1+0x208] ;  /* 0x00020800011a7983 */ /* 0x000f240000300a00 */
[----:B--2---:R0:W-:Y:S01]  /*272a0*/  STL.64 [R1+0x15c8], R14 ;  /* 0x0015c80e01007387 */ /* 0x0041e20000100a00 */
[----:B------:R-:W2:Y:S04]  /*272b0*/  LDL.LU.64 R12, [R1+0x1e0] ;  /* 0x0001e000010c7983 */ /* 0x000ea80000300a00 */
[----:B0-----:R-:W2:Y:S01]  /*272c0*/  LDL.LU.64 R14, [R1+0x1e8] ;  /* 0x0001e800010e7983 */ /* 0x001ea20000300a00 */
[----:B------:R0:W-:Y:S02]  /*272d0*/  STL.64 [R1+0x1538], R6 ;  /* 0x0015380601007387 */ /* 0x0001e40000100a00 */
[----:B------:R1:W-:Y:S02]  /*272e0*/  STL.64 [R1+0x1530], R4 ;  /* 0x0015300401007387 */ /* 0x0003e40000100a00 */
[----:B0-----:R-:W-:-:S02]  /*272f0*/  IMAD.MOV.U32 R6, RZ, RZ, R23 ;  /* 0x000000ffff067224 */ /* 0x001fc400078e0017 */
[----:B------:R-:W-:Y:S02]  /*27300*/  IMAD.MOV.U32 R7, RZ, RZ, R22 ;  /* 0x000000ffff077224 */ /* 0x000fe400078e0016 */
[----:B-1----:R-:W-:Y:S02]  /*27310*/  IMAD.MOV.U32 R4, RZ, RZ, R2 ;  /* 0x000000ffff047224 */ /* 0x002fe400078e0002 */
[----:B------:R-:W-:Y:S01]  /*27320*/  IMAD.MOV.U32 R5, RZ, RZ, R3 ;  /* 0x000000ffff057224 */ /* 0x000fe200078e0003 */
[----:B------:R-:W2:Y:S01]  /*27330*/  LDL.LU R2, [R1+0x1674] ;  /* 0x0016740001027983 */ /* 0x000ea20000300800 */
[----:B------:R-:W2:Y:S02]  /*27340*/  LDL.LU R3, [R1+0x1670] ;  /* 0x0016700001037983 */ /* 0x000ea40000300800 */
[----:B------:R0:W-:Y:S01]  /*27350*/  STL.64 [R1+0x1548], R6 ;  /* 0x0015480601007387 */ /* 0x0001e20000100a00 */
[----:B------:R1:W-:Y:S04]  /*27360*/  STL.64 [R1+0x1540], R4 ;  /* 0x0015400401007387 */ /* 0x0003e80000100a00 */
[----:B0-----:R-:W2:Y:S01]  /*27370*/  LDL.LU R6, [R1+0x18] ;  /* 0x0000180001067983 */ /* 0x001ea20000300800 */
[----:B------:R-:W2:Y:S03]  /*27380*/  LDL.LU R7, [R1+0x1c] ;  /* 0x00001c0001077983 */ /* 0x000ea60000300800 */
[----:B--2---:R-:W-:Y:S01]  /*27390*/  STL.64 [R1+0x1610], R6 ;  /* 0x0016100601007387 */ /* 0x004fe20000100a00 */
[----:B-1----:R-:W4:Y:S02]  /*273a0*/  LDL.LU R4, [R1+0x80] ;  /* 0x0000800001047983 */ /* 0x002f240000300800 */
[----:B------:R-:W4:Y:S01]  /*273b0*/  LDL.LU R5, [R1+0x84] ;  /* 0x0000840001057983 */ /* 0x000f220000300800 */
[C---:B---3--:R-:W-:Y:S01]  /*273c0*/  HMMA.16816.F32.BF16 R20, R16.reuse, R20, R8 ;  /* 0x000000141014723c */ /* 0x048fe20000041808 */
[----:B------:R-:W2:Y:S11]  /*273d0*/  LDL.LU.64 R10, [R1+0x1668] ;  /* 0x00166800010a7983 */ /* 0x000eb60000300a00 */
[----:B------:R-:W-:Y:S11]  /*273e0*/  @!UPT UIADD3 URZ, URZ, URZ, URZ ;  /* 0x0000003f3f3ff290 */ /* 0x000ff6000fffe03f */
[----:B------:R-:W-:Y:S01]  /*273f0*/  STL.64 [R1+0x130], R20 ;  /* 0x0001301401007387 */ /* 0x000fe20000100a00 */
[----:B------:R0:W-:Y:S03]  /*27400*/  STL.64 [R1+0x138], R22 ;  /* 0x0001381601007387 */ /* 0x0001e60000100a00 */
[----:B0-----:R-:W3:Y:S01]  /*27410*/  LDL.LU.64 R22, [R1+0x1660] ;  /* 0x0016600001167983 */ /* 0x001ee20000300a00 */
[----:B------:R-:W2:Y:S01]  /*27420*/  LDL.LU.64 R20, [R1+0x1658] ;  /* 0x0016580001147983 */ /* 0x000ea20000300a00 */
[C---:B----4-:R-:W-:Y:S02]  /*27430*/  HMMA.16816.F32.BF16 R4, R16.reuse, R4, R24 ;  /* 0x000000041004723c */ /* 0x050fe40000041818 */
[----:B------:R-:W4:Y:S01]  /*27440*/  LDL.LU.64 R26, [R1+0x1650] ;  /* 0x00165000011a7983 */ /* 0x000f220000300a00 */
[----:B------:R-:W2:Y:S11]  /*27450*/  LDL.LU.64 R24, [R1+0x1648] ;  /* 0x0016480001187983 */ /* 0x000eb60000300a00 */
[----:B------:R-:W-:Y:S09]  /*27460*/  @!UPT UIADD3 URZ, URZ, URZ, URZ ;  /* 0x0000003f3f3ff290 */ /* 0x000ff2000fffe03f */
[----:B------:R-:W-:Y:S01]  /*27470*/  STL.64 [R1+0x160], R4 ;  /* 0x0001600401007387 */ /* 0x000fe20000100a00 */
[----:B------:R2:W-:Y:S02]  /*27480*/  STL.64 [R1+0x168], R6 ;  /* 0x0001680601007387 */ /* 0x0005e40000100a00 */
[----:B--2---:R-:W-:Y:S07]  /*27490*/  HMMA.16816.F32.BF16 R4, R16, R24, R12 ;  /* 0x000000181004723c */ /* 0x004fee000004180c */
[----:B------:R-:W-:-:S02]  /*274a0*/  IMAD.MOV.U32 R16, RZ, RZ, R28 ;  /* 0x000000ffff107224 */ /* 0x000fc400078e001c */
[----:B------:R-:W-:Y:S02]  /*274b0*/  IMAD.MOV.U32 R17, RZ, RZ, R10 ;  /* 0x000000ffff117224 */ /* 0x000fe400078e000a */
[----:B------:R-:W-:Y:S02]  /*274c0*/  IMAD.MOV.U32 R18, RZ, RZ, R11 ;  /* 0x000000ffff127224 */ /* 0x000fe400078e000b */
[----:B------:R-:W-:-:S10]  /*274d0*/  IMAD.MOV.U32 R19, RZ, RZ, R29 ;  /* 0x000000ffff137224 */ /* 0x000fd400078e001d */
[----:B------:R-:W-:Y:S01]  /*274e0*/  STL.64 [R1+0x170], R4 ;  /* 0x0001700401007387 */ /* 0x000fe20000100a00 */
[----:B----4-:R0:W-:Y:S02]  /*274f0*/  STL.64 [R1+0x1590], R26 ;  /* 0x0015901a01007387 */ /* 0x0101e40000100a00 */
[----:B------:R-:W2:Y:S02]  /*27500*/  LDL.LU R28, [R1+0x1644] ;  /* 0x00164400011c7983 */ /* 0x000ea40000300800 */
[----:B------:R-:W4:Y:S01]  /*27510*/  LDL.LU R10, [R1+0x1640] ;  /* 0x00164000010a7983 */ /* 0x000f220000300800 */
[----:B------:R-:W2:Y:S01]  /*27520*/  LDL.LU R11, [R1+0x163c] ;  /* 0x00163c00010b7983 */ /* 0x000ea20000300800 */
[----:B------:R-:W2:Y:S03]  /*27530*/  LDL.LU R29, [R1+0x1638] ;  /* 0x00163800011d7983 */ /* 0x000ea60000300800 */
[----:B0-----:R-:W2:Y:S04]  /*27540*/  LDL R26, [R1+0x88] ;  /* 0x00008800011a7983 */ /* 0x001ea80000100800 */
[----:B------:R-:W2:Y:S01]  /*27550*/  LDL R27, [R1+0x8c] ;  /* 0x00008c00011b7983 */ /* 0x000ea20000100800 */
[----:B------:R-:W3:Y:S02]  /*27560*/  LDL.LU R4, [R1+0x110] ;  /* 0x0001100001047983 */ /* 0x000ee40000300800 */
[----:B------:R-:W-:-:S02]  /*27570*/  IMAD.MOV.U32 R9, RZ, RZ, R6 ;  /* 0x000000ffff097224 */ /* 0x000fc400078e0006 */
[----:B------:R-:W3:Y:S02]  /*27580*/  LDL.LU R5, [R1+0x114] ;  /* 0x0001140001057983 */ /* 0x000ee40000300800 */
[----:B------:R-:W-:Y:S01]  /*27590*/  IMAD.MOV.U32 R8, RZ, RZ, R7 ;  /* 0x000000ffff087224 */ /* 0x000fe200078e0007 */
[----:B------:R-:W3:Y:S01]  /*275a0*/  LDL.LU R6, [R1+0x118] ;  /* 0x0001180001067983 */ /* 0x000ee20000300800 */
[----:B------:R-:W3:Y:S03]  /*275b0*/  LDL.LU R7, [R1+0x11c] ;  /* 0x00011c0001077983 */ /* 0x000ee60000300800 */
[----:B--2---:R0:W-:Y:S04]  /*275c0*/  STL.64 [R1+0x15a8], R26 ;  /* 0x0015a81a01007387 */ /* 0x0041e80000100a00 */
[----:B0-----:R-:W2:Y:S04]  /*275d0*/  LDL.LU.64 R26, [R1+0x98] ;  /* 0x00009800011a7983 */ /* 0x001ea80000300a00 */
[----:B--2---:R-:W-:Y:S01]  /*275e0*/  STL.64 [R1+0x15c0], R26 ;  /* 0x0015c01a01007387 */ /* 0x004fe20000100a00 */
[----:B------:R0:W-:Y:S02]  /*275f0*/  STL.64 [R1+0x1558], R18 ;  /* 0x0015581201007387 */ /* 0x0001e40000100a00 */
[----:B------:R3:W-:Y:S02]  /*27600*/  STL.64 [R1+0x1550], R16 ;  /* 0x0015501001007387 */ /* 0x0007e40000100a00 */
[----:B0-----:R-:W-:-:S02]  /*27610*/  IMAD.MOV.U32 R18, RZ, RZ, R21 ;  /* 0x000000ffff127224 */ /* 0x001fc400078e0015 */
[----:B---3--:R-:W-:Y:S02]  /*27620*/  IMAD.MOV.U32 R16, RZ, RZ, R23 ;  /* 0x000000ffff107224 */ /* 0x008fe400078e0017 */
[----:B------:R-:W-:Y:S01]  /*27630*/  IMAD.MOV.U32 R19, RZ, RZ, R20 ;  /* 0x000000ffff137224 */ /* 0x000fe200078e0014 */
[----:B------:R-:W2:Y:S01]  /*27640*/  LDL.LU R23, [R1+0x1634] ;  /* 0x0016340001177983 */ /* 0x000ea20000300800 */
[----:B------:R-:W-:Y:S02]  /*27650*/  IMAD.MOV.U32 R17, RZ, RZ, R22 ;  /* 0x000000ffff117224 */ /* 0x000fe400078e0016 */
[----:B------:R-:W3:Y:S02]  /*27660*/  LDL.LU R22, [R1+0x1630] ;  /* 0x0016300001167983 */ /* 0x000ee40000300800 */
[----:B------:R-:W2:Y:S01]  /*27670*/  LDL.LU R21, [R1+0x162c] ;  /* 0x00162c0001157983 */ /* 0x000ea20000300800 */
[----:B------:R-:W2:Y:S01]  /*27680*/  LDL.LU R20, [R1+0x1628] ;  /* 0x0016280001147983 */ /* 0x000ea20000300800 */
[----:B------:R0:W-:Y:S02]  /*27690*/  STL.64 [R1+0x1568], R18 ;  /* 0x0015681201007387 */ /* 0x0001e40000100a00 */
[----:B------:R-:W-:Y:S01]  /*276a0*/  STL.64 [R1+0x1560], R16 ;  /* 0x0015601001007387 */ /* 0x000fe20000100a00 */
[----:B0-----:R-:W2:Y:S01]  /*276b0*/  LDL.LU R18, [R1+0x28] ;  /* 0x0000280001127983 */ /* 0x001ea20000300800 */
[----:B------:R-:W2:Y:S02]  /*276c0*/  LDL.LU R19, [R1+0x2c] ;  /* 0x00002c0001137983 */ /* 0x000ea40000300800 */
[----:B------:R-:W2:Y:S02]  /*276d0*/  LDL.LU R12, [R1+0xe0] ;  /* 0x0000e000010c7983 */ /* 0x000ea40000300800 */
[----:B------:R-:W2:Y:S01]  /*276e0*/  LDL.LU R13, [R1+0xe4] ;  /* 0x0000e400010d7983 */ /* 0x000ea20000300800 */
[----:B------:R-:W2:Y:S01]  /*276f0*/  LDL.LU R14, [R1+0xe8] ;  /* 0x0000e800010e7983 */ /* 0x000ea20000300800 */
[----:B------:R-:W2:Y:S03]  /*27700*/  LDL.LU R15, [R1+0xec] ;  /* 0x0000ec00010f7983 */ /* 0x000ea60000300800 */
[----:B--2---:R0:W-:Y:S01]  /*27710*/  STL.64 [R1+0x15d8], R14 ;  /* 0x0015d80e01007387 */ /* 0x0041e20000100a00 */
[----:B------:R1:W-:Y:S03]  /*27720*/  STL.64 [R1+0x15d0], R12 ;  /* 0x0015d00c01007387 */ /* 0x0003e60000100a00 */
[----:B0-----:R-:W2:Y:S01]  /*27730*/  LDL.LU.64 R14, [R1+0x8] ;  /* 0x00000800010e7983 */ /* 0x001ea20000300a00 */
[----:B------:R-:W-:-:S02]  /*27740*/  IMAD.MOV.U32 R24, RZ, RZ, R20 ;  /* 0x000000ffff187224 */ /* 0x000fc400078e0014 */
[----:B------:R-:W-:Y:S02]  /*27750*/  IMAD.MOV.U32 R25, RZ, RZ, R21 ;  /* 0x000000ffff197224 */ /* 0x000fe400078e0015 */
[----:B---3--:R-:W-:Y:S02]  /*27760*/  IMAD.MOV.U32 R26, RZ, RZ, R22 ;  /* 0x000000ffff1a7224 */ /* 0x008fe400078e0016 */
[----:B------:R-:W-:Y:S01]  /*27770*/  IMAD.MOV.U32 R27, RZ, RZ, R23 ;  /* 0x000000ffff1b7224 */ /* 0x000fe200078e0017 */
[----:B--2---:R0:W-:Y:S01]  /*27780*/  STL.64 [R1+0x15f0], R14 ;  /* 0x0015f00e01007387 */ /* 0x0041e20000100a00 */
[----:B-1----:R-:W2:Y:S02]  /*27790*/  LDL.LU R12, [R1+0x100] ;  /* 0x00010000010c7983 */ /* 0x002ea40000300800 */
[----:B------:R-:W2:Y:S01]  /*277a0*/  LDL.LU R13, [R1+0x104] ;  /* 0x00010400010d7983 */ /* 0x000ea20000300800 */
[----:B0-----:R-:W2:Y:S01]  /*277b0*/  LDL.LU R14, [R1+0x108] ;  /* 0x00010800010e7983 */ /* 0x001ea20000300800 */
[----:B------:R-:W2:Y:S02]  /*277c0*/  LDL.LU R15, [R1+0x10c] ;  /* 0x00010c00010f7983 */ /* 0x000ea40000300800 */
[----:B------:R-:W3:Y:S02]  /*277d0*/  LDL.LU R20, [R1+0x1624] ;  /* 0x0016240001147983 */ /* 0x000ee40000300800 */
[----:B------:R-:W3:Y:S01]  /*277e0*/  LDL.LU R21, [R1+0x1620] ;  /* 0x0016200001157983 */ /* 0x000ee20000300800 */
[----:B------:R-:W3:Y:S01]  /*277f0*/  LDL.LU R22, [R1+0x161c] ;  /* 0x00161c0001167983 */ /* 0x000ee20000300800 */
[----:B------:R-:W3:Y:S02]  /*27800*/  LDL.LU R23, [R1+0x1618] ;  /* 0x0016180001177983 */ /* 0x000ee40000300800 */
[----:B------:R-:W-:Y:S02]  /*27810*/  STL.64 [R1+0x15e8], R26 ;  /* 0x0015e81a01007387 */ /* 0x000fe40000100a00 */
[----:B------:R0:W-:Y:S02]  /*27820*/  STL.64 [R1+0x15e0], R24 ;  /* 0x0015e01801007387 */ /* 0x0001e40000100a00 */
[----:B0-----:R-:W2:Y:S01]  /*27830*/  LDL.LU R24, [R1+0xf0] ;  /* 0x0000f00001187983 */ /* 0x001ea20000300800 */
[----:B------:R-:W2:Y:S02]  /*27840*/  LDL.LU R25, [R1+0xf4] ;  /* 0x0000f40001197983 */ /* 0x000ea40000300800 */
[----:B------:R-:W2:Y:S02]  /*27850*/  LDL.LU R26, [R1+0xf8] ;  /* 0x0000f800011a7983 */ /* 0x000ea40000300800 */
[----:B------:R-:W2:Y:S01]  /*27860*/  LDL.LU R27, [R1+0xfc] ;  /* 0x0000fc00011b7983 */ /* 0x000ea20000300800 */
[----:B------:R-:W-:Y:S01]  /*27870*/  STL [R1+0x1524], R8 ;  /* 0x0015240801007387 */ /* 0x000fe20000100800 */
[----:B------:R-:W-:Y:S01]  /*27880*/  STL [R1+0x1520], R9 ;  /* 0x0015200901007387 */ /* 0x000fe20000100800 */
[----:B---3--:R-:W-:Y:S11]  /*27890*/  HMMA.16816.F32.BF16 R4, R20, R18, R4 ;  /* 0x000000121404723c */ /* 0x008ff60000041804 */
[----:B------:R-:W-:Y:S11]  /*278a0*/  @!UPT UIADD3 URZ, URZ, URZ, URZ ;  /* 0x0000003f3f3ff290 */ /* 0x000ff6000fffe03f */
[----:B------:R-:W-:Y:S01]  /*278b0*/  @!UPT UIADD3 URZ, URZ, URZ, URZ ;  /* 0x0000003f3f3ff290 */ /* 0x000fe2000fffe03f */
[----:B------:R-:W-:Y:S01]  /*278c0*/  STL.64 [R1+0x1e0], R4 ;  /* 0x0001e00401007387 */ /* 0x000fe20000100a00 */
[----:B------:R0:W-:Y:S03]  /*278d0*/  STL.64 [R1+0x1e8], R6 ;  /* 0x0001e80601007387 */ /* 0x0001e60000100a00 */
[----:B0-----:R-:W2:Y:S01]  /*278e0*/  LDL.LU.64 R6, [R1+0x1610] ;  /* 0x0016100001067983 */ /* 0x001ea20000300a00 */
[----:B------:R0:W-:Y:S02]  /*278f0*/  STL.64 [R1+0x1588], R18 ;  /* 0x0015881201007387 */ /* 0x0001e40000100a00 */
[----:B------:R-:W3:Y:S02]  /*27900*/  LDL.LU R16, [R1+0x70] ;  /* 0x0000700001107983 */ /* 0x000ee40000300800 */
[----:B------:R-:W-:Y:S02]  /*27910*/  IMAD.MOV.U32 R17, RZ, RZ, R29 ;  /* 0x000000ffff117224 */ /* 0x000fe400078e001d */
[----:B------:R-:W2:Y:S01]  /*27920*/  LDL.LU R29, [R1+0x1608] ;  /* 0x00160800011d7983 */ /* 0x000ea20000300800 */
[----:B0-----:R-:W-:-:S02]  /*27930*/  IMAD.MOV.U32 R18, RZ, RZ, R11 ;  /* 0x000000ffff127224 */ /* 0x001fc400078e000b */
[----:B----4-:R-:W-:Y:S01]  /*27940*/  IMAD.MOV.U32 R19, RZ, RZ, R10 ;  /* 0x000000ffff137224 */ /* 0x010fe200078e000a */
[----:B------:R-:W4:Y:S01]  /*27950*/  LDL.LU R11, [R1+0x1604] ;  /* 0x00160400010b7983 */ /* 0x000f220000300800 */
[----:B------:R-:W2:Y:S03]  /*27960*/  LDL.LU R10, [R1+0x1600] ;  /* 0x00160000010a7983 */ /* 0x000ea60000300800 */
[----:B------:R-:W-:Y:S04]  /*27970*/  STL.64 [R1+0x15a0], R18 ;  /* 0x0015a01201007387 */ /* 0x000fe80000100a00 */
[----:B---3--:R0:W-:Y:S04]  /*27980*/  STL.64 [R1+0x1598], R16 ;  /* 0x0015981001007387 */ /* 0x0081e80000100a00 */
[----:B0-----:R-:W3:Y:S01]  /*27990*/  LDL.LU R16, [R1+0xb0] ;  /* 0x0000b00001107983 */ /* 0x001ee20000300800 */
[----:B------:R-:W3:Y:S02]  /*279a0*/  LDL.LU R17, [R1+0xb4] ;  /* 0x0000b40001117983 */ /* 0x000ee40000300800 */
[----:B------:R-:W3:Y:S02]  /*279b0*/  LDL.LU R18, [R1+0xb8] ;  /* 0x0000b80001127983 */ /* 0x000ee40000300800 */
[----:B------:R-:W3:Y:S01]  /*279c0*/  LDL.LU R19, [R1+0xbc] ;  /* 0x0000bc0001137983 */ /* 0x000ee20000300800 */
[----:B--2---:R-:W-:Y:S01]  /*279d0*/  HMMA.16816.F32.BF16 R12, R20, R6, R12 ;  /* 0x00000006140c723c */ /* 0x004fe2000004180c */
[----:B---3--:R4:W-:Y:S01]  /*279e0*/  STL.64 [R1+0x15b8], R18 ;  /* 0x0015b81201007387 */ /* 0x0089e20000100a00 */
[----:B------:R0:W-:Y:S02]  /*279f0*/  STL.64 [R1+0x15b0], R16 ;  /* 0x0015b01001007387 */ /* 0x0001e40000100a00 */
[----:B----4-:R-:W-:Y:S01]  /*27a00*/  IMAD.MOV.U32 R18, RZ, RZ, R11 ;  /* 0x000000ffff127224 */ /* 0x010fe200078e000b */
[----:B0-----:R-:W2:Y:S01]  /*27a10*/  LDL.LU R16, [R1+0xc0] ;  /* 0x0000c00001107983 */ /* 0x001ea20000300800 */
[----:B------:R-:W-:-:S02]  /*27a20*/  IMAD.MOV.U32 R17, RZ, RZ, R10 ;  /* 0x000000ffff117224 */ /* 0x000fc400078e000a */
[----:B------:R-:W3:Y:S02]  /*27a30*/  LDL.LU R10, [R1+0x15fc] ;  /* 0x0015fc00010a7983 */ /* 0x000ee40000300800 */
[----:B------:R-:W3:Y:S11]  /*27a40*/  LDL.LU R11, [R1+0x15f8] ;  /* 0x0015f800010b7983 */ /* 0x000ef60000300800 */
[----:B------:R-:W-:Y:S02]  /*27a50*/  @!UPT UIADD3 URZ, URZ, URZ, URZ ;  /* 0x0000003f3f3ff290 */ /* 0x000fe4000fffe03f */
[----:B------:R-:W-:Y:S01]  /*27a60*/  STL.64 [R1+0x1d0], R12 ;  /* 0x0001d00c01007387 */ /* 0x000fe20000100a00 */
[----:B------:R0:W-:Y:S03]  /*27a70*/  STL.64 [R1+0x1d8], R14 ;  /* 0x0001d80e01007387 */ /* 0x0001e60000100a00 */
[----:B0-----:R-:W4:Y:S01]  /*27a80*/  LDL.LU.64 R14, [R1+0x15f0] ;  /* 0x0015f000010e7983 */ /* 0x001f220000300a00 */
[----:B------:R0:W-:Y:S02]  /*27a90*/  STL.64 [R1+0x1570], R6 ;  /* 0x0015700601007387 */ /* 0x0001e40000100a00 */
[----:B0-----:R-:W-:Y:S02]  /*27aa0*/  IMAD.MOV.U32 R6, RZ, RZ, R2 ;  /* 0x000000ffff067224 */ /* 0x001fe400078e0002 */
[----:B------:R-:W-:Y:S01]  /*27ab0*/  IMAD.MOV.U32 R7, RZ, RZ, R0 ;  /* 0x000000ffff077224 */ /* 0x000fe200078e0000 */
[----:B----4-:R-:W-:Y:S01]  /*27ac0*/  HMMA.16816.F32.BF16 R24, R20, R14, R24 ;  /* 0x0000000e1418723c */ /* 0x010fe20000041818 */
[----:B------:R-:W-:-:S02]  /*27ad0*/  IMAD.MOV.U32 R2, RZ, RZ, R14 ;  /* 0x000000ffff027224 */ /* 0x000fc400078e000e */
[----:B------:R-:W-:Y:S11]  /*27ae0*/  IMAD.MOV.U32 R0, RZ, RZ, R15 ;  /* 0x000000ffff007224 */ /* 0x000ff600078e000f */
[----:B------:R-:W-:Y:S09]  /*27af0*/  @!UPT UIADD3 URZ, URZ, URZ, URZ ;  /* 0x0000003f3f3ff290 */ /* 0x000ff2000fffe03f */
[----:B------:R-:W-:Y:S01]  /*27b00*/  STL.64 [R1+0x1c0], R24 ;  /* 0x0001c01801007387 */ /* 0x000fe20000100a00 */
[----:B------:R0:W-:Y:S03]  /*27b10*/  STL.64 [R1+0x1c8], R26 ;  /* 0x0001c81a01007387 */ /* 0x0001e60000100a00 */
[----:B0-----:R-:W4:Y:S01]  /*27b20*/  LDL.LU.64 R26, [R1+0x15e8] ;  /* 0x0015e800011a7983 */ /* 0x001f220000300a00 */
[----:B------:R-:W4:Y:S02]  /*27b30*/  LDL.LU.64 R24, [R1+0x15e0] ;  /* 0x0015e00001187983 */ /* 0x000f240000300a00 */
[----:B------:R-:W3:Y:S02]  /*27b40*/  LDL.LU.64 R14, [R1+0x15d8] ;  /* 0x0015d800010e7983 */ /* 0x000ee40000300a00 */
[----:B------:R-:W3:Y:S02]  /*27b50*/  LDL.LU.64 R12, [R1+0x15d0] ;  /* 0x0015d000010c7983 */ /* 0x000ee40000300a00 */
[C---:B---3--:R-:W-:Y:S11]  /*27b60*/  HMMA.16816.F32.BF16 R12, R20.reuse, R10, R12 ;  /* 0x0000000a140c723c */ /* 0x048ff6000004180c */
[----:B------:R-:W-:Y:S11]  /*27b70*/  @!UPT UIADD3 URZ, URZ, URZ, URZ ;  /* 0x0000003f3f3ff290 */ /* 0x000ff6000fffe03f */
[----:B------:R-:W-:Y:S01]  /*27b80*/  @!UPT UIADD3 URZ, URZ, URZ, URZ ;  /* 0x0000003f3f3ff290 */ /* 0x000fe2000fffe03f */
[----:B------:R-:W-:Y:S01]  /*27b90*/  STL.64 [R1+0x1b0], R12 ;  /* 0x0001b00c01007387 */ /* 0x000fe20000100a00 */
[----:B------:R0:W-:Y:S03]  /*27ba0*/  STL.64 [R1+0x1b8], R14 ;  /* 0x0001b80e01007387 */ /* 0x0001e60000100a00 */
[----:B0-----:R-:W4:Y:S02]  /*27bb0*/  LDL.LU.64 R14, [R1+0x15c8] ;  /* 0x0015c800010e7983 */ /* 0x001f240000300a00 */
[----:B----4-:R-:W-:Y:S11]  /*27bc0*/  HMMA.16816.F32.BF16 R24, R20, R14, R24 ;  /* 0x0000000e1418723c */ /* 0x010ff60000041818 */
[----:B------:R-:W-:Y:S11]  /*27bd0*/  @!UPT UIADD3 URZ, URZ, URZ, URZ ;  /* 0x0000003f3f3ff290 */ /* 0x000ff6000fffe03f */
[----:B------:R-:W-:Y:S01]  /*27be0*/  @!UPT UIADD3 URZ, URZ, URZ, URZ ;  /* 0x0000003f3f3ff290 */ /* 0x000fe2000fffe03f */
[----:B------:R-:W-:Y:S01]  /*27bf0*/  STL.64 [R1+0x1a0], R24 ;  /* 0x0001a01801007387 */ /* 0x000fe20000100a00 */
[----:B------:R0:W-:Y:S03]  /*27c00*/  STL.64 [R1+0x1a8], R26 ;  /* 0x0001a81a01007387 */ /* 0x0001e60000100a00 */
[----:B0-----:R-:W2:Y:S01]  /*27c10*/  LDL.LU.64 R26, [R1+0x15c0] ;  /* 0x0015c000011a7983 */ /* 0x001ea20000300a00 */
[----:B------:R-:W-:-:S07]  /*27c20*/  IMAD.MOV.U32 R19, RZ, RZ, R29 ;  /* 0x000000ffff137224 */ /* 0x000fce00078e001d */
[C---:B--2---:R-:W-:Y:S01]  /*27c30*/  HMMA.16816.F32.BF16 R16, R20.reuse, R26, R16 ;  /* 0x0000001a1410723c */ /* 0x044fe20000041810 */
[----:B------:R-:W-:Y:S02]  /*27c40*/  IMAD.MOV.U32 R8, RZ, RZ, R26 ;  /* 0x000000ffff087224 */ /* 0x000fe400078e001a */
[----:B------:R-:W-:Y:S11]  /*27c50*/  IMAD.MOV.U32 R9, RZ, RZ, R27 ;  /* 0x000000ffff097224 */ /* 0x000ff600078e001b */
[----:B------:R-:W-:Y:S09]  /*27c60*/  @!UPT UIADD3 URZ, URZ, URZ, URZ ;  /* 0x0000003f3f3ff290 */ /* 0x000ff2000fffe03f */
[----:B------:R-:W-:Y:S01]  /*27c70*/  STL.64 [R1+0x190], R16 ;  /* 0x0001901001007387 */ /* 0x000fe20000100a00 */
[----:B------:R0:W-:Y:S03]  /*27c80*/  STL.64 [R1+0x198], R18 ;  /* 0x0001981201007387 */ /* 0x0001e60000100a00 */
[----:B0-----:R-:W2:Y:S01]  /*27c90*/  LDL.LU.64 R18, [R1+0x15b8] ;  /* 0x0015b80001127983 */ /* 0x001ea20000300a00 */
[----:B------:R-:W2:Y:S02]  /*27ca0*/  LDL.LU.64 R16, [R1+0x15b0] ;  /* 0x0015b00001107983 */ /* 0x000ea40000300a00 */
[----:B------:R-:W2:Y:S02]  /*27cb0*/  LDL.LU.64 R26, [R1+0x15a8] ;  /* 0x0015a800011a7983 */ /* 0x000ea40000300a00 */
[----:B------:R-:W-:Y:S01]  /*27cc0*/  STL [R1+0x152c], R9 ;  /* 0x00152c0901007387 */ /* 0x000fe20000100800 */
[----:B------:R-:W-:Y:S01]  /*27cd0*/  STL [R1+0x1528], R8 ;  /* 0x0015280801007387 */ /* 0x000fe20000100800 */
[C---:B--2---:R-:W-:Y:S03]  /*27ce0*/  HMMA.16816.F32.BF16 R24, R20.reuse, R26, R16 ;  /* 0x0000001a1418723c */ /* 0x044fe60000041810 */
[----:B------:R-:W2:Y:S01]  /*27cf0*/  LDL.LU.64 R18, [R1+0x15a0] ;  /* 0x0015a00001127983 */ /* 0x000ea20000300a00 */
[----:B------:R-:W2:Y:S11]  /*27d00*/  LDL.LU.64 R16, [R1+0x1598] ;  /* 0x0015980001107983 */ /* 0x000eb60000300a00 */
[----:B------:R-:W-:Y:S08]  /*27d10*/  @!UPT UIADD3 URZ, URZ, URZ, URZ ;  /* 0x0000003f3f3ff290 */ /* 0x000ff0000fffe03f */
[----:B------:R-:W-:Y:S01]  /*27d20*/  STL.64 [R1+0x180], R24 ;  /* 0x0001801801007387 */ /* 0x000fe20000100a00 */
[----:B------:R0:W-:Y:S03]  /*27d30*/  STL.64 [R1+0x188], R26 ;  /* 0x0001881a01007387 */ /* 0x0001e60000100a00 */
[----:B0-----:R-:W2:Y:S02]  /*27d40*/  LDL.LU.64 R26, [R1+0x1590] ;  /* 0x00159000011a7983 */ /* 0x001ea40000300a00 */
[----:B--2---:R-:W-:Y:S02]  /*27d50*/  HMMA.16816.F32.BF16 R20, R20, R26, R16 ;  /* 0x0000001a1414723c */ /* 0x004fe40000041810 */
[----:B------:R-:W2:Y:S01]  /*27d60*/  LDL.LU.64 R18, [R1+0x1588] ;  /* 0x0015880001127983 */ /* 0x000ea20000300a00 */
[----:B------:R-:W-:Y:S02]  /*27d70*/  IMAD.MOV.U32 R9, RZ, RZ, R26 ;  /* 0x000000ffff097224 */ /* 0x000fe400078e001a */
[----:B------:R-:W-:Y:S11]  /*27d80*/  IMAD.MOV.U32 R8, RZ, RZ, R27 ;  /* 0x000000ffff087224 */ /* 0x000ff600078e001b */
[----:B------:R-:W-:Y:S07]  /*27d90*/  @!UPT UIADD3 URZ, URZ, URZ, URZ ;  /* 0x0000003f3f3ff290 */ /* 0x000fee000fffe03f */
[----:B------:R-:W-:Y:S01]  /*27da0*/  STL.64 [R1+0x70], R20 ;  /* 0x0000701401007387 */ /* 0x000fe20000100a00 */
[----:B------:R-:W-:Y:S02]  /*27db0*/  STL.64 [R1+0x78], R22 ;  /* 0x0000781601007387 */ /* 0x000fe40000100a00 */
[----:B------:R-:W2:Y:S02]  /*27dc0*/  LDL.LU.64 R26, [R1+0x1580] ;  /* 0x00158000011a7983 */ /* 0x000ea40000300a00 */
[----:B------:R-:W2:Y:S02]  /*27dd0*/  LDL.LU.64 R24, [R1+0x1578] ;  /* 0x0015780001187983 */ /* 0x000ea40000300a00 */
[----:B------:R-:W-:Y:S02]  /*27de0*/  IMAD.MOV.U32 R4, RZ, RZ, R28 ;  /* 0x000000ffff047224 */ /* 0x000fe400078e001c */
[----:B------:R-:W-:-:S07]  /*27df0*/  IMAD.MOV.U32 R5, RZ, RZ, R3 ;  /* 0x000000ffff057224 */ /* 0x000fce00078e0003 */
[C---:B--2---:R-:W-:Y:S01]  /*27e00*/  HMMA.16816.F32.BF16 R16, R24.reuse, R18, R4 ;  /* 0x000000121810723c */ /* 0x044fe20000041804 */
[----:B------:R-:W2:Y:S11]  /*27e10*/  LDL.LU.64 R6, [R1+0x1570] ;  /* 0x0015700001067983 */ /* 0x000eb60000300a00 */
[----:B------:R-:W-:Y:S11]  /*27e20*/  @!UPT UIADD3 URZ, URZ, URZ, URZ ;  /* 0x0000003f3f3ff290 */ /* 0x000ff6000fffe03f */
[----:B------:R-:W-:Y:S01]  /*27e30*/  STL.64 [R1+0x60], R16 ;  /* 0x0000601001007387 */ /* 0x000fe20000100a00 */
[----:B------:R0:W-:Y:S03]  /*27e40*/  STL.64 [R1+0x68], R18 ;  /* 0x0000681201007387 */ /* 0x0001e60000100a00 */
[----:B0-----:R-:W2:Y:S01]  /*27e50*/  LDL.LU.64 R18, [R1+0x1568] ;  /* 0x0015680001127983 */ /* 0x001ea20000300a00 */
[----:B------:R-:W2:Y:S02]  /*27e60*/  LDL.LU.64 R16, [R1+0x1560] ;  /* 0x0015600001107983 */ /* 0x000ea40000300a00 */
[----:B--2---:R-:W-:Y:S01]  /*27e70*/  HMMA.16816.F32.BF16 R4, R24, R6, R16 ;  /* 0x000000061804723c */ /* 0x004fe20000041810 */
[----:B------:R-:W2:Y:S01]  /*27e80*/  LDL.LU.64 R18, [R1+0x1558] ;  /* 0x0015580001127983 */ /* 0x000ea20000300a00 */
[----:B------:R-:W2:Y:S11]  /*27e90*/  LDL.LU.64 R16, [R1+0x1550] ;  /* 0x0015500001107983 */ /* 0x000eb60000300a00 */
[----:B------:R-:W-:Y:S10]  /*27ea0*/  @!UPT UIADD3 URZ, URZ, URZ, URZ ;  /* 0x0000003f3f3ff290 */ /* 0x000ff4000fffe03f */
[----:B------:R-:W-:Y:S01]  /*27eb0*/  STL.64 [R1+0x50], R4 ;  /* 0x0000500401007387 */ /* 0x000fe20000100a00 */
[----:B------:R0:W-:Y:S03]  /*27ec0*/  STL.64 [R1+0x58], R6 ;  /* 0x0000580601007387 */ /* 0x0001e60000100a00 */
[----:B0-----:R-:W3:Y:S01]  /*27ed0*/  LDL.LU.64 R6, [R1+0x1548] ;  /* 0x0015480001067983 */ /* 0x001ee20000300a00 */
[----:B------:R-:W3:Y:S02]  /*27ee0*/  LDL.LU.64 R4, [R1+0x1540] ;  /* 0x0015400001047983 */ /* 0x000ee40000300a00 */
[----:B------:R-:W-:Y:S02]  /*27ef0*/  IMAD.MOV.U32 R22, RZ, RZ, R2 ;  /* 0x000000ffff167224 */ /* 0x000fe400078e0002 */
[----:B------:R-:W-:-:S07]  /*27f00*/  IMAD.MOV.U32 R23, RZ, RZ, R0 ;  /* 0x000000ffff177224 */ /* 0x000fce00078e0000 */
[C---:B---3--:R-:W-:Y:S01]  /*27f10*/  HMMA.16816.F32.BF16 R20, R24.reuse, R22, R4 ;  /* 0x000000161814723c */ /* 0x048fe20000041804 */
[----:B------:R-:W3:Y:S01]  /*27f20*/  LDL.LU.64 R6, [R1+0x1538] ;  /* 0x0015380001067983 */ /* 0x000ee20000300a00 */
[----:B------:R-:W3:Y:S06]  /*27f30*/  LDL.LU.64 R4, [R1+0x1530] ;  /* 0x0015300001047983 */ /* 0x000eec0000300a00 */
[----:B--2---:R-:W-:Y:S11]  /*27f40*/  HMMA.16816.F32.BF16 R16, R24, R10, R16 ;  /* 0x0000000a1810723c */ /* 0x004ff60000041810 */
[----:B------:R-:W-:Y:S04]  /*27f50*/  @!UPT UIADD3 URZ, URZ, URZ, URZ ;  /* 0x0000003f3f3ff290 */ /* 0x000fe8000fffe03f */
[----:B------:R-:W-:Y:S01]  /*27f60*/  STL.64 [R1+0x40], R20 ;  /* 0x0000401401007387 */ /* 0x000fe20000100a00 */
[----:B------:R-:W-:Y:S08]  /*27f70*/  STL.64 [R1+0x48], R22 ;  /* 0x0000481601007387 */ /* 0x000ff00000100a00 */
[----:B------:R-:W-:Y:S02]  /*27f80*/  IMAD.MOV.U32 R3, RZ, RZ, R19 ;  /* 0x000000ffff037224 */ /* 0x000fe400078e0013 */
[----:B------:R-:W-:-:S02]  /*27f90*/  IMAD.MOV.U32 R28, RZ, RZ, R18 ;  /* 0x000000ffff1c7224 */ /* 0x000fc400078e0012 */
[----:B------:R-:W-:Y:S01]  /*27fa0*/  IMAD.MOV.U32 R29, RZ, RZ, R17 ;  /* 0x000000ffff1d7224 */ /* 0x000fe200078e0011 */
[----:B------:R-:W-:Y:S01]  /*27fb0*/  STL [R1+0x30], R16 ;  /* 0x0000301001007387 */ /* 0x000fe20000100800 */
[----:B------:R-:W-:Y:S02]  /*27fc0*/  STL [R1+0x1488], R3 ;  /* 0x0014880301007387 */ /* 0x000fe40000100800 */
[----:B------:R-:W-:Y:S01]  /*27fd0*/  STL [R1+0x1484], R28 ;  /* 0x0014841c01007387 */ /* 0x000fe20000100800 */
[----:B------:R-:W-:Y:S01]  /*27fe0*/  STL [R1+0x1480], R29 ;  /* 0x0014801d01007387 */ /* 0x000fe20000100800 */
[----:B---3--:R-:W-:Y:S11]  /*27ff0*/  HMMA.16816.F32.BF16 R4, R24, R14, R4 ;  /* 0x0000000e1804723c */ /* 0x008ff60000041804 */
[----:B------:R-:W-:Y:S11]  /*28000*/  @!UPT UIADD3 URZ, URZ, URZ, URZ ;  /* 0x0000003f3f3ff290 */ /* 0x000ff6000fffe03f */
[----:B------:R-:W-:Y:S01]  /*28010*/  @!UPT UIADD3 URZ, URZ, URZ, URZ ;  /* 0x0000003f3f3ff290 */ /* 0x000fe2000fffe03f */
[----:B------:R-:W-:Y:S01]  /*28020*/  STL.64 [R1+0x150], R4 ;  /* 0x0001500401007387 */ /* 0x000fe20000100a00 */
[----:B------:R0:W-:Y:S03]  /*28030*/  STL.64 [R1+0x158], R6 ;  /* 0x0001580601007387 */ /* 0x0001e60000100a00 */
[----:B0-----:R-:W2:Y:S04]  /*28040*/  LDL R7, [R1+0x2f0] ;  /* 0x0002f00001077983 */ /* 0x001ea80000100800 */
[----:B------:R-:W0:Y:S04]  /*28050*/  S2R R13, SR_TID.X ;  /* 0x00000000000d7919 */ /* 0x000e280000002100 */
[----:B------:R-:W1:Y:S01]  /*28060*/  S2R R0, SR_TID.X ;  /* 0x0000000000007919 */ /* 0x000e620000002100 */
[C---:B0-----:R-:W-:Y:S01]  /*28070*/  LOP3.LUT R2, R13.reuse, 0x7, RZ, 0xc0, !PT ;  /* 0x000000070d027812 */ /* 0x041fe200078ec0ff */
[----:B------:R-:W-:Y:S01]  /*28080*/  IMAD.SHL.U32 R12, R13, 0x2, RZ ;  /* 0x000000020d0c7824 */ /* 0x000fe200078e00ff */
[C---:B-1----:R-:W-:Y:S01]  /*28090*/  LOP3.LUT R13, R0.reuse, 0x60, RZ, 0xc0, !PT ;  /* 0x00000060000d7812 */ /* 0x042fe200078ec0ff */
[----:B------:R-:W-:-:S02]  /*280a0*/  LOP3.LUT R0, R0, 0x7, RZ, 0xc0, !PT ;  /* 0x0000000700007812 */ /* 0x000fc400078ec0ff */
[----:B------:R-:W-:-:S03]  /*280b0*/  IMAD.SHL.U32 R2, R2, 0x10, RZ ;  /* 0x0000001002027824 */ /* 0x000fc600078e00ff */
[----:B------:R-:W-:Y:S02]  /*280c0*/  IMAD R0, R0, 0x4, R13 ;  /* 0x0000000400007824 */ /* 0x000fe400078e020d */
[----:B------:R-:W-:-:S05]  /*280d0*/  LOP3.LUT R2, R2, 0x30, R12, 0x78, !PT ;  /* 0x0000003002027812 */ /* 0x000fca00078e780c */
[----:B------:R-:W-:-:S05]  /*280e0*/  IMAD.U32 R0, R0, 0x40, R2 ;  /* 0x0000004000007824 */ /* 0x000fca00078e0002 */
[----:B------:R-:W-:-:S05]  /*280f0*/  LOP3.LUT R0, R0, 0x40, RZ, 0x3c, !PT ;  /* 0x0000004000007812 */ /* 0x000fca00078e3cff */
[----:B------:R-:W-:Y:S04]  /*28100*/  LDSM.16.M88.4 R16, [R0] ;  /* 0x000000000010783b */ /* 0x000fe80000000200 */
[----:B------:R-:W-:Y:S04]  /*28110*/  LDSM.16.M88.4 R12, [R0+0x2000] ;  /* 0x00200000000c783b */ /* 0x000fe80000000200 */
[----:B--2---:R-:W0:Y:S04]  /*28120*/  LDSM.16.MT88.4 R20, [R7+0x10800] ;  /* 0x010800000714783b */ /* 0x004e280000004200 */
[----:B------:R-:W-:Y:S02]  /*28130*/  STL [R1+0x14f8], R7 ;  /* 0x0014f80701007387 */ /* 0x000fe40000100800 */
[----:B------:R-:W-:Y:S02]  /*28140*/  LDSM.16.M88.4 R4, [R0+0x4000] ;  /* 0x004000000004783b */ /* 0x000fe40000000200 */
[----:B0-----:R-:W-:Y:S02]  /*28150*/  STL.64 [R1+0x14e0], R22 ;  /* 0x0014e01601007387 */ /* 0x001fe40000100a00 */
[----:B------:R-:W-:Y:S02]  /*28160*/  STL.64 [R1+0x14d8], R20 ;  /* 0x0014d81401007387 */ /* 0x000fe40000100a00 */
[----:B------:R-:W-:Y:S02]  /*28170*/  STL.64 [R1+0x20], R16 ;  /* 0x0000201001007387 */ /* 0x000fe40000100a00 */
[----:B------:R-:W-:Y:S02]  /*28180*/  STL.64 [R1+0x28], R18 ;  /* 0x0000281201007387 */ /* 0x000fe40000100a00 */
[----:B------:R-:W0:Y:S04]  /*28190*/  LDSM.16.M88.4 R16, [R0+0x6000] ;  /* 0x006000000010783b */ /* 0x000e280000000200 */
[----:B------:R-:W-:Y:S01]  /*281a0*/  STL.64 [R1+0x10], R12 ;  /* 0x0000100c01007387 */ /* 0x000fe20000100a00 */
[----:B------:R-:W-:Y:S02]  /*281b0*/  STL.64 [R1+0x18], R14 ;  /* 0x0000180e01007387 */ /* 0x000fe40000100a00 */
[----:B------:R-:W1:Y:S01]  /*281c0*/  LDSM.16.M88.4 R12, [R0+0x8000] ;  /* 0x00800000000c783b */ /* 0x000e620000000200 */
[----:B0-----:R-:W-:Y:S03]  /*281d0*/  STL [R1+0x1490], R18 ;  /* 0x0014901201007387 */ /* 0x001fe60000100800 */
[----:B------:R-:W-:Y:S02]  /*281e0*/  STL.64 [R1], R4 ;  /* 0x0000000401007387 */ /* 0x000fe40000100a00 */
[----:B------:R-:W-:Y:S02]  /*281f0*/  STL.64 [R1+0x8], R6 ;  /* 0x0000080601007387 */ /* 0x000fe40000100a00 */
[----:B------:R-:W0:Y:S04]  /*28200*/  LDSM.16.M88.4 R4, [R0+0xa000] ;  /* 0x00a000000004783b */ /* 0x000e280000000200 */
[----:B------:R-:W-:Y:S01]  /*28210*/  STL [R1+0x148c], R19 ;  /* 0x00148c1301007387 */ /* 0x000fe20000100800 */
[----:B-1----:R-:W-:Y:S02]  /*28220*/  STL [R1+0x134c], R14 ;  /* 0x00134c0e01007387 */ /* 0x002fe40000100800 */
[----:B------:R-:W-:Y:S02]  /*28230*/  STL [R1+0x1348], R15 ;  /* 0x0013480f01007387 */ /* 0x000fe40000100800 */
[----:B------:R-:W-:Y:S01]  /*28240*/  STL.64 [R1+0x14d0], R12 ;  /* 0x0014d00c01007387 */ /* 0x000fe20000100a00 */
[----:B0-----:R-:W-:Y:S01]  /*28250*/  STL.64 [R1+0xf0], R4 ;  /* 0x0000f00401007387 */ /* 0x001fe20000100a00 */
[----:B------:R-:W-:Y:S02]  /*28260*/  STL.64 [R1+0xf8], R6 ;  /* 0x0000f80601007387 */ /* 0x000fe40000100a00 */
[----:B------:R-:W-:-:S02]  /*28270*/  IMAD.MOV.U32 R3, RZ, RZ, R5 ;  /* 0x000000ffff037224 */ /* 0x000fc400078e0005 */
[----:B------:R-:W0:Y:S04]  /*28280*/  LDSM.16.M88.4 R4, [R0+0xc000] ;  /* 0x00c000000004783b */ /* 0x000e280000000200 */
[----:B0-----:R-:W-:Y:S01]  /*28290*/  STL.64 [R1+0xd0], R4 ;  /* 0x0000d00401007387 */ /* 0x001fe20000100a00 */
[----:B------:R-:W-:Y:S02]  /*282a0*/  IMAD.MOV.U32 R18, RZ, RZ, R4 ;  /* 0x000000ffff127224 */ /* 0x000fe400078e0004 */
[----:B------:R-:W-:Y:S02]  /*282b0*/  STL.64 [R1+0xd8], R6 ;  /* 0x0000d80601007387 */ /* 0x000fe40000100a00 */
[----:B------:R-:W-:Y:S02]  /*282c0*/  IMAD.MOV.U32 R19, RZ, RZ, R5 ;  /* 0x000000ffff137224 */ /* 0x000fe400078e0005 */
[----:B------:R-:W0:Y:S04]  /*282d0*/  LDSM.16.M88.4 R4, [R0+0xe000] ;  /* 0x00e000000004783b */ /* 0x000e280000000200 */
[----:B------:R-:W-:Y:S01]  /*282e0*/  STL.64 [R1+0x14a0], R18 ;  /* 0x0014a01201007387 */ /* 0x000fe20000100a00 */
[----:B------:R-:W-:-:S02]  /*282f0*/  IMAD.MOV.U32 R22, RZ, RZ, R9 ;  /* 0x000000ffff167224 */ /* 0x000fc400078e0009 */
[----:B------:R-:W-:Y:S02]  /*28300*/  IMAD.MOV.U32 R23, RZ, RZ, R8 ;  /* 0x000000ffff177224 */ /* 0x000fe400078e0008 */
[----:B------:R1:W-:Y:S01]  /*28310*/  STL.64 [R1+0x1498], R16 ;  /* 0x0014981001007387 */ /* 0x0003e20000100a00 */
[----:B0-----:R0:W-:Y:S01]  /*28320*/  STL.64 [R1+0x128], R6 ;  /* 0x0001280601007387 */ /* 0x0011e20000100a00 */
[----:B------:R-:W2:Y:S02]  /*28330*/  LDL.LU R9, [R1+0x152c] ;  /* 0x00152c0001097983 */ /* 0x000ea40000300800 */
[----:B------:R-:W3:Y:S02]  /*28340*/  LDL.LU R8, [R1+0x1528] ;  /* 0x0015280001087983 */ /* 0x000ee40000300800 */
[----:B------:R-:W-:Y:S01]  /*28350*/  STL.64 [R1+0x1500], R22 ;  /* 0x0015001601007387 */ /* 0x000fe20000100a00 */
[----:B-1----:R-:W4:Y:S01]  /*28360*/  LDL.LU R16, [R1+0x1c0] ;  /* 0x0001c00001107983 */ /* 0x002f220000300800 */
[----:B------:R-:W4:Y:S02]  /*28370*/  LDL.LU R17, [R1+0x1c4] ;  /* 0x0001c40001117983 */ /* 0x000f240000300800 */
[----:B------:R-:W2:Y:S02]  /*28380*/  LDL.LU R18, [R1+0x1c8] ;  /* 0x0001c80001127983 */ /* 0x000ea40000300800 */
[----:B------:R-:W-:Y:S01]  /*28390*/  IMAD.MOV.U32 R2, RZ, RZ, R6 ;  /* 0x000000ffff027224 */ /* 0x000fe200078e0006 */
[----:B------:R-:W2:Y:S01]  /*283a0*/  LDL.LU R19, [R1+0x1cc] ;  /* 0x0001cc0001137983 */ /* 0x000ea20000300800 */
[----:B------:R-:W-:-:S03]  /*283b0*/  IMAD.MOV.U32 R0, RZ, RZ, R7 ;  /* 0x000000ffff007224 */ /* 0x000fc600078e0007 */
[----:B0-----:R-:W2:Y:S01]  /*283c0*/  LDL.LU R6, [R1+0x88] ;  /* 0x0000880001067983 */ /* 0x001ea20000300800 */
[----:B------:R-:W2:Y:S03]  /*283d0*/  LDL.LU R7, [R1+0x8c] ;  /* 0x00008c0001077983 */ /* 0x000ea60000300800 */
[----:B--2---:R3:W-:Y:S02]  /*283e0*/  STL.64 [R1+0x1508], R6 ;  /* 0x0015080601007387 */ /* 0x0047e40000100a00 */
[----:B---3--:R-:W-:Y:S02]  /*283f0*/  IMAD.MOV.U32 R6, RZ, RZ, R8 ;  /* 0x000000ffff067224 */ /* 0x008fe400078e0008 */
[----:B------:R-:W-:Y:S01]  /*28400*/  IMAD.MOV.U32 R7, RZ, RZ, R9 ;  /* 0x000000ffff077224 */ /* 0x000fe200078e0009 */
[----:B------:R-:W2:Y:S01]  /*28410*/  LDL.LU R8, [R1+0x1524] ;  /* 0x0015240001087983 */ /* 0x000ea20000300800 */
[----:B------:R-:W3:Y:S02]  /*28420*/  LDL.LU R9, [R1+0x1520] ;  /* 0x0015200001097983 */ /* 0x000ee40000300800 */
[----:B------:R-:W2:Y:S02]  /*28430*/  LDL.LU R20, [R1+0x160] ;  /* 0x0001600001147983 */ /* 0x000ea40000300800 */
[----:B------:R-:W2:Y:S01]  /*28440*/  LDL.LU R21, [R1+0x164] ;  /* 0x0001640001157983 */ /* 0x000ea20000300800 */
[----:B------:R-:W2:Y:S01]  /*28450*/  LDL.LU R22, [R1+0x168] ;  /* 0x0001680001167983 */ /* 0x000ea20000300800 */
[----:B------:R-:W2:Y:S03]  /*28460*/  LDL.LU R23, [R1+0x16c] ;  /* 0x00016c0001177983 */ /* 0x000ea60000300800 */
[----:B--2---:R-:W-:Y:S01]  /*28470*/  STL.64 [R1+0x1518], R22 ;  /* 0x0015181601007387 */ /* 0x004fe20000100a00 */
[----:B------:R0:W-:Y:S03]  /*28480*/  STL.64 [R1+0x1510], R20 ;  /* 0x0015101401007387 */ /* 0x0001e60000100a00 */
[----:B0-----:R-:W2:Y:S01]  /*28490*/  LDL.LU R20, [R1+0x130] ;  /* 0x0001300001147983 */ /* 0x001ea20000300800 */
[----:B------:R-:W2:Y:S02]  /*284a0*/  LDL.LU R21, [R1+0x134] ;  /* 0x0001340001157983 */ /* 0x000ea40000300800 */
[----:B------:R-:W2:Y:S02]  /*284b0*/  LDL.LU R22, [R1+0x138] ;  /* 0x0001380001167983 */ /* 0x000ea40000300800 */
[----:B------:R-:W2:Y:S01]  /*284c0*/  LDL.LU R23, [R1+0x13c] ;  /* 0x00013c0001177983 */ /* 0x000ea20000300800 */
[----:B------:R-:W2:Y:S01]  /*284d0*/  LDL.LU R12, [R1+0x1e0] ;  /* 0x0001e000010c7983 */ /* 0x000ea20000300800 */
[----:B------:R-:W2:Y:S02]  /*284e0*/  LDL.LU R13, [R1+0x1e4] ;  /* 0x0001e400010d7983 */ /* 0x000ea40000300800 */
[----:B------:R-:W2:Y:S02]  /*284f0*/  LDL.LU R14, [R1+0x1e8] ;  /* 0x0001e800010e7983 */ /* 0x000ea40000300800 */
[----:B------:R-:W2:Y:S02]  /*28500*/  LDL.LU R15, [R1+0x1ec] ;  /* 0x0001ec00010f7983 */ /* 0x000ea40000300800 */
[----:B--2---:R-:W-:Y:S01]  /*28510*/  STL.64 [R1+0x14f0], R14 ;  /* 0x0014f00e01007387 */ /* 0x004fe20000100a00 */
[----:B------:R0:W-:Y:S03]  /*28520*/  STL.64 [R1+0x14e8], R12 ;  /* 0x0014e80c01007387 */ /* 0x0001e60000100a00 */
[----:B0-----:R-:W2:Y:S01]  /*28530*/  LDL.LU R12, [R1+0x170] ;  /* 0x00017000010c7983 */ /* 0x001ea20000300800 */
[----:B------:R-:W2:Y:S02]  /*28540*/  LDL.LU R13, [R1+0x174] ;  /* 0x00017400010d7983 */ /* 0x000ea40000300800 */
[----:B------:R0:W-:Y:S02]  /*28550*/  STL.64 [R1+0x14b0], R18 ;  /* 0x0014b01201007387 */ /* 0x0001e40000100a00 */
[----:B0-----:R-:W2:Y:S01]  /*28560*/  LDL R19, [R1+0x2f4] ;  /* 0x0002f40001137983 */ /* 0x001ea20000100800 */
[----:B----4-:R0:W-:Y:S03]  /*28570*/  STL.64 [R1+0x14a8], R16 ;  /* 0x0014a81001007387 */ /* 0x0101e60000100a00 */
[----:B0-----:R-:W4:Y:S01]  /*28580*/  LDL.LU.64 R16, [R1+0x10] ;  /* 0x0000100001107983 */ /* 0x001f220000300a00 */
[----:B---3--:R-:W-:-:S02]  /*28590*/  IMAD.MOV.U32 R14, RZ, RZ, R9 ;  /* 0x000000ffff0e7224 */ /* 0x008fc400078e0009 */
[----:B------:R-:W-:Y:S02]  /*285a0*/  IMAD.MOV.U32 R15, RZ, RZ, R8 ;  /* 0x000000ffff0f7224 */ /* 0x000fe400078e0008 */
[----:B--2---:R-:W0:Y:S04]  /*285b0*/  LDSM.16.MT88.4 R8, [R19+0x10800] ;  /* 0x010800001308783b */ /* 0x004e280000004200 */
[----:B----4-:R1:W-:Y:S04]  /*285c0*/  STL.64 [R1+0x14c8], R16 ;  /* 0x0014c81001007387 */ /* 0x0103e80000100a00 */
[----:B-1----:R-:W2:Y:S04]  /*285d0*/  LDL.LU.64 R16, [R1+0x20] ;  /* 0x0000200001107983 */ /* 0x002ea80000300a00 */
[----:B0-----:R-:W-:Y:S01]  /*285e0*/  STL.64 [R1+0x1438], R10 ;  /* 0x0014380a01007387 */ /* 0x001fe20000100a00 */
[----:B------:R0:W-:Y:S03]  /*285f0*/  STL.64 [R1+0x1430], R8 ;  /* 0x0014300801007387 */ /* 0x0001e60000100a00 */
[----:B0-----:R-:W3:Y:S01]  /*28600*/  LDL.LU R8, [R1+0x1b0] ;  /* 0x0001b00001087983 */ /* 0x001ee20000300800 */
[----:B------:R-:W3:Y:S02]  /*28610*/  LDL.LU R9, [R1+0x1b4] ;  /* 0x0001b40001097983 */ /* 0x000ee40000300800 */
[----:B------:R-:W4:Y:S02]  /*28620*/  LDL.LU R10, [R1+0x1b8] ;  /* 0x0001b800010a7983 */ /* 0x000f240000300800 */
[----:B------:R-:W4:Y:S02]  /*28630*/  LDL.LU R11, [R1+0x1bc] ;  /* 0x0001bc00010b7983 */ /* 0x000f240000300800 */
[----:B------:R-:W-:-:S02]  /*28640*/  IMAD.MOV.U32 R29, RZ, RZ, R4 ;  /* 0x000000ffff1d7224 */ /* 0x000fc400078e0004 */
[----:B------:R-:W-:Y:S02]  /*28650*/  IMAD.MOV.U32 R28, RZ, RZ, R5 ;  /* 0x000000ffff1c7224 */ /* 0x000fe400078e0005 */
[C---:B------:R-:W-:Y:S01]  /*28660*/  HMMA.16816.F32.BF16 R4, R24.reuse, R6, R20 ;  /* 0x000000061804723c */ /* 0x040fe20000041814 */
[----:B----4-:R-:W-:Y:S01]  /*28670*/  STL.64 [R1+0x14c0], R10 ;  /* 0x0014c00a01007387 */ /* 0x010fe20000100a00 */
[----:B---3--:R0:W-:Y:S03]  /*28680*/  STL.64 [R1+0x14b8], R8 ;  /* 0x0014b80801007387 */ /* 0x0081e60000100a00 */
[----:B0-----:R-:W3:Y:S01]  /*28690*/  LDL.LU R8, [R1+0x1d0] ;  /* 0x0001d00001087983 */ /* 0x001ee20000300800 */
[----:B------:R-:W3:Y:S02]  /*286a0*/  LDL.LU R9, [R1+0x1d4] ;  /* 0x0001d40001097983 */ /* 0x000ee40000300800 */
[----:B------:R-:W3:Y:S02]  /*286b0*/  LDL.LU R10, [R1+0x1d8] ;  /* 0x0001d800010a7983 */ /* 0x000ee40000300800 */
[----:B------:R-:W3:Y:S01]  /*286c0*/  LDL.LU R11, [R1+0x1dc] ;  /* 0x0001dc00010b7983 */ /* 0x000ee20000300800 */
[----:B------:R-:W4:Y:S01]  /*286d0*/  LDL.LU.64 R22, [R1+0x1518] ;  /* 0x0015180001167983 */ /* 0x000f220000300a00 */
[----:B------:R-:W4:Y:S11]  /*286e0*/  LDL.LU.64 R20, [R1+0x1510] ;  /* 0x0015100001147983 */ /* 0x000f360000300a00 */
[----:B------:R-:W-:Y:S02]  /*286f0*/  STL.64 [R1+0x140], R4 ;  /* 0x0001400401007387 */ /* 0x000fe40000100a00 */
[----:B------:R0:W-:Y:S02]  /*28700*/  STL.64 [R1+0x148], R6 ;  /* 0x0001480601007387 */ /* 0x0001e40000100a00 */
[----:B0-----:R-:W4:Y:S02]  /*28710*/  LDL.LU.64 R6, [R1+0x1508] ;  /* 0x0015080001067983 */ /* 0x001f240000300a00 */
[C---:B----4-:R-:W-:Y:S02]  /*28720*/  HMMA.16816.F32.BF16 R4, R24.reuse, R6, R20 ;  /* 0x000000061804723c */ /* 0x050fe40000041814 */
[----:B------:R-:W4:Y:S11]  /*28730*/  LDL.LU.64 R22, [R1+0x1500] ;  /* 0x0015000001167983 */ /* 0x000f360000300a00 */
[----:B------:R-:W-:Y:S10]  /*28740*/  @!UPT UIADD3 URZ, URZ, URZ, URZ ;  /* 0x0000003f3f3ff290 */ /* 0x000ff4000fffe03f */
[----:B------:R-:W-:Y:S01]  /*28750*/  STL.64 [R1+0x130], R4 ;  /* 0x0001300401007387 */ /* 0x000fe20000100a00 */
[----:B------:R0:W-:Y:S03]  /*28760*/  STL.64 [R1+0x138], R6 ;  /* 0x0001380601007387 */ /* 0x0001e60000100a00 */
[----:B0-----:R-:W2:Y:S04]  /*28770*/  LDL.LU R7, [R1+0x14f8] ;  /* 0x0014f80001077983 */ /* 0x001ea80000300800 */
[----:B--2---:R-:W0:Y:S01]  /*28780*/  LDSM.16.MT88.4 R4, [R7+0x10c00] ;  /* 0x010c00000704783b */ /* 0x004e220000004200 */
[----:B----4-:R-:W-:Y:S03]  /*28790*/  HMMA.16816.F32.BF16 R24, R24, R22, R12 ;  /* 0x000000161818723c */ /* 0x010fe6000004180c */
[----:B0-----:R-:W-:Y:S01]  /*287a0*/  STL [R1+0x1398], R5 ;  /* 0x0013980501007387 */ /* 0x001fe20000100800 */
[----:B------:R-:W-:Y:S02]  /*287b0*/  STL [R1+0x1394], R6 ;  /* 0x0013940601007387 */ /* 0x000fe40000100800 */
[----:B------:R-:W-:Y:S02]  /*287c0*/  STL [R1+0x1390], R7 ;  /* 0x0013900701007387 */ /* 0x000fe40000100800 */
[----:B------:R-:W2:Y:S01]  /*287d0*/  LDL.LU.64 R14, [R1+0x14f0] ;  /* 0x0014f000010e7983 */ /* 0x000ea20000300a00 */
[----:B------:R-:W2:Y:S01]  /*287e0*/  LDL.LU.64 R12, [R1+0x14e8] ;  /* 0x0014e800010c7983 */ /* 0x000ea20000300a00 */
[----:B------:R-:W2:Y:S02]  /*287f0*/  LDL.LU.64 R22, [R1+0x14e0] ;  /* 0x0014e00001167983 */ /* 0x000ea40000300a00 */
[----:B------:R-:W2:Y:S11]  /*28800*/  LDL.LU.64 R20, [R1+0x14d8] ;  /* 0x0014d80001147983 */ /* 0x000eb60000300a00 */
[----:B------:R-:W-:Y:S01]  /*28810*/  STL.64 [R1+0x110], R24 ;  /* 0x0001101801007387 */ /* 0x000fe20000100a00 */
[----:B------:R-:W-:Y:S02]  /*28820*/  STL.64 [R1+0x118], R26 ;  /* 0x0001181a01007387 */ /* 0x000fe40000100a00 */
[----:B------:R-:W0:Y:S02]  /*28830*/  LDSM.16.MT88.4 R24, [R19+0x10c00] ;  /* 0x010c00001318783b */ /* 0x000e240000004200 */
[----:B0-----:R0:W-:Y:S02]  /*28840*/  STL.64 [R1+0x1308], R26 ;  /* 0x0013081a01007387 */ /* 0x0011e40000100a00 */
[----:B------:R1:W-:Y:S02]  /*28850*/  STL.64 [R1+0x1300], R24 ;  /* 0x0013001801007387 */ /* 0x0003e40000100a00 */
[----:B0-----:R-:W-:-:S02]  /*28860*/  IMAD.MOV.U32 R26, RZ, RZ, R2 ;  /* 0x000000ffff1a7224 */ /* 0x001fc400078e0002 */
[----:B------:R-:W-:Y:S02]  /*28870*/  IMAD.MOV.U32 R27, RZ, RZ, R0 ;  /* 0x000000ffff1b7224 */ /* 0x000fe400078e0000 */
[----:B-1----:R-:W-:Y:S02]  /*28880*/  IMAD.MOV.U32 R24, RZ, RZ, R29 ;  /* 0x000000ffff187224 */ /* 0x002fe400078e001d */
[----:B------:R-:W-:Y:S01]  /*28890*/  IMAD.MOV.U32 R25, RZ, RZ, R28 ;  /* 0x000000ffff197224 */ /* 0x000fe200078e001c */
[----:B------:R-:W-:Y:S04]  /*288a0*/  STL.64 [R1+0x1448], R26 ;  /* 0x0014481a01007387 */ /* 0x000fe80000100a00 */
[----:B------:R0:W-:Y:S02]  /*288b0*/  STL.64 [R1+0x1440], R24 ;  /* 0x0014401801007387 */ /* 0x0001e40000100a00 */
[----:B0-----:R-:W4:Y:S01]  /*288c0*/  LDL.LU.64 R24, [R1] ;  /* 0x0000000001187983 */ /* 0x001f220000300a00 */
[C---:B--2---:R-:W-:Y:S11]  /*288d0*/  HMMA.16816.F32.BF16 R12, R20.reuse, R16, R12 ;  /* 0x00000010140c723c */ /* 0x044ff6000004180c */
[----:B------:R-:W-:Y:S11]  /*288e0*/  @!UPT UIADD3 URZ, URZ, URZ, URZ ;  /* 0x0000003f3f3ff290 */ /* 0x000ff6000fffe03f */
[----:B------:R-:W-:Y:S01]  /*288f0*/  @!UPT UIADD3 URZ, URZ, URZ, URZ ;  /* 0x0000003f3f3ff290 */ /* 0x000fe2000fffe03f */
[----:B------:R0:W-:Y:S01]  /*28900*/  STL.64 [R1+0x100], R12 ;  /* 0x0001000c01007387 */ /* 0x0001e20000100a00 */
[----:B------:R1:W-:Y:S03]  /*28910*/  STL.64 [R1+0x108], R14 ;  /* 0x0001080e01007387 */ /* 0x0003e60000100a00 */
[----:B0-----:R-:W2:Y:S01]  /*28920*/  LDL.LU.64 R12, [R1+0x14d0] ;  /* 0x0014d000010c7983 */ /* 0x001ea20000300a00 */
[----:B-1----:R-:W-:Y:S02]  /*28930*/  IMAD.MOV.U32 R15, RZ, RZ, R16 ;  /* 0x000000ffff0f7224 */ /* 0x002fe400078e0010 */
[----:B------:R-:W-:Y:S02]  /*28940*/  IMAD.MOV.U32 R14, RZ, RZ, R17 ;  /* 0x000000ffff0e7224 */ /* 0x000fe400078e0011 */
[----:B------:R-:W3:Y:S02]  /*28950*/  LDL.LU.64 R16, [R1+0x14c8] ;  /* 0x0014c80001107983 */ /* 0x000ee40000300a00 */
[----:B---3--:R-:W-:Y:S01]  /*28960*/  HMMA.16816.F32.BF16 R8, R20, R16, R8 ;  /* 0x000000101408723c */ /* 0x008fe20000041808 */
[----:B------:R-:W-:-:S02]  /*28970*/  IMAD.MOV.U32 R28, RZ, RZ, R16 ;  /* 0x000000ffff1c7224 */ /* 0x000fc400078e0010 */
[----:B------:R-:W-:Y:S11]  /*28980*/  IMAD.MOV.U32 R29, RZ, RZ, R17 ;  /* 0x000000ffff1d7224 */ /* 0x000ff600078e0011 */
[----:B------:R-:W-:Y:S09]  /*28990*/  @!UPT UIADD3 URZ, URZ, URZ, URZ ;  /* 0x0000003f3f3ff290 */ /* 0x000ff2000fffe03f */
[----:B------:R-:W-:Y:S01]  /*289a0*/  STL.64 [R1+0xe0], R8 ;  /* 0x0000e00801007387 */ /* 0x000fe20000100a00 */
[----:B------:R0:W-:Y:S03]  /*289b0*/  STL.64 [R1+0xe8], R10 ;  /* 0x0000e80a01007387 */ /* 0x0001e60000100a00 */
[----:B0-----:R-:W3:Y:S01]  /*289c0*/  LDL.LU.64 R10, [R1+0x14c0] ;  /* 0x0014c000010a7983 */ /* 0x001ee20000300a00 */
[----:B------:R-:W3:Y:S02]  /*289d0*/  LDL.LU.64 R8, [R1+0x14b8] ;  /* 0x0014b80001087983 */ /* 0x000ee40000300a00 */
[----:B------:R-:W4:Y:S02]  /*289e0*/  LDL.LU.64 R18, [R1+0x14b0] ;  /* 0x0014b00001127983 */ /* 0x000f240000300a00 */
[----:B------:R-:W4:Y:S02]  /*289f0*/  LDL.LU.64 R16, [R1+0x14a8] ;  /* 0x0014a80001107983 */ /* 0x000f240000300a00 */
[C---:B----4-:R-:W-:Y:S11]  /*28a00*/  HMMA.16816.F32.BF16 R16, R20.reuse, R24, R16 ;  /* 0x000000181410723c */ /* 0x050ff60000041810 */
[----:B------:R-:W-:Y:S11]  /*28a10*/  @!UPT UIADD3 URZ, URZ, URZ, URZ ;  /* 0x0000003f3f3ff290 */ /* 0x000ff6000fffe03f */
[----:B------:R-:W-:Y:S01]  /*28a20*/  @!UPT UIADD3 URZ, URZ, URZ, URZ ;  /* 0x0000003f3f3ff290 */ /* 0x000fe2000fffe03f */
[----:B------:R-:W-:Y:S01]  /*28a30*/  STL.64 [R1+0xc0], R16 ;  /* 0x0000c01001007387 */ /* 0x000fe20000100a00 */
[----:B------:R0:W-:Y:S03]  /*28a40*/  STL.64 [R1+0xc8], R18 ;  /* 0x0000c81201007387 */ /* 0x0001e60000100a00 */
[----:B0-----:R-:W4:Y:S01]  /*28a50*/  LDL.LU.64 R18, [R1+0x14a0] ;  /* 0x0014a00001127983 */ /* 0x001f220000300a00 */
[----:B------:R-:W3:Y:S02]  /*28a60*/  LDL.LU.64 R16, [R1+0x1498] ;  /* 0x0014980001107983 */ /* 0x000ee40000300a00 */
[----:B---3--:R-:W-:Y:S11]  /*28a70*/  HMMA.16816.F32.BF16 R8, R20, R16, R8 ;  /* 0x000000101408723c */ /* 0x008ff60000041808 */
[----:B------:R-:W-:Y:S11]  /*28a80*/  @!UPT UIADD3 URZ, URZ, URZ, URZ ;  /* 0x0000003f3f3ff290 */ /* 0x000ff6000fffe03f */
[----:B------:R-:W-:Y:S01]  /*28a90*/  @!UPT UIADD3 URZ, URZ, URZ, URZ ;  /* 0x0000003f3f3ff290 */ /* 0x000fe2000fffe03f */
[----:B------:R0:W-:Y:S01]  /*28aa0*/  STL [R1+0xbc], R11 ;  /* 0x0000bc0b01007387 */ /* 0x0001e20000100800 */
[----:B------:R-:W-:Y:S02]  /*28ab0*/  IMAD.MOV.U32 R5, RZ, RZ, R8 ;  /* 0x000000ffff057224 */ /* 0x000fe400078e0008 */
[----:B------:R-:W-:Y:S02]  /*28ac0*/  IMAD.MOV.U32 R6, RZ, RZ, R9 ;  /* 0x000000ffff067224 */ /* 0x000fe400078e0009 */
[----:B------:R-:W3:Y:S02]  /*28ad0*/  LDL.LU R8, [R1+0x70] ;  /* 0x0000700001087983 */ /* 0x000ee40000300800 */
[----:B------:R-:W-:Y:S01]  /*28ae0*/  IMAD.MOV.U32 R7, RZ, RZ, R10 ;  /* 0x000000ffff077224 */ /* 0x000fe200078e000a */
[----:B------:R-:W3:Y:S01]  /*28af0*/  LDL.LU R9, [R1+0x74] ;  /* 0x0000740001097983 */ /* 0x000ee20000300800 */
[----:B------:R-:W2:Y:S03]  /*28b00*/  LDL.LU R10, [R1+0x78] ;  /* 0x00007800010a7983 */ /* 0x000ea60000300800 */
[----:B0-----:R-:W2:Y:S01]  /*28b10*/  LDL.LU R11, [R1+0x7c] ;  /* 0x00007c00010b7983 */ /* 0x001ea20000300800 */
[----:B------:R-:W-:-:S02]  /*28b20*/  IMAD.MOV.U32 R2, RZ, RZ, R24 ;  /* 0x000000ffff027224 */ /* 0x000fc400078e0018 */
[----:B------:R-:W-:Y:S02]  /*28b30*/  IMAD.MOV.U32 R0, RZ, RZ, R25 ;  /* 0x000000ffff007224 */ /* 0x000fe400078e0019 */
[----:B----4-:R-:W-:Y:S02]  /*28b40*/  IMAD.MOV.U32 R24, RZ, RZ, R18 ;  /* 0x000000ffff187224 */ /* 0x010fe400078e0012 */
[----:B------:R-:W-:Y:S01]  /*28b50*/  IMAD.MOV.U32 R25, RZ, RZ, R19 ;  /* 0x000000ffff197224 */ /* 0x000fe200078e0013 */
[----:B--2---:R-:W-:Y:S01]  /*28b60*/  STL.64 [R1+0x1458], R10 ;  /* 0x0014580a01007387 */ /* 0x004fe20000100a00 */
[----:B---3--:R0:W-:Y:S02]  /*28b70*/  STL.64 [R1+0x1450], R8 ;  /* 0x0014500801007387 */ /* 0x0081e40000100a00 */
[----:B------:R-:W2:Y:S02]  /*28b80*/  LDL.LU R18, [R1+0x1490] ;  /* 0x0014900001127983 */ /* 0x000ea40000300800 */
[----:B------:R-:W2:Y:S01]  /*28b90*/  LDL.LU R19, [R1+0x148c] ;  /* 0x00148c0001137983 */ /* 0x000ea20000300800 */
[----:B------:R1:W-:Y:S04]  /*28ba0*/  STL.64 [R1+0x1460], R24 ;  /* 0x0014601801007387 */ /* 0x0003e80000100a00 */
[----:B0-----:R-:W3:Y:S01]  /*28bb0*/  LDL.LU R8, [R1+0x180] ;  /* 0x0001800001087983 */ /* 0x001ee20000300800 */
[----:B------:R-:W3:Y:S02]  /*28bc0*/  LDL.LU R9, [R1+0x184] ;  /* 0x0001840001097983 */ /* 0x000ee40000300800 */
[----:B------:R-:W4:Y:S02]  /*28bd0*/  LDL.LU R10, [R1+0x188] ;  /* 0x00018800010a7983 */ /* 0x000f240000300800 */
[----:B------:R-:W4:Y:S02]  /*28be0*/  LDL.LU R11, [R1+0x18c] ;  /* 0x00018c00010b7983 */ /* 0x000f240000300800 */
[----:B-1----:R-:W-:Y:S01]  /*28bf0*/  IMAD.MOV.U32 R25, RZ, RZ, R3 ;  /* 0x000000ffff197224 */ /* 0x002fe200078e0003 */
[----:B----4-:R-:W-:Y:S01]  /*28c00*/  STL.64 [R1+0x1470], R10 ;  /* 0x0014700a01007387 */ /* 0x010fe20000100a00 */
[----:B---3--:R0:W-:Y:S02]  /*28c10*/  STL.64 [R1+0x1468], R8 ;  /* 0x0014680801007387 */ /* 0x0081e40000100a00 */
[----:B------:R-:W3:Y:S02]  /*28c20*/  LDL R24, [R1+0xf0] ;  /* 0x0000f00001187983 */ /* 0x000ee40000100800 */
[----:B------:R-:W4:Y:S01]  /*28c30*/  LDL.LU R3, [R1+0x1488] ;  /* 0x0014880001037983 */ /* 0x000f220000300800 */
[----:B---3--:R1:W-:Y:S01]  /*28c40*/  STL.64 [R1+0x1478], R24 ;  /* 0x0014781801007387 */ /* 0x0083e20000100a00 */
[----:B0-----:R-:W3:Y:S02]  /*28c50*/  LDL.LU R8, [R1+0x190] ;  /* 0x0001900001087983 */ /* 0x001ee40000300800 */
[----:B------:R-:W3:Y:S02]  /*28c60*/  LDL.LU R9, [R1+0x194] ;  /* 0x0001940001097983 */ /* 0x000ee40000300800 */
[----:B------:R-:W3:Y:S01]  /*28c70*/  LDL.LU R10, [R1+0x198] ;  /* 0x00019800010a7983 */ /* 0x000ee20000300800 */
[----:B------:R-:W3:Y:S04]  /*28c80*/  LDL.LU R11, [R1+0x19c] ;  /* 0x00019c00010b7983 */ /* 0x000ee80000300800 */
[----:B-1----:R-:W3:Y:S01]  /*28c90*/  LDL.LU R24, [R1+0x1a0] ;  /* 0x0001a00001187983 */ /* 0x002ee20000300800 */
[----:B------:R-:W3:Y:S02]  /*28ca0*/  LDL.LU R25, [R1+0x1a4] ;  /* 0x0001a40001197983 */ /* 0x000ee40000300800 */
[----:B------:R-:W3:Y:S02]  /*28cb0*/  LDL.LU R26, [R1+0x1a8] ;  /* 0x0001a800011a7983 */ /* 0x000ee40000300800 */
[----:B------:R-:W3:Y:S01]  /*28cc0*/  LDL.LU R27, [R1+0x1ac] ;  /* 0x0001ac00011b7983 */ /* 0x000ee20000300800 */
[----:B--2---:R-:W-:Y:S01]  /*28cd0*/  STL.64 [R1+0x13f0], R18 ;  /* 0x0013f01201007387 */ /* 0x004fe20000100a00 */
[----:B------:R0:W-:Y:S03]  /*28ce0*/  STL.64 [R1+0x13e8], R16 ;  /* 0x0013e81001007387 */ /* 0x0001e60000100a00 */
[----:B0-----:R-:W2:Y:S01]  /*28cf0*/  LDL.LU R16, [R1+0x40] ;  /* 0x0000400001107983 */ /* 0x001ea20000300800 */
[----:B------:R-:W2:Y:S02]  /*28d00*/  LDL.LU R17, [R1+0x44] ;  /* 0x0000440001117983 */ /* 0x000ea40000300800 */
[----:B------:R-:W2:Y:S02]  /*28d10*/  LDL.LU R18, [R1+0x48] ;  /* 0x0000480001127983 */ /* 0x000ea40000300800 */
[----:B------:R-:W2:Y:S02]  /*28d20*/  LDL.LU R19, [R1+0x4c] ;  /* 0x00004c0001137983 */ /* 0x000ea40000300800 */
[----:B--2---:R-:W-:Y:S01]  /*28d30*/  STL.64 [R1+0x1400], R18 ;  /* 0x0014001201007387 */ /* 0x004fe20000100a00 */
[----:B------:R0:W-:Y:S02]  /*28d40*/  STL.64 [R1+0x13f8], R16 ;  /* 0x0013f81001007387 */ /* 0x0001e40000100a00 */
[----:B0-----:R-:W-:-:S02]  /*28d50*/  IMAD.MOV.U32 R16, RZ, RZ, R28 ;  /* 0x000000ffff107224 */ /* 0x001fc400078e001c */
[----:B------:R-:W-:Y:S01]  /*28d60*/  IMAD.MOV.U32 R17, RZ, RZ, R29 ;  /* 0x000000ffff117224 */ /* 0x000fe200078e001d */
[----:B------:R-:W2:Y:S01]  /*28d70*/  LDL.LU R28, [R1+0x1484] ;  /* 0x00148400011c7983 */ /* 0x000ea20000300800 */
[----:B------:R-:W2:Y:S03]  /*28d80*/  LDL.LU R29, [R1+0x1480] ;  /* 0x00148000011d7983 */ /* 0x000ea60000300800 */
[----:B------:R-:W-:Y:S01]  /*28d90*/  STL.64 [R1+0x1418], R16 ;  /* 0x0014181001007387 */ /* 0x000fe20000100a00 */
[----:B------:R-:W-:Y:S02]  /*28da0*/  STL.64 [R1+0x13a8], R6 ;  /* 0x0013a80601007387 */ /* 0x000fe40000100a00 */
[----:B------:R0:W-:Y:S02]  /*28db0*/  STL.64 [R1+0x13a0], R4 ;  /* 0x0013a00401007387 */ /* 0x0001e40000100a00 */
[----:B0-----:R-:W2:Y:S01]  /*28dc0*/  LDL.LU R4, [R1+0x150] ;  /* 0x0001500001047983 */ /* 0x001ea20000300800 */
[----:B------:R-:W2:Y:S02]  /*28dd0*/  LDL.LU R5, [R1+0x154] ;  /* 0x0001540001057983 */ /* 0x000ea40000300800 */
[----:B------:R-:W2:Y:S02]  /*28de0*/  LDL.LU R6, [R1+0x158] ;  /* 0x0001580001067983 */ /* 0x000ea40000300800 */
[----:B------:R-:W2:Y:S01]  /*28df0*/  LDL.LU R7, [R1+0x15c] ;  /* 0x00015c0001077983 */ /* 0x000ea20000300800 */
[C---:B---3--:R-:W-:Y:S01]  /*28e00*/  HMMA.16816.F32.BF16 R24, R20.reuse, R12, R24 ;  /* 0x0000000c1418723c */ /* 0x048fe20000041818 */
[----:B--2---:R-:W-:Y:S01]  /*28e10*/  STL.64 [R1+0x1410], R6 ;  /* 0x0014100601007387 */ /* 0x004fe20000100a00 */
[----:B------:R0:W-:Y:S03]  /*28e20*/  STL.64 [R1+0x1408], R4 ;  /* 0x0014080401007387 */ /* 0x0001e60000100a00 */
[----:B0-----:R-:W2:Y:S01]  /*28e30*/  LDL.LU R4, [R1+0x50] ;  /* 0x0000500001047983 */ /* 0x001ea20000300800 */
[----:B------:R-:W2:Y:S02]  /*28e40*/  LDL.LU R5, [R1+0x54] ;  /* 0x0000540001057983 */ /* 0x000ea40000300800 */
[----:B------:R-:W3:Y:S02]  /*28e50*/  LDL.LU R6, [R1+0x58] ;  /* 0x0000580001067983 */ /* 0x000ee40000300800 */
[----:B------:R-:W3:Y:S02]  /*28e60*/  LDL.LU R7, [R1+0x5c] ;  /* 0x00005c0001077983 */ /* 0x000ee40000300800 */
[----:B---3--:R-:W-:Y:S01]  /*28e70*/  STL.64 [R1+0x1428], R6 ;  /* 0x0014280601007387 */ /* 0x008fe20000100a00 */
[----:B--2---:R0:W-:Y:S03]  /*28e80*/  STL.64 [R1+0x1420], R4 ;  /* 0x0014200401007387 */ /* 0x0041e60000100a00 */
[----:B0-----:R-:W2:Y:S01]  /*28e90*/  LDL.LU R4, [R1+0x60] ;  /* 0x0000600001047983 */ /* 0x001ea20000300800 */
[----:B------:R-:W2:Y:S02]  /*28ea0*/  LDL.LU R5, [R1+0x64] ;  /* 0x0000640001057983 */ /* 0x000ea40000300800 */
[----:B------:R-:W2:Y:S02]  /*28eb0*/  LDL.LU R6, [R1+0x68] ;  /* 0x0000680001067983 */ /* 0x000ea40000300800 */
[----:B------:R-:W2:Y:S02]  /*28ec0*/  LDL.LU R7, [R1+0x6c] ;  /* 0x00006c0001077983 */ /* 0x000ea40000300800 */
[----:B------:R0:W-:Y:S01]  /*28ed0*/  STL.64 [R1+0xa0], R24 ;  /* 0x0000a01801007387 */ /* 0x0001e20000100a00 */
[----:B------:R1:W-:Y:S03]  /*28ee0*/  STL.64 [R1+0xa8], R26 ;  /* 0x0000a81a01007387 */ /* 0x0003e60000100a00 */
[----:B0-----:R-:W1:Y:S02]  /*28ef0*/  LDL.LU.64 R24, [R1+0x1478] ;  /* 0x0014780001187983 */ /* 0x001e640000300a00 */
[C---:B-1----:R-:W-:Y:S02]  /*28f00*/  HMMA.16816.F32.BF16 R24, R20.reuse, R24, R8 ;  /* 0x000000181418723c */ /* 0x042fe40000041808 */
[----:B------:R-:W3:Y:S01]  /*28f10*/  LDL.LU.64 R10, [R1+0x1470] ;  /* 0x00147000010a7983 */ /* 0x000ee20000300a00 */
[----:B------:R-:W3:Y:S11]  /*28f20*/  LDL.LU.64 R8, [R1+0x1468] ;  /* 0x0014680001087983 */ /* 0x000ef60000300a00 */
[----:B------:R-:W-:Y:S09]  /*28f30*/  @!UPT UIADD3 URZ, URZ, URZ, URZ ;  /* 0x0000003f3f3ff290 */ /* 0x000ff2000fffe03f */
[----:B------:R0:W-:Y:S01]  /*28f40*/  STL.64 [R1+0x90], R24 ;  /* 0x0000901801007387 */ /* 0x0001e20000100a00 */
[----:B------:R3:W-:Y:S03]  /*28f50*/  STL.64 [R1+0x98], R26 ;  /* 0x0000981a01007387 */ /* 0x0007e60000100a00 */
[----:B0-----:R-:W3:Y:S02]  /*28f60*/  LDL.LU.64 R24, [R1+0x1460] ;  /* 0x0014600001187983 */ /* 0x001ee40000300a00 */
[C---:B---3--:R-:W-:Y:S02]  /*28f70*/  HMMA.16816.F32.BF16 R24, R20.reuse, R24, R8 ;  /* 0x000000181418723c */ /* 0x048fe40000041808 */
[----:B------:R-:W3:Y:S01]  /*28f80*/  LDL.LU.64 R10, [R1+0x1458] ;  /* 0x00145800010a7983 */ /* 0x000ee20000300a00 */
[----:B------:R-:W3:Y:S11]  /*28f90*/  LDL.LU.64 R8, [R1+0x1450] ;  /* 0x0014500001087983 */ /* 0x000ef60000300a00 */
[----:B------:R-:W-:Y:S09]  /*28fa0*/  @!UPT UIADD3 URZ, URZ, URZ, URZ ;  /* 0x0000003f3f3ff290 */ /* 0x000ff2000fffe03f */
[----:B------:R-:W-:Y:S01]  /*28fb0*/  STL.64 [R1+0x80], R24 ;  /* 0x0000801801007387 */ /* 0x000fe20000100a00 */
[----:B------:R0:W-:Y:S03]  /*28fc0*/  STL.64 [R1+0x88], R26 ;  /* 0x0000881a01007387 */ /* 0x0001e60000100a00 */
[----:B0-----:R-:W2:Y:S01]  /*28fd0*/  LDL.LU.64 R26, [R1+0x1448] ;  /* 0x00144800011a7983 */ /* 0x001ea20000300a00 */
[----:B------:R-:W3:Y:S02]  /*28fe0*/  LDL.LU.64 R24, [R1+0x1440] ;  /* 0x0014400001187983 */ /* 0x000ee40000300a00 */
[----:B------:R-:W-:Y:S02]  /*28ff0*/  IMAD.MOV.U32 R16, RZ, RZ, R15 ;  /* 0x000000ffff107224 */ /* 0x000fe400078e000f */
[----:B------:R-:W-:Y:S01]  /*29000*/  IMAD.MOV.U32 R17, RZ, RZ, R14 ;  /* 0x000000ffff117224 */ /* 0x000fe200078e000e */
[----:B---3--:R-:W-:Y:S01]  /*29010*/  HMMA.16816.F32.BF16 R20, R20, R24, R8 ;  /* 0x000000181414723c */ /* 0x008fe20000041808 */
[----:B------:R-:W3:Y:S01]  /*29020*/  LDL.LU.64 R10, [R1+0x1438] ;  /* 0x00143800010a7983 */ /* 0x000ee20000300a00 */
[----:B------:R-:W3:Y:S11]  /*29030*/  LDL.LU.64 R8, [R1+0x1430] ;  /* 0x0014300001087983 */ /* 0x000ef60000300a00 */
[----:B------:R-:W-:Y:S10]  /*29040*/  @!UPT UIADD3 URZ, URZ, URZ, URZ ;  /* 0x0000003f3f3ff290 */ /* 0x000ff4000fffe03f */
[----:B------:R0:W-:Y:S01]  /*29050*/  STL.64 [R1+0x70], R20 ;  /* 0x0000701401007387 */ /* 0x0001e20000100a00 */
[----:B------:R1:W-:Y:S03]  /*29060*/  STL.64 [R1+0x78], R22 ;  /* 0x0000781601007387 */ /* 0x0003e60000100a00 */
[----:B0-----:R-:W3:Y:S01]  /*29070*/  LDL.LU R20, [R1+0x30] ;  /* 0x0000300001147983 */ /* 0x001ee20000300800 */
[----:B--2---:R-:W-:Y:S02]  /*29080*/  STL.64 [R1+0x13b8], R26 ;  /* 0x0013b81a01007387 */ /* 0x004fe40000100a00 */
[----:B------:R0:W-:Y:S02]  /*29090*/  STL.64 [R1+0x13b0], R24 ;  /* 0x0013b01801007387 */ /* 0x0001e40000100a00 */
[----:B-1----:R-:W-:Y:S02]  /*290a0*/  IMAD.MOV.U32 R22, RZ, RZ, R28 ;  /* 0x000000ffff167224 */ /* 0x002fe400078e001c */
[----:B----4-:R-:W-:Y:S01]  /*290b0*/  IMAD.MOV.U32 R23, RZ, RZ, R3 ;  /* 0x000000ffff177224 */ /* 0x010fe200078e0003 */
[----:B---3--:R-:W-:Y:S01]  /*290c0*/  HMMA.16816.F32.BF16 R16, R8, R16, R4 ;  /* 0x000000100810723c */ /* 0x008fe20000041804 */
[----:B------:R-:W2:Y:S01]  /*290d0*/  LDL.LU.64 R6, [R1+0x1428] ;  /* 0x0014280001067983 */ /* 0x000ea20000300a00 */
[----:B------:R-:W2:Y:S11]  /*290e0*/  LDL.LU.64 R4, [R1+0x1420] ;  /* 0x0014200001047983 */ /* 0x000eb60000300a00 */
[----:B------:R-:W-:Y:S11]  /*290f0*/  @!UPT UIADD3 URZ, URZ, URZ, URZ ;  /* 0x0000003f3f3ff290 */ /* 0x000ff6000fffe03f */
[----:B------:R-:W-:Y:S02]  /*29100*/  IMAD.MOV.U32 R28, RZ, RZ, R16 ;  /* 0x000000ffff1c7224 */ /* 0x000fe400078e0010 */
[----:B------:R-:W-:Y:S02]  /*29110*/  IMAD.MOV.U32 R3, RZ, RZ, R17 ;  /* 0x000000ffff037224 */ /* 0x000fe400078e0011 */
[----:B------:R-:W2:Y:S01]  /*29120*/  LDL.LU.64 R16, [R1+0x1418] ;  /* 0x0014180001107983 */ /* 0x000ea20000300a00 */
[----:B0-----:R-:W-:Y:S02]  /*29130*/  IMAD.MOV.U32 R24, RZ, RZ, R2 ;  /* 0x000000ffff187224 */ /* 0x001fe400078e0002 */
[----:B------:R-:W-:Y:S02]  /*29140*/  IMAD.MOV.U32 R25, RZ, RZ, R0 ;  /* 0x000000ffff197224 */ /* 0x000fe400078e0000 */
[----:B------:R-:W-:Y:S02]  /*29150*/  IMAD.MOV.U32 R2, RZ, RZ, R18 ;  /* 0x000000ffff027224 */ /* 0x000fe400078e0012 */
[----:B------:R-:W-:-:S05]  /*29160*/  IMAD.MOV.U32 R0, RZ, RZ, R19 ;  /* 0x000000ffff007224 */ /* 0x000fca00078e0013 */
[----:B------:R-:W-:Y:S01]  /*29170*/  STL [R1+0x13e0], R0 ;  /* 0x0013e00001007387 */ /* 0x000fe20000100800 */
[----:B------:R-:W-:Y:S02]  /*29180*/  STL [R1+0x1358], R2 ;  /* 0x0013580201007387 */ /* 0x000fe40000100800 */
[----:B------:R-:W-:Y:S02]  /*29190*/  STL [R1+0x1354], R3 ;  /* 0x0013540301007387 */ /* 0x000fe40000100800 */
[----:B------:R-:W-:Y:S02]  /*291a0*/  STL [R1+0x1350], R28 ;  /* 0x0013501c01007387 */ /* 0x000fe40000100800 */
[----:B------:R-:W-:Y:S01]  /*291b0*/  IMAD.MOV.U32 R21, RZ, RZ, R29 ;  /* 0x000000ffff157224 */ /* 0x000fe200078e001d */
[C---:B--2---:R-:W-:Y:S01]  /*291c0*/  HMMA.16816.F32.BF16 R16, R8.reuse, R16, R4 ;  /* 0x000000100810723c */ /* 0x044fe20000041804 */
[----:B------:R-:W2:Y:S01]  /*291d0*/  LDL.LU.64 R6, [R1+0x1410] ;  /* 0x0014100001067983 */ /* 0x000ea20000300a00 */
[----:B------:R-:W2:Y:S11]  /*291e0*/  LDL.LU.64 R4, [R1+0x1408] ;  /* 0x0014080001047983 */ /* 0x000eb60000300a00 */
[----:B------:R-:W-:Y:S10]  /*291f0*/  @!UPT UIADD3 URZ, URZ, URZ, URZ ;  /* 0x0000003f3f3ff290 */ /* 0x000ff4000fffe03f */
[----:B------:R-:W-:Y:S01]  /*29200*/  STL [R1+0x54], R17 ;  /* 0x0000541101007387 */ /* 0x000fe20000100800 */
[----:B------:R0:W-:Y:S02]  /*29210*/  STL [R1+0x58], R18 ;  /* 0x0000581201007387 */ /* 0x0001e40000100800 */
[----:B------:R-:W-:Y:S02]  /*29220*/  IMAD.MOV.U32 R29, RZ, RZ, R19 ;  /* 0x000000ffff1d7224 */ /* 0x000fe400078e0013 */
[----:B------:R-:W-:Y:S01]  /*29230*/  IMAD.MOV.U32 R15, RZ, RZ, R16 ;  /* 0x000000ffff0f7224 */ /* 0x000fe200078e0010 */
[----:B0-----:R-:W3:Y:S01]  /*29240*/  LDL.LU.64 R18, [R1+0x1400] ;  /* 0x0014000001127983 */ /* 0x001ee20000300a00 */
[----:B------:R-:W3:Y:S03]  /*29250*/  LDL.LU.64 R16, [R1+0x13f8] ;  /* 0x0013f80001107983 */ /* 0x000ee60000300a00 */
[----:B------:R-:W-:Y:S01]  /*29260*/  STL [R1+0x13e4], R15 ;  /* 0x0013e40f01007387 */ /* 0x000fe20000100800 */
[C---:B---3--:R-:W-:Y:S01]  /*29270*/  HMMA.16816.F32.BF16 R24, R8.reuse, R24, R16 ;  /* 0x000000180818723c */ /* 0x048fe20000041810 */
[----:B------:R-:W3:Y:S01]  /*29280*/  LDL.LU.64 R18, [R1+0x13f0] ;  /* 0x0013f00001127983 */ /* 0x000ee20000300a00 */
[----:B------:R-:W4:Y:S11]  /*29290*/  LDL.LU.64 R16, [R1+0x13e8] ;  /* 0x0013e80001107983 */ /* 0x000f360000300a00 */
[----:B------:R-:W-:Y:S11]  /*292a0*/  @!UPT UIADD3 URZ, URZ, URZ, URZ ;  /* 0x0000003f3f3ff290 */ /* 0x000ff6000fffe03f */
[----:B------:R-:W-:Y:S02]  /*292b0*/  IMAD.MOV.U32 R28, RZ, RZ, R26 ;  /* 0x000000ffff1c7224 */ /* 0x000fe400078e001a */
[----:B------:R-:W-:Y:S01]  /*292c0*/  IMAD.MOV.U32 R14, RZ, RZ, R27 ;  /* 0x000000ffff0e7224 */ /* 0x000fe200078e001b */
[C---:B----4-:R-:W-:Y:S01]  /*292d0*/  HMMA.16816.F32.BF16 R20, R8.reuse, R16, R20 ;  /* 0x000000100814723c */ /* 0x050fe20000041814 */
[----:B---3--:R0:W-:Y:S01]  /*292e0*/  STL.64 [R1+0x13d8], R18 ;  /* 0x0013d81201007387 */ /* 0x0081e20000100a00 */
[----:B------:R-:W3:Y:S02]  /*292f0*/  LDL.LU R16, [R1+0x140] ;  /* 0x0001400001107983 */ /* 0x000ee40000300800 */
[----:B------:R-:W3:Y:S01]  /*29300*/  LDL.LU R17, [R1+0x144] ;  /* 0x0001440001117983 */ /* 0x000ee20000300800 */
[----:B0-----:R-:W3:Y:S01]  /*29310*/  LDL.LU R18, [R1+0x148] ;  /* 0x0001480001127983 */ /* 0x001ee20000300800 */
[----:B------:R-:W3:Y:S11]  /*29320*/  LDL.LU R19, [R1+0x14c] ;  /* 0x00014c0001137983 */ /* 0x000ef60000300800 */
[----:B------:R-:W-:Y:S07]  /*29330*/  @!UPT UIADD3 URZ, URZ, URZ, URZ ;  /* 0x0000003f3f3ff290 */ /* 0x000fee000fffe03f */
[----:B------:R-:W-:Y:S02]  /*29340*/  IMAD.MOV.U32 R15, RZ, RZ, R20 ;  /* 0x000000ffff0f7224 */ /* 0x000fe400078e0014 */
[----:B------:R-:W-:Y:S02]  /*29350*/  IMAD.MOV.U32 R0, RZ, RZ, R21 ;  /* 0x000000ffff007224 */ /* 0x000fe400078e0015 */
[----:B------:R-:W-:Y:S02]  /*29360*/  IMAD.MOV.U32 R27, RZ, RZ, R22 ;  /* 0x000000ffff1b7224 */ /* 0x000fe400078e0016 */
[----:B------:R-:W-:Y:S02]  /*29370*/  IMAD.MOV.U32 R26, RZ, RZ, R23 ;  /* 0x000000ffff1a7224 */ /* 0x000fe400078e0017 */
[----:B--2---:R-:W-:Y:S01]  /*29380*/  HMMA.16816.F32.BF16 R20, R8, R12, R4 ;  /* 0x0000000c0814723c */ /* 0x004fe20000041804 */
[----:B------:R-:W2:Y:S01]  /*29390*/  LDL.LU R4, [R1+0x110] ;  /* 0x0001100001047983 */ /* 0x000ea20000300800 */
[----:B------:R-:W2:Y:S02]  /*293a0*/  LDL.LU R5, [R1+0x114] ;  /* 0x0001140001057983 */ /* 0x000ea40000300800 */
[----:B------:R-:W4:Y:S02]  /*293b0*/  LDL.LU R6, [R1+0x118] ;  /* 0x0001180001067983 */ /* 0x000f240000300800 */
[----:B------:R-:W4:Y:S02]  /*293c0*/  LDL.LU R7, [R1+0x11c] ;  /* 0x00011c0001077983 */ /* 0x000f240000300800 */
[----:B------:R-:W-:-:S02]  /*293d0*/  IMAD.MOV.U32 R2, RZ, RZ, R24 ;  /* 0x000000ffff027224 */ /* 0x000fc400078e0018 */
[----:B------:R-:W-:Y:S01]  /*293e0*/  IMAD.MOV.U32 R3, RZ, RZ, R25 ;  /* 0x000000ffff037224 */ /* 0x000fe200078e0019 */
[----:B----4-:R-:W-:Y:S01]  /*293f0*/  STL.64 [R1+0x13c8], R6 ;  /* 0x0013c80601007387 */ /* 0x010fe20000100a00 */
[----:B--2---:R-:W-:Y:S02]  /*29400*/  STL.64 [R1+0x13c0], R4 ;  /* 0x0013c00401007387 */ /* 0x004fe40000100a00 */
[----:B------:R-:W2:Y:S02]  /*29410*/  LDL.LU R24, [R1+0xd0] ;  /* 0x0000d00001187983 */ /* 0x000ea40000300800 */
[----:B------:R-:W2:Y:S02]  /*29420*/  LDL.LU R25, [R1+0xd4] ;  /* 0x0000d40001197983 */ /* 0x000ea40000300800 */
[----:B--2---:R0:W-:Y:S04]  /*29430*/  STL.64 [R1+0x13d0], R24 ;  /* 0x0013d01801007387 */ /* 0x0041e80000100a00 */
[----:B0-----:R-:W3:Y:S01]  /*29440*/  LDL.LU R24, [R1+0xf0] ;  /* 0x0000f00001187983 */ /* 0x001ee20000300800 */
[----:B------:R-:W3:Y:S02]  /*29450*/  LDL.LU R25, [R1+0xf4] ;  /* 0x0000f40001197983 */ /* 0x000ee40000300800 */
[----:B------:R-:W2:Y:S02]  /*29460*/  LDL.LU R4, [R1+0x130] ;  /* 0x0001300001047983 */ /* 0x000ea40000300800 */
[----:B------:R-:W2:Y:S01]  /*29470*/  LDL.LU R5, [R1+0x134] ;  /* 0x0001340001057983 */ /* 0x000ea20000300800 */
[----:B------:R-:W2:Y:S01]  /*29480*/  LDL.LU R6, [R1+0x138] ;  /* 0x0001380001067983 */ /* 0x000ea20000300800 */
[----:B------:R-:W2:Y:S02]  /*29490*/  LDL.LU R7, [R1+0x13c] ;  /* 0x00013c0001077983 */ /* 0x000ea40000300800 */
[----:B------:R0:W-:Y:S02]  /*294a0*/  STL.64 [R1+0x12a8], R22 ;  /* 0x0012a81601007387 */ /* 0x0001e40000100a00 */
[----:B------:R1:W-:Y:S02]  /*294b0*/  STL.64 [R1+0x12a0], R20 ;  /* 0x0012a01401007387 */ /* 0x0003e40000100a00 */
[----:B0-----:R-:W-:-:S02]  /*294c0*/  IMAD.MOV.U32 R22, RZ, RZ, R27 ;  /* 0x000000ffff167224 */ /* 0x001fc400078e001b */
[----:B------:R-:W-:Y:S02]  /*294d0*/  IMAD.MOV.U32 R23, RZ, RZ, R26 ;  /* 0x000000ffff177224 */ /* 0x000fe400078e001a */
[----:B-1----:R-:W-:Y:S02]  /*294e0*/  IMAD.MOV.U32 R20, RZ, RZ, R15 ;  /* 0x000000ffff147224 */ /* 0x002fe400078e000f */
[----:B------:R-:W-:Y:S01]  /*294f0*/  IMAD.MOV.U32 R21, RZ, RZ, R0 ;  /* 0x000000ffff157224 */ /* 0x000fe200078e0000 */
[----:B------:R-:W4:Y:S01]  /*29500*/  LDL.LU R15, [R1+0x13e4] ;  /* 0x0013e400010f7983 */ /* 0x000f220000300800 */
[----:B------:R-:W2:Y:S02]  /*29510*/  LDL.LU R0, [R1+0x13e0] ;  /* 0x0013e00001007983 */ /* 0x000ea40000300800 */
[----:B------:R0:W-:Y:S01]  /*29520*/  STL.64 [R1+0x12b8], R22 ;  /* 0x0012b81601007387 */ /* 0x0001e20000100a00 */
[----:B------:R1:W-:Y:S04]  /*29530*/  STL.64 [R1+0x12b0], R20 ;  /* 0x0012b01401007387 */ /* 0x0003e80000100a00 */
[----:B0-----:R-:W2:Y:S01]  /*29540*/  LDL.LU R22, [R1+0x8] ;  /* 0x0000080001167983 */ /* 0x001ea20000300800 */
[----:B------:R-:W2:Y:S01]  /*29550*/  LDL.LU R23, [R1+0xc] ;  /* 0x00000c0001177983 */ /* 0x000ea20000300800 */
[----:B---3--:R-:W-:Y:S11]  /*29560*/  HMMA.16816.F32.BF16 R24, R8, R24, R16 ;  /* 0x000000180818723c */ /* 0x008ff60000041810 */
[----:B------:R-:W-:Y:S11]  /*29570*/  @!UPT UIADD3 URZ, URZ, URZ, URZ ;  /* 0x0000003f3f3ff290 */ /* 0x000ff6000fffe03f */
[----:B------:R-:W-:Y:S02]  /*29580*/  @!UPT UIADD3 URZ, URZ, URZ, URZ ;  /* 0x0000003f3f3ff290 */ /* 0x000fe4000fffe03f */
[----:B------:R-:W-:Y:S02]  /*29590*/  IMAD.MOV.U32 R17, RZ, RZ, R24 ;  /* 0x000000ffff117224 */ /* 0x000fe400078e0018 */
[----:B------:R-:W-:Y:S01]  /*295a0*/  IMAD.MOV.U32 R16, RZ, RZ, R25 ;  /* 0x000000ffff107224 */ /* 0x000fe200078e0019 */
[----:B--2---:R0:W-:Y:S01]  /*295b0*/  STL.64 [R1+0x1388], R22 ;  /* 0x0013881601007387 */ /* 0x0041e20000100a00 */
[----:B-1----:R-:W2:Y:S02]  /*295c0*/  LDL.LU R20, [R1+0x100] ;  /* 0x0001000001147983 */ /* 0x002ea40000300800 */
[----:B------:R-:W2:Y:S01]  /*295d0*/  LDL.LU R21, [R1+0x104] ;  /* 0x0001040001157983 */ /* 0x000ea20000300800 */
[----:B0-----:R-:W2:Y:S01]  /*295e0*/  LDL.LU R22, [R1+0x108] ;  /* 0x0001080001167983 */ /* 0x001ea20000300800 */
[----:B------:R-:W2:Y:S02]  /*295f0*/  LDL.LU R23, [R1+0x10c] ;  /* 0x00010c0001177983 */ /* 0x000ea40000300800 */
[----:B------:R-:W3:Y:S02]  /*29600*/  LDL.LU.64 R18, [R1+0x13d8] ;  /* 0x0013d80001127983 */ /* 0x000ee40000300a00 */
[----:B------:R-:W2:Y:S02]  /*29610*/  LDL.LU.64 R24, [R1+0x13d0] ;  /* 0x0013d00001187983 */ /* 0x000ea40000300a00 */
[----:B------:R-:W-:-:S02]  /*29620*/  IMAD.MOV.U32 R13, RZ, RZ, R26 ;  /* 0x000000ffff0d7224 */ /* 0x000fc400078e001a */
[----:B------:R-:W-:Y:S01]  /*29630*/  IMAD.MOV.U32 R12, RZ, RZ, R27 ;  /* 0x000000ffff0c7224 */ /* 0x000fe200078e001b */
[----:B----4-:R0:W-:Y:S04]  /*29640*/  STL.64 [R1+0x1378], R14 ;  /* 0x0013780e01007387 */ /* 0x0101e80000100a00 */
[----:B------:R-:W-:Y:S04]  /*29650*/  STL.64 [R1+0x1370], R12 ;  /* 0x0013700c01007387 */ /* 0x000fe80000100a00 */
[----:B0-----:R-:W4:Y:S01]  /*29660*/  LDL.LU.64 R14, [R1+0x18] ;  /* 0x00001800010e7983 */ /* 0x001f220000300a00 */
[C---:B--2---:R-:W-:Y:S03]  /*29670*/  HMMA.16816.F32.BF16 R24, R8.reuse, R24, R4 ;  /* 0x000000180818723c */ /* 0x044fe60000041804 */
[----:B----4-:R0:W-:Y:S04]  /*29680*/  STL.64 [R1+0x1380], R14 ;  /* 0x0013800e01007387 */ /* 0x0101e80000100a00 */
[----:B0-----:R-:W2:Y:S01]  /*29690*/  LDL.LU.64 R14, [R1+0x28] ;  /* 0x00002800010e7983 */ /* 0x001ea20000300a00 */
[----:B---3--:R-:W-:Y:S02]  /*296a0*/  STL.64 [R1+0x1368], R18 ;  /* 0x0013681201007387 */ /* 0x008fe40000100a00 */
[----:B------:R0:W-:Y:S02]  /*296b0*/  STL.64 [R1+0x1360], R16 ;  /* 0x0013601001007387 */ /* 0x0001e40000100a00 */
[----:B0-----:R-:W3:Y:S01]  /*296c0*/  LDL.LU R16, [R1+0xc0] ;  /* 0x0000c00001107983 */ /* 0x001ee20000300800 */
[----:B------:R-:W3:Y:S02]  /*296d0*/  LDL.LU R17, [R1+0xc4] ;  /* 0x0000c40001117983 */ /* 0x000ee40000300800 */
[----:B------:R-:W3:Y:S02]  /*296e0*/  LDL.LU R18, [R1+0xc8] ;  /* 0x0000c80001127983 */ /* 0x000ee40000300800 */
[----:B------:R-:W3:Y:S01]  /*296f0*/  LDL.LU R19, [R1+0xcc] ;  /* 0x0000cc0001137983 */ /* 0x000ee20000300800 */
[----:B------:R-:W4:Y:S01]  /*29700*/  LDL.LU.64 R6, [R1+0x13c8] ;  /* 0x0013c80001067983 */ /* 0x000f220000300a00 */
[----:B------:R-:W4:Y:S04]  /*29710*/  LDL.LU.64 R4, [R1+0x13c0] ;  /* 0x0013c00001047983 */ /* 0x000f280000300a00 */
[----:B------:R-:W-:Y:S02]  /*29720*/  STL.64 [R1+0x140], R24 ;  /* 0x0001401801007387 */ /* 0x000fe40000100a00 */
[----:B------:R0:W-:Y:S02]  /*29730*/  STL.64 [R1+0x148], R26 ;  /* 0x0001481a01007387 */ /* 0x0001e40000100a00 */
[----:B0-----:R-:W2:Y:S01]  /*29740*/  LDL.LU.64 R26, [R1+0x13b8] ;  /* 0x0013b800011a7983 */ /* 0x001ea20000300a00 */
[----:B------:R-:W4:Y:S02]  /*29750*/  LDL.LU.64 R24, [R1+0x13b0] ;  /* 0x0013b00001187983 */ /* 0x000f240000300a00 */
[----:B----4-:R-:W-:Y:S01]  /*29760*/  HMMA.16816.F32.BF16 R8, R8, R24, R4 ;  /* 0x000000180808723c */ /* 0x010fe20000041804 */
[----:B------:R-:W4:Y:S01]  /*29770*/  LDL.LU.64 R6, [R1+0x13a8] ;  /* 0x0013a80001067983 */ /* 0x000f220000300a00 */
[----:B------:R-:W2:Y:S11]  /*29780*/  LDL.LU.64 R4, [R1+0x13a0] ;  /* 0x0013a00001047983 */ /* 0x000eb60000300a00 */
[----:B------:R-:W-:Y:S10]  /*29790*/  @!UPT UIADD3 URZ, URZ, URZ, URZ ;  /* 0x0000003f3f3ff290 */ /* 0x000ff4000fffe03f */
[----:B------:R4:W-:Y:S01]  /*297a0*/  STL.64 [R1+0x170], R8 ;  /* 0x0001700801007387 */ /* 0x0009e20000100a00 */
[----:B------:R0:W-:Y:S02]  /*297b0*/  STL.64 [R1+0x178], R10 ;  /* 0x0001780a01007387 */ /* 0x0001e40000100a00 */
[----:B----4-:R-:W-:Y:S02]  /*297c0*/  IMAD.MOV.U32 R9, RZ, RZ, R6 ;  /* 0x000000ffff097224 */ /* 0x010fe400078e0006 */
[----:B--2---:R-:W-:Y:S02]  /*297d0*/  IMAD.MOV.U32 R8, RZ, RZ, R5 ;  /* 0x000000ffff087224 */ /* 0x004fe400078e0005 */
[----:B0-----:R-:W-:Y:S01]  /*297e0*/  IMAD.MOV.U32 R10, RZ, RZ, R7 ;  /* 0x000000ffff0a7224 */ /* 0x001fe200078e0007 */
[----:B------:R-:W2:Y:S01]  /*297f0*/  LDL.LU R5, [R1+0x1398] ;  /* 0x0013980001057983 */ /* 0x000ea20000300800 */
[----:B------:R-:W2:Y:S02]  /*29800*/  LDL.LU R6, [R1+0x1394] ;  /* 0x0013940001067983 */ /* 0x000ea40000300800 */
[----:B------:R-:W2:Y:S02]  /*29810*/  LDL.LU R7, [R1+0x1390] ;  /* 0x0013900001077983 */ /* 0x000ea40000300800 */
[----:B------:R-:W4:Y:S01]  /*29820*/  LDL.LU R11, [R1+0xbc] ;  /* 0x0000bc00010b7983 */ /* 0x000f220000300800 */
[----:B------:R0:W-:Y:S01]  /*29830*/  STL.64 [R1+0x1318], R26 ;  /* 0x0013181a01007387 */ /* 0x0001e20000100a00 */
[----:B------:R-:W3:Y:S02]  /*29840*/  LDL.LU R24, [R1+0xe0] ;  /* 0x0000e00001187983 */ /* 0x000ee40000300800 */
[----:B------:R-:W3:Y:S01]  /*29850*/  LDL.LU R25, [R1+0xe4] ;  /* 0x0000e40001197983 */ /* 0x000ee20000300800 */
[----:B0-----:R-:W3:Y:S01]  /*29860*/  LDL.LU R26, [R1+0xe8] ;  /* 0x0000e800011a7983 */ /* 0x001ee20000300800 */
[----:B------:R-:W3:Y:S01]  /*29870*/  LDL.LU R27, [R1+0xec] ;  /* 0x0000ec00011b7983 */ /* 0x000ee20000300800 */
[C---:B--2---:R-:W-:Y:S11]  /*29880*/  HMMA.16816.F32.BF16 R20, R4.reuse, R14, R20 ;  /* 0x0000000e0414723c */ /* 0x044ff60000041814 */
[----:B------:R-:W-:Y:S11]  /*29890*/  @!UPT UIADD3 URZ, URZ, URZ, URZ ;  /* 0x0000003f3f3ff290 */ /* 0x000ff6000fffe03f */
[----:B------:R-:W-:Y:S01]  /*298a0*/  @!UPT UIADD3 URZ, URZ, URZ, URZ ;  /* 0x0000003f3f3ff290 */ /* 0x000fe2000fffe03f */
[----:B------:R0:W-:Y:S01]  /*298b0*/  STL.64 [R1+0x190], R20 ;  /* 0x0001901401007387 */ /* 0x0001e20000100a00 */
[----:B------:R1:W-:Y:S02]  /*298c0*/  STL.64 [R1+0x198], R22 ;  /* 0x0001981601007387 */ /* 0x0003e40000100a00 */
[----:B0-----:R-:W-:Y:S01]  /*298d0*/  IMAD.MOV.U32 R21, RZ, RZ, R14 ;  /* 0x000000ffff157224 */ /* 0x001fe200078e000e */
[----:B-1----:R-:W2:Y:S01]  /*298e0*/  LDL.LU.64 R22, [R1+0x1388] ;  /* 0x0013880001167983 */ /* 0x002ea20000300a00 */
[----:B------:R-:W-:Y:S02]  /*298f0*/  IMAD.MOV.U32 R20, RZ, RZ, R15 ;  /* 0x000000ffff147224 */ /* 0x000fe400078e000f */
[----:B------:R-:W3:Y:S02]  /*29900*/  LDL.LU.64 R14, [R1+0x1380] ;  /* 0x00138000010e7983 */ /* 0x000ee40000300a00 */
[C---:B---3--:R-:W-:Y:S08]  /*29910*/  HMMA.16816.F32.BF16 R24, R4.reuse, R14, R24 ;  /* 0x0000000e0418723c */ /* 0x048ff00000041818 */
[----:B--2---:R-:W-:Y:S11]  /*29920*/  HMMA.16816.F32.BF16 R16, R4, R22, R16 ;  /* 0x000000160410723c */ /* 0x004ff60000041810 */
[----:B------:R-:W-:Y:S04]  /*29930*/  @!UPT UIADD3 URZ, URZ, URZ, URZ ;  /* 0x0000003f3f3ff290 */ /* 0x000fe8000fffe03f */
[----:B------:R0:W-:Y:S01]  /*29940*/  STL.64 [R1+0x180], R24 ;  /* 0x0001801801007387 */ /* 0x0001e20000100a00 */
[----:B------:R-:W-:Y:S02]  /*29950*/  STL.64 [R1+0x188], R26 ;  /* 0x0001881a01007387 */ /* 0x000fe40000100a00 */
[----:B0-----:R-:W-:Y:S02]  /*29960*/  IMAD.MOV.U32 R25, RZ, RZ, R14 ;  /* 0x000000ffff197224 */ /* 0x001fe400078e000e */
[----:B------:R-:W-:Y:S02]  /*29970*/  IMAD.MOV.U32 R24, RZ, RZ, R15 ;  /* 0x000000ffff187224 */ /* 0x000fe400078e000f */
[----:B------:R-:W2:Y:S01]  /*29980*/  LDL.LU.64 R14, [R1+0x1378] ;  /* 0x00137800010e7983 */ /* 0x000ea20000300a00 */
[----:B------:R-:W3:Y:S02]  /*29990*/  LDL.LU.64 R12, [R1+0x1370] ;  /* 0x00137000010c7983 */ /* 0x000ee40000300a00 */
[----:B------:R-:W-:Y:S02]  /*299a0*/  STL.64 [R1+0xc0], R16 ;  /* 0x0000c01001007387 */ /* 0x000fe40000100a00 */
[----:B------:R0:W-:Y:S02]  /*299b0*/  STL.64 [R1+0xc8], R18 ;  /* 0x0000c81201007387 */ /* 0x0001e40000100a00 */
[----:B0-----:R-:W4:Y:S01]  /*299c0*/  LDL.LU.64 R18, [R1+0x1368] ;  /* 0x0013680001127983 */ /* 0x001f220000300a00 */
[----:B------:R-:W2:Y:S02]  /*299d0*/  LDL.LU.64 R16, [R1+0x1360] ;  /* 0x0013600001107983 */ /* 0x000ea40000300a00 */
[----:B------:R0:W-:Y:S02]  /*299e0*/  STL.64 [R1+0x12d0], R22 ;  /* 0x0012d01601007387 */ /* 0x0001e40000100a00 */
[----:B0-----:R-:W-:-:S02]  /*299f0*/  IMAD.MOV.U32 R22, RZ, RZ, R25 ;  /* 0x000000ffff167224 */ /* 0x001fc400078e0019 */
[----:B------:R-:W-:-:S05]  /*29a00*/  IMAD.MOV.U32 R23, RZ, RZ, R24 ;  /* 0x000000ffff177224 */ /* 0x000fca00078e0018 */
[----:B------:R0:W-:Y:S02]  /*29a10*/  STL.64 [R1+0x12e8], R22 ;  /* 0x0012e81601007387 */ /* 0x0001e40000100a00 */
[----:B0-----:R-:W-:Y:S02]  /*29a20*/  IMAD.MOV.U32 R22, RZ, RZ, R21 ;  /* 0x000000ffff167224 */ /* 0x001fe400078e0015 */
[----:B------:R-:W-:-:S05]  /*29a30*/  IMAD.MOV.U32 R23, RZ, RZ, R20 ;  /* 0x000000ffff177224 */ /* 0x000fca00078e0014 */
[----:B------:R4:W-:Y:S02]  /*29a40*/  STL.64 [R1+0x1310], R22 ;  /* 0x0013101601007387 */ /* 0x0009e40000100a00 */
[----:B----4-:R-:W-:Y:S02]  /*29a50*/  HMMA.16816.F32.BF16 R20, R4, R18, R8 ;  /* 0x000000120414723c */ /* 0x010fe40000041808 */
[----:B------:R-:W4:Y:S11]  /*29a60*/  LDL.LU R8, [R1+0x90] ;  /* 0x0000900001087983 */ /* 0x000f360000300800 */
[----:B------:R-:W-:Y:S10]  /*29a70*/  @!UPT UIADD3 URZ, URZ, URZ, URZ ;  /* 0x0000003f3f3ff290 */ /* 0x000ff4000fffe03f */
[----:B------:R-:W-:Y:S01]  /*29a80*/  STL.64 [R1+0xb0], R20 ;  /* 0x0000b01401007387 */ /* 0x000fe20000100a00 */
[----:B------:R-:W-:Y:S02]  /*29a90*/  STL.64 [R1+0xb8], R22 ;  /* 0x0000b81601007387 */ /* 0x000fe40000100a00 */
[----:B------:R-:W4:Y:S02]  /*29aa0*/  LDL.LU R9, [R1+0x94] ;  /* 0x0000940001097983 */ /* 0x000f240000300800 */
[----:B------:R-:W4:Y:S01]  /*29ab0*/  LDL.LU R10, [R1+0x98] ;  /* 0x00009800010a7983 */ /* 0x000f220000300800 */
[----:B------:R-:W4:Y:S01]  /*29ac0*/  LDL.LU R11, [R1+0x9c] ;  /* 0x00009c00010b7983 */ /* 0x000f220000300800 */
[----:B------:R-:W2:Y:S03]  /*29ad0*/  LDL.LU.64 R26, [R1+0xd8] ;  /* 0x0000d800011a7983 */ /* 0x000ea60000300a00 */
[----:B--2---:R0:W-:Y:S01]  /*29ae0*/  STL.64 [R1+0x1330], R26 ;  /* 0x0013301a01007387 */ /* 0x0041e20000100a00 */
[----:B------:R-:W2:Y:S02]  /*29af0*/  LDL.LU R24, [R1+0xa0] ;  /* 0x0000a00001187983 */ /* 0x000ea40000300800 */
[----:B------:R-:W2:Y:S01]  /*29b00*/  LDL.LU R25, [R1+0xa4] ;  /* 0x0000a40001197983 */ /* 0x000ea20000300800 */
[----:B0-----:R-:W2:Y:S01]  /*29b10*/  LDL.LU R26, [R1+0xa8] ;  /* 0x0000a800011a7983 */ /* 0x001ea20000300800 */
[----:B------:R-:W2:Y:S02]  /*29b20*/  LDL.LU R27, [R1+0xac] ;  /* 0x0000ac00011b7983 */ /* 0x000ea40000300800 */
        /* <DEDUP_REMOVED lines=9> */
[----:B------:R-:W2:Y:S02]  /*29bc0*/  LDL.LU R23, [R1+0x8c] ;  /* 0x00008c0001177983 */ /* 0x000ea40000300800 */
[----:B--2---:R0:W-:Y:S01]  /*29bd0*/  STL.64 [R1+0x1340], R22 ;  /* 0x0013401601007387 */ /* 0x0041e20000100a00 */
[----:B------:R-:W-:Y:S03]  /*29be0*/  STL.64 [R1+0x1338], R20 ;  /* 0x0013381401007387 */ /* 0x000fe60000100a00 */
[----:B0-----:R-:W4:Y:S01]  /*29bf0*/  LDL.LU.64 R22, [R1+0xf8] ;  /* 0x0000f80001167983 */ /* 0x001f220000300a00 */
[----:B------:R0:W-:Y:S02]  /*29c00*/  STL.64 [R1+0x12c8], R18 ;  /* 0x0012c81201007387 */ /* 0x0001e40000100a00 */
[----:B------:R1:W-:Y:S02]  /*29c10*/  STL.64 [R1+0x12c0], R16 ;  /* 0x0012c01001007387 */ /* 0x0003e40000100a00 */
[----:B0-----:R-:W-:-:S02]  /*29c20*/  IMAD.MOV.U32 R18, RZ, RZ, R28 ;  /* 0x000000ffff127224 */ /* 0x001fc400078e001c */
[----:B-1----:R-:W-:Y:S02]  /*29c30*/  IMAD.MOV.U32 R16, RZ, RZ, R2 ;  /* 0x000000ffff107224 */ /* 0x002fe400078e0002 */
[----:B------:R-:W-:Y:S01]  /*29c40*/  IMAD.MOV.U32 R19, RZ, RZ, R14 ;  /* 0x000000ffff137224 */ /* 0x000fe200078e000e */
[----:B------:R-:W2:Y:S01]  /*29c50*/  LDL.LU R2, [R1+0x1358] ;  /* 0x0013580001027983 */ /* 0x000ea20000300800 */
[----:B------:R-:W-:Y:S02]  /*29c60*/  IMAD.MOV.U32 R17, RZ, RZ, R3 ;  /* 0x000000ffff117224 */ /* 0x000fe400078e0003 */
[----:B------:R-:W2:Y:S02]  /*29c70*/  LDL.LU R3, [R1+0x1354] ;  /* 0x0013540001037983 */ /* 0x000ea40000300800 */
[----:B------:R-:W2:Y:S01]  /*29c80*/  LDL.LU R28, [R1+0x1350] ;  /* 0x00135000011c7983 */ /* 0x000ea20000300800 */
[----:B------:R-:W2:Y:S01]  /*29c90*/  LDL.LU R14, [R1+0x134c] ;  /* 0x00134c00010e7983 */ /* 0x000ea20000300800 */
[----:B------:R-:W-:Y:S02]  /*29ca0*/  STL.64 [R1+0x12e0], R18 ;  /* 0x0012e01201007387 */ /* 0x000fe40000100a00 */
[----:B------:R0:W-:Y:S02]  /*29cb0*/  STL.64 [R1+0x12d8], R16 ;  /* 0x0012d81001007387 */ /* 0x0001e40000100a00 */
[----:B0-----:R-:W-:-:S02]  /*29cc0*/  IMAD.MOV.U32 R16, RZ, RZ, R15 ;  /* 0x000000ffff107224 */ /* 0x001fc400078e000f */
[----:B------:R-:W2:Y:S01]  /*29cd0*/  LDL.LU R15, [R1+0x1348] ;  /* 0x00134800010f7983 */ /* 0x000ea20000300800 */
[----:B------:R-:W3:Y:S02]  /*29ce0*/  LDL.LU R17, [R1+0x54] ;  /* 0x0000540001117983 */ /* 0x000ee40000300800 */
[----:B------:R-:W3:Y:S02]  /*29cf0*/  LDL.LU R18, [R1+0x58] ;  /* 0x0000580001127983 */ /* 0x000ee40000300800 */
[----:B------:R-:W-:Y:S01]  /*29d00*/  IMAD.MOV.U32 R19, RZ, RZ, R29 ;  /* 0x000000ffff137224 */ /* 0x000fe200078e001d */
[C---:B--2---:R-:W-:Y:S04]  /*29d10*/  HMMA.16816.F32.BF16 R24, R4.reuse, R14, R24 ;  /* 0x0000000e0418723c */ /* 0x044fe80000041818 */
[----:B---3--:R-:W-:Y:S01]  /*29d20*/  STL.64 [R1+0x12f8], R18 ;  /* 0x0012f81201007387 */ /* 0x008fe20000100a00 */
[----:B------:R-:W-:Y:S11]  /*29d30*/  STL.64 [R1+0x12f0], R16 ;  /* 0x0012f01001007387 */ /* 0x000ff60000100a00 */
[----:B------:R-:W-:Y:S07]  /*29d40*/  @!UPT UIADD3 URZ, URZ, URZ, URZ ;  /* 0x0000003f3f3ff290 */ /* 0x000fee000fffe03f */
[----:B------:R-:W-:Y:S01]  /*29d50*/  STL.64 [R1+0xa0], R24 ;  /* 0x0000a01801007387 */ /* 0x000fe20000100a00 */
[----:B------:R4:W-:Y:S02]  /*29d60*/  STL.64 [R1+0xa8], R26 ;  /* 0x0000a81a01007387 */ /* 0x0009e40000100a00 */
[----:B----4-:R-:W-:Y:S01]  /*29d70*/  HMMA.16816.F32.BF16 R24, R4, R22, R8 ;  /* 0x000000160418723c */ /* 0x010fe20000041808 */
[----:B------:R-:W-:Y:S02]  /*29d80*/  IMAD.MOV.U32 R18, RZ, RZ, R2 ;  /* 0x000000ffff127224 */ /* 0x000fe400078e0002 */
[----:B------:R-:W-:-:S04]  /*29d90*/  IMAD.MOV.U32 R19, RZ, RZ, R0 ;  /* 0x000000ffff137224 */ /* 0x000fc800078e0000 */
[----:B------:R-:W-:Y:S02]  /*29da0*/  IMAD.MOV.U32 R10, RZ, RZ, R22 ;  /* 0x000000ffff0a7224 */ /* 0x000fe400078e0016 */
[----:B------:R-:W-:Y:S02]  /*29db0*/  IMAD.MOV.U32 R9, RZ, RZ, R23 ;  /* 0x000000ffff097224 */ /* 0x000fe400078e0017 */
[----:B------:R-:W2:Y:S01]  /*29dc0*/  LDL.LU.64 R22, [R1+0x1340] ;  /* 0x0013400001167983 */ /* 0x000ea20000300a00 */
[----:B------:R-:W2:Y:S11]  /*29dd0*/  LDL.LU.64 R20, [R1+0x1338] ;  /* 0x0013380001147983 */ /* 0x000eb60000300a00 */
[----:B------:R-:W-:Y:S01]  /*29de0*/  STL.64 [R1+0x90], R24 ;  /* 0x0000901801007387 */ /* 0x000fe20000100a00 */
[----:B------:R-:W-:-:S02]  /*29df0*/  IMAD.MOV.U32 R2, RZ, RZ, R26 ;  /* 0x000000ffff027224 */ /* 0x000fc400078e001a */
[----:B------:R-:W-:Y:S02]  /*29e00*/  IMAD.MOV.U32 R0, RZ, RZ, R27 ;  /* 0x000000ffff007224 */ /* 0x000fe400078e001b */
[----:B------:R-:W2:Y:S03]  /*29e10*/  LDL.LU.64 R26, [R1+0x1330] ;  /* 0x00133000011a7983 */ /* 0x000ea60000300a00 */
[----:B------:R0:W-:Y:S02]  /*29e20*/  STL [R1+0x125c], R0 ;  /* 0x00125c0001007387 */ /* 0x0001e40000100800 */
[----:B0-----:R-:W3:Y:S01]  /*29e30*/  LDL R0, [R1+0x2f4] ;  /* 0x0002f40001007983 */ /* 0x001ee20000100800 */
[----:B------:R0:W-:Y:S01]  /*29e40*/  STL [R1+0x1258], R2 ;  /* 0x0012580201007387 */ /* 0x0001e20000100800 */
[----:B--2---:R-:W-:Y:S01]  /*29e50*/  HMMA.16816.F32.BF16 R20, R4, R26, R20 ;  /* 0x0000001a0414723c */ /* 0x004fe20000041814 */
[----:B------:R-:W-:-:S02]  /*29e60*/  IMAD.MOV.U32 R8, RZ, RZ, R26 ;  /* 0x000000ffff087224 */ /* 0x000fc400078e001a */
[----:B0-----:R-:W-:Y:S11]  /*29e70*/  IMAD.MOV.U32 R2, RZ, RZ, R27 ;  /* 0x000000ffff027224 */ /* 0x001ff600078e001b */
[----:B------:R-:W-:Y:S09]  /*29e80*/  @!UPT UIADD3 URZ, URZ, URZ, URZ ;  /* 0x0000003f3f3ff290 */ /* 0x000ff2000fffe03f */
[----:B------:R-:W-:Y:S01]  /*29e90*/  STL.64 [R1+0x80], R20 ;  /* 0x0000801401007387 */ /* 0x000fe20000100a00 */
[----:B------:R0:W-:Y:S03]  /*29ea0*/  STL.64 [R1+0x88], R22 ;  /* 0x0000881601007387 */ /* 0x0001e60000100a00 */
[----:B0-----:R-:W2:Y:S01]  /*29eb0*/  LDL.LU.64 R22, [R1+0x1328] ;  /* 0x0013280001167983 */ /* 0x001ea20000300a00 */
[----:B------:R-:W2:Y:S02]  /*29ec0*/  LDL.LU.64 R20, [R1+0x1320] ;  /* 0x0013200001147983 */ /* 0x000ea40000300a00 */
[----:B------:R-:W2:Y:S02]  /*29ed0*/  LDL.LU.64 R26, [R1+0x1318] ;  /* 0x00131800011a7983 */ /* 0x000ea40000300a00 */
[----:B------:R-:W-:Y:S02]  /*29ee0*/  IMAD.MOV.U32 R16, RZ, RZ, R28 ;  /* 0x000000ffff107224 */ /* 0x000fe400078e001c */
[----:B------:R-:W-:Y:S01]  /*29ef0*/  IMAD.MOV.U32 R17, RZ, RZ, R3 ;  /* 0x000000ffff117224 */ /* 0x000fe200078e0003 */
[----:B--2---:R-:W-:Y:S01]  /*29f00*/  HMMA.16816.F32.BF16 R4, R4, R26, R20 ;  /* 0x0000001a0404723c */ /* 0x004fe20000041814 */
[----:B------:R-:W2:Y:S01]  /*29f10*/  LDL.LU.64 R22, [R1+0x1310] ;  /* 0x0013100001167983 */ /* 0x000ea20000300a00 */
[----:B------:R-:W2:Y:S02]  /*29f20*/  LDL.LU.64 R26, [R1+0x1308] ;  /* 0x00130800011a7983 */ /* 0x000ea40000300a00 */
[----:B------:R-:W2:Y:S02]  /*29f30*/  LDL.LU.64 R24, [R1+0x1300] ;  /* 0x0013000001187983 */ /* 0x000ea40000300a00 */
[----:B------:R-:W4:Y:S11]  /*29f40*/  LDL R11, [R1+0x1f4] ;  /* 0x0001f400010b7983 */ /* 0x000f360000100800 */
[----:B------:R-:W-:Y:S06]  /*29f50*/  @!UPT UIADD3 URZ, URZ, URZ, URZ ;  /* 0x0000003f3f3ff290 */ /* 0x000fec000fffe03f */
[----:B------:R-:W-:Y:S01]  /*29f60*/  STL.64 [R1+0x70], R4 ;  /* 0x0000700401007387 */ /* 0x000fe20000100a00 */
[----:B------:R0:W-:Y:S03]  /*29f70*/  STL.64 [R1+0x78], R6 ;  /* 0x0000780601007387 */ /* 0x0001e60000100a00 */
[----:B0-----:R-:W3:Y:S01]  /*29f80*/  LDL R7, [R1+0x2f0] ;  /* 0x0002f00001077983 */ /* 0x001ee20000100800 */
[C---:B--2---:R-:W-:Y:S03]  /*29f90*/  HMMA.16816.F32.BF16 R20, R24.reuse, R22, R16 ;  /* 0x000000161814723c */ /* 0x044fe60000041810 */
[----:B------:R-:W2:Y:S01]  /*29fa0*/  LDL.LU.64 R18, [R1+0x12f8] ;  /* 0x0012f80001127983 */ /* 0x000ea20000300a00 */
[----:B------:R-:W2:Y:S11]  /*29fb0*/  LDL.LU.64 R16, [R1+0x12f0] ;  /* 0x0012f00001107983 */ /* 0x000eb60000300a00 */
[----:B------:R-:W-:Y:S08]  /*29fc0*/  @!UPT UIADD3 URZ, URZ, URZ, URZ ;  /* 0x0000003f3f3ff290 */ /* 0x000ff0000fffe03f */
[----:B------:R-:W-:Y:S01]  /*29fd0*/  STL.64 [R1+0x60], R20 ;  /* 0x0000601401007387 */ /* 0x000fe20000100a00 */
[----:B------:R0:W-:Y:S03]  /*29fe0*/  STL.64 [R1+0x68], R22 ;  /* 0x0000681601007387 */ /* 0x0001e60000100a00 */
[----:B0-----:R-:W2:Y:S02]  /*29ff0*/  LDL.LU.64 R22, [R1+0x12e8] ;  /* 0x0012e80001167983 */ /* 0x001ea40000300a00 */
[C---:B--2---:R-:W-:Y:S02]  /*2a000*/  HMMA.16816.F32.BF16 R20, R24.reuse, R22, R16 ;  /* 0x000000161814723c */ /* 0x044fe40000041810 */
[----:B------:R-:W2:Y:S01]  /*2a010*/  LDL.LU.64 R18, [R1+0x12e0] ;  /* 0x0012e00001127983 */ /* 0x000ea20000300a00 */
[----:B------:R-:W2:Y:S11]  /*2a020*/  LDL.LU.64 R16, [R1+0x12d8] ;  /* 0x0012d80001107983 */ /* 0x000eb60000300a00 */
[----:B------:R-:W-:Y:S09]  /*2a030*/  @!UPT UIADD3 URZ, URZ, URZ, URZ ;  /* 0x0000003f3f3ff290 */ /* 0x000ff2000fffe03f */
        /* <DEDUP_REMOVED lines=9> */
[----:B0-----:R-:W2:Y:S01]  /*2a0d0*/  LDL.LU.64 R22, [R1+0x12b8] ;  /* 0x0012b80001167983 */ /* 0x001ea20000300a00 */
[----:B------:R-:W2:Y:S02]  /*2a0e0*/  LDL.LU.64 R20, [R1+0x12b0] ;  /* 0x0012b00001147983 */ /* 0x000ea40000300a00 */
[C---:B--2---:R-:W-:Y:S11]  /*2a0f0*/  HMMA.16816.F32.BF16 R20, R24.reuse, R18, R20 ;  /* 0x000000121814723c */ /* 0x044ff60000041814 */
[----:B------:R-:W-:Y:S11]  /*2a100*/  @!UPT UIADD3 URZ, URZ, URZ, URZ ;  /* 0x0000003f3f3ff290 */ /* 0x000ff6000fffe03f */
[----:B------:R-:W-:Y:S01]  /*2a110*/  @!UPT UIADD3 URZ, URZ, URZ, URZ ;  /* 0x0000003f3f3ff290 */ /* 0x000fe2000fffe03f */
[----:B------:R-:W-:Y:S01]  /*2a120*/  STL.64 [R1+0x30], R20 ;  /* 0x0000301401007387 */ /* 0x000fe20000100a00 */
[----:B------:R0:W-:Y:S03]  /*2a130*/  STL.64 [R1+0x38], R22 ;  /* 0x0000381601007387 */ /* 0x0001e60000100a00 */
[----:B0-----:R-:W2:Y:S01]  /*2a140*/  LDL.LU.64 R22, [R1+0x12a8] ;  /* 0x0012a80001167983 */ /* 0x001ea20000300a00 */
[----:B------:R-:W2:Y:S02]  /*2a150*/  LDL.LU.64 R20, [R1+0x12a0] ;  /* 0x0012a00001147983 */ /* 0x000ea40000300a00 */
[----:B--2---:R-:W-:Y:S11]  /*2a160*/  HMMA.16816.F32.BF16 R20, R24, R14, R20 ;  /* 0x0000000e1814723c */ /* 0x004ff60000041814 */
[----:B------:R-:W-:Y:S11]  /*2a170*/  @!UPT UIADD3 URZ, URZ, URZ, URZ ;  /* 0x0000003f3f3ff290 */ /* 0x000ff6000fffe03f */
[----:B------:R-:W-:Y:S01]  /*2a180*/  @!UPT UIADD3 URZ, URZ, URZ, URZ ;  /* 0x0000003f3f3ff290 */ /* 0x000fe2000fffe03f */
[----:B------:R-:W-:Y:S01]  /*2a190*/  STL [R1+0x160], R20 ;  /* 0x0001601401007387 */ /* 0x000fe20000100800 */
[----:B------:R-:W-:Y:S02]  /*2a1a0*/  IMAD.MOV.U32 R29, RZ, RZ, R21 ;  /* 0x000000ffff1d7224 */ /* 0x000fe400078e0015 */
[----:B------:R-:W-:Y:S02]  /*2a1b0*/  IMAD.MOV.U32 R28, RZ, RZ, R22 ;  /* 0x000000ffff1c7224 */ /* 0x000fe400078e0016 */
[----:B------:R-:W-:Y:S02]  /*2a1c0*/  IMAD.MOV.U32 R3, RZ, RZ, R23 ;  /* 0x000000ffff037224 */ /* 0x000fe400078e0017 */
[----:B---3--:R-:W0:Y:S04]  /*2a1d0*/  LDSM.16.MT88.4 R20, [R7+0x11000] ;  /* 0x011000000714783b */ /* 0x008e280000004200 */
[----:B------:R-:W-:Y:S01]  /*2a1e0*/  STL.64 [R1+0x1298], R26 ;  /* 0x0012981a01007387 */ /* 0x000fe20000100a00 */
[----:B------:R-:W-:Y:S02]  /*2a1f0*/  STL.64 [R1+0x1290], R24 ;  /* 0x0012901801007387 */ /* 0x000fe40000100a00 */
[----:B------:R-:W-:Y:S02]  /*2a200*/  STL [R1+0x11f0], R3 ;  /* 0x0011f00301007387 */ /* 0x000fe40000100800 */
[----:B------:R-:W-:Y:S01]  /*2a210*/  STL [R1+0x11ec], R28 ;  /* 0x0011ec1c01007387 */ /* 0x000fe20000100800 */
[----:B------:R-:W-:Y:S01]  /*2a220*/  STL [R1+0x11e8], R29 ;  /* 0x0011e81d01007387 */ /* 0x000fe20000100800 */
[----:B------:R-:W-:-:S02]  /*2a230*/  IMAD.MOV.U32 R4, RZ, RZ, R17 ;  /* 0x000000ffff047224 */ /* 0x000fc400078e0011 */
[----:B------:R-:W-:Y:S02]  /*2a240*/  IMAD.MOV.U32 R5, RZ, RZ, R16 ;  /* 0x000000ffff057224 */ /* 0x000fe400078e0010 */
[----:B------:R-:W-:Y:S01]  /*2a250*/  IMAD.MOV.U32 R6, RZ, RZ, R8 ;  /* 0x000000ffff067224 */ /* 0x000fe200078e0008 */
[----:B----4-:R-:W1:Y:S04]  /*2a260*/  LDSM.16.M88.4 R16, [R11+0x80] ;  /* 0x000080000b10783b */ /* 0x010e680000000200 */
[----:B------:R-:W2:Y:S04]  /*2a270*/  LDSM.16.M88.4 R24, [R11+0x2080] ;  /* 0x002080000b18783b */ /* 0x000ea80000000200 */
[----:B0-----:R-:W-:Y:S01]  /*2a280*/  STL.64 [R1+0x1270], R22 ;  /* 0x0012701601007387 */ /* 0x001fe20000100a00 */
[----:B------:R0:W-:Y:S03]  /*2a290*/  STL.64 [R1+0x1268], R20 ;  /* 0x0012681401007387 */ /* 0x0001e60000100a00 */
[----:B0-----:R-:W3:Y:S01]  /*2a2a0*/  LDL.LU R20, [R1+0x140] ;  /* 0x0001400001147983 */ /* 0x001ee20000300800 */
[----:B------:R-:W3:Y:S02]  /*2a2b0*/  LDL.LU R21, [R1+0x144] ;  /* 0x0001440001157983 */ /* 0x000ee40000300800 */
[----:B------:R-:W4:Y:S02]  /*2a2c0*/  LDL.LU R22, [R1+0x148] ;  /* 0x0001480001167983 */ /* 0x000f240000300800 */
[----:B------:R-:W4:Y:S02]  /*2a2d0*/  LDL.LU R23, [R1+0x14c] ;  /* 0x00014c0001177983 */ /* 0x000f240000300800 */
[----:B----4-:R-:W-:Y:S01]  /*2a2e0*/  STL.64 [R1+0x1280], R22 ;  /* 0x0012801601007387 */ /* 0x010fe20000100a00 */
[----:B---3--:R-:W-:Y:S02]  /*2a2f0*/  STL.64 [R1+0x1278], R20 ;  /* 0x0012781401007387 */ /* 0x008fe40000100a00 */
[----:B------:R0:W-:Y:S02]  /*2a300*/  STL [R1+0x1260], R7 ;  /* 0x0012600701007387 */ /* 0x0001e40000100800 */
[----:B0-----:R-:W-:-:S05]  /*2a310*/  IMAD.MOV.U32 R7, RZ, RZ, R2 ;  /* 0x000000ffff077224 */ /* 0x001fca00078e0002 */
[----:B------:R0:W-:Y:S01]  /*2a320*/  STL.64 [R1+0x1288], R6 ;  /* 0x0012880601007387 */ /* 0x0001e20000100a00 */
[----:B-1----:R-:W-:Y:S02]  /*2a330*/  STL.64 [R1+0x20], R16 ;  /* 0x0000201001007387 */ /* 0x002fe40000100a00 */
[----:B------:R-:W-:Y:S02]  /*2a340*/  STL.64 [R1+0x28], R18 ;  /* 0x0000281201007387 */ /* 0x000fe40000100a00 */
[----:B------:R-:W1:Y:S01]  /*2a350*/  LDSM.16.M88.4 R16, [R11+0x6080] ;  /* 0x006080000b10783b */ /* 0x000e620000000200 */
[----:B0-----:R-:W-:Y:S02]  /*2a360*/  IMAD.MOV.U32 R6, RZ, RZ, R13 ;  /* 0x000000ffff067224 */ /* 0x001fe400078e000d */
[----:B------:R-:W-:Y:S02]  /*2a370*/  IMAD.MOV.U32 R7, RZ, RZ, R12 ;  /* 0x000000ffff077224 */ /* 0x000fe400078e000c */
[----:B------:R-:W0:Y:S04]  /*2a380*/  LDSM.16.M88.4 R12, [R11+0x4080] ;  /* 0x004080000b0c783b */ /* 0x000e280000000200 */
[----:B--2---:R-:W-:Y:S01]  /*2a390*/  STL.64 [R1+0x10], R24 ;  /* 0x0000101801007387 */ /* 0x004fe20000100a00 */
[----:B------:R-:W-:Y:S02]  /*2a3a0*/  STL.64 [R1+0x18], R26 ;  /* 0x0000181a01007387 */ /* 0x000fe40000100a00 */
[----:B------:R-:W-:Y:S01]  /*2a3b0*/  LDSM.16.M88.4 R24, [R11+0xa080] ;  /* 0x00a080000b18783b */ /* 0x000fe20000000200 */
[----:B-1----:R-:W-:Y:S04]  /*2a3c0*/  STL [R1+0x1178], R18 ;  /* 0x0011781201007387 */ /* 0x002fe80000100800 */
[----:B0-----:R-:W-:Y:S01]  /*2a3d0*/  STL.64 [R1], R12 ;  /* 0x0000000c01007387 */ /* 0x001fe20000100a00 */
[----:B------:R-:W-:Y:S02]  /*2a3e0*/  STL.64 [R1+0x8], R14 ;  /* 0x0000080e01007387 */ /* 0x000fe40000100a00 */
[----:B------:R-:W0:Y:S04]  /*2a3f0*/  LDSM.16.M88.4 R12, [R11+0x8080] ;  /* 0x008080000b0c783b */ /* 0x000e280000000200 */
[----:B------:R-:W-:Y:S01]  /*2a400*/  STL [R1+0x1110], R19 ;  /* 0x0011101301007387 */ /* 0x000fe20000100800 */
[----:B0-----:R-:W-:Y:S01]  /*2a410*/  STL [R1+0x1180], R14 ;  /* 0x0011800e01007387 */ /* 0x001fe20000100800 */
[----:B------:R-:W-:Y:S02]  /*2a420*/  STL [R1+0x117c], R15 ;  /* 0x00117c0f01007387 */ /* 0x000fe40000100800 */
[----:B------:R-:W-:Y:S02]  /*2a430*/  STL.64 [R1+0x110], R24 ;  /* 0x0001101801007387 */ /* 0x000fe40000100a00 */
[----:B------:R-:W-:Y:S02]  /*2a440*/  STL.64 [R1+0x118], R26 ;  /* 0x0001181a01007387 */ /* 0x000fe40000100a00 */
[----:B------:R-:W0:Y:S04]  /*2a450*/  LDSM.16.M88.4 R24, [R11+0xc080] ;  /* 0x00c080000b18783b */ /* 0x000e280000000200 */
[----:B0-----:R-:W-:Y:S01]  /*2a460*/  STL.64 [R1+0x100], R24 ;  /* 0x0001001801007387 */ /* 0x001fe20000100a00 */
[----:B------:R0:W-:Y:S03]  /*2a470*/  STL.64 [R1+0x108], R26 ;  /* 0x0001081a01007387 */ /* 0x0001e60000100a00 */
[----:B0-----:R-:W2:Y:S01]  /*2a480*/  LDL.LU.64 R26, [R1+0x1298] ;  /* 0x00129800011a7983 */ /* 0x001ea20000300a00 */
[----:B------:R-:W2:Y:S02]  /*2a490*/  LDL.LU.64 R24, [R1+0x1290] ;  /* 0x0012900001187983 */ /* 0x000ea40000300a00 */
[----:B------:R-:W-:-:S02]  /*2a4a0*/  IMAD.MOV.U32 R22, RZ, RZ, R10 ;  /* 0x000000ffff167224 */ /* 0x000fc400078e000a */
[----:B------:R-:W-:Y:S02]  /*2a4b0*/  IMAD.MOV.U32 R23, RZ, RZ, R9 ;  /* 0x000000ffff177224 */ /* 0x000fe400078e0009 */
[----:B------:R-:W0:Y:S02]  /*2a4c0*/  LDSM.16.M88.4 R8, [R11+0xe080] ;  /* 0x00e080000b08783b */ /* 0x000e240000000200 */
[----:B0-----:R-:W-:Y:S02]  /*2a4d0*/  IMAD.MOV.U32 R2, RZ, RZ, R8 ;  /* 0x000000ffff027224 */ /* 0x001fe400078e0008 */
[----:B------:R-:W-:Y:S02]  /*2a4e0*/  IMAD.MOV.U32 R29, RZ, RZ, R9 ;  /* 0x000000ffff1d7224 */ /* 0x000fe400078e0009 */
[----:B------:R-:W-:Y:S01]  /*2a4f0*/  IMAD.MOV.U32 R28, RZ, RZ, R10 ;  /* 0x000000ffff1c7224 */ /* 0x000fe200078e000a */
[----:B------:R-:W-:Y:S01]  /*2a500*/  STL.64 [R1+0x138], R10 ;  /* 0x0001380a01007387 */ /* 0x000fe20000100a00 */
[----:B------:R-:W-:-:S02]  /*2a510*/  IMAD.MOV.U32 R3, RZ, RZ, R11 ;  /* 0x000000ffff037224 */ /* 0x000fc400078e000b */
[----:B------:R-:W0:Y:S02]  /*2a520*/  LDSM.16.MT88.4 R8, [R0+0x11000] ;  /* 0x011000000008783b */ /* 0x000e240000004200 */
[----:B0-----:R0:W-:Y:S02]  /*2a530*/  STL.64 [R1+0x11e0], R10 ;  /* 0x0011e00a01007387 */ /* 0x0011e40000100a00 */
[----:B------:R-:W-:Y:S02]  /*2a540*/  STL.64 [R1+0x11d8], R8 ;  /* 0x0011d80801007387 */ /* 0x000fe40000100a00 */
[----:B0-----:R-:W3:Y:S01]  /*2a550*/  LDL.LU R10, [R1+0x128] ;  /* 0x00012800010a7983 */ /* 0x001ee20000300800 */
[----:B------:R-:W3:Y:S01]  /*2a560*/  LDL.LU R11, [R1+0x12c] ;  /* 0x00012c00010b7983 */ /* 0x000ee20000300800 */
[C---:B--2---:R-:W-:Y:S02]  /*2a570*/  HMMA.16816.F32.BF16 R20, R24.reuse, R22, R4 ;  /* 0x000000161814723c */ /* 0x044fe40000041804 */
[----:B------:R-:W2:Y:S11]  /*2a580*/  LDL.LU.64 R6, [R1+0x1288] ;  /* 0x0012880001067983 */ /* 0x000eb60000300a00 */
[----:B------:R-:W-:Y:S10]  /*2a590*/  @!UPT UIADD3 URZ, URZ, URZ, URZ ;  /* 0x0000003f3f3ff290 */ /* 0x000ff4000fffe03f */
[----:B------:R-:W-:Y:S01]  /*2a5a0*/  STL.64 [R1+0x150], R20 ;  /* 0x0001501401007387 */ /* 0x000fe20000100a00 */
[----:B------:R0:W-:Y:S03]  /*2a5b0*/  STL.64 [R1+0x158], R22 ;  /* 0x0001581601007387 */ /* 0x0001e60000100a00 */
[----:B0-----:R-:W2:Y:S01]  /*2a5c0*/  LDL.LU.64 R22, [R1+0x1280] ;  /* 0x0012800001167983 */ /* 0x001ea20000300a00 */
[----:B------:R-:W2:Y:S02]  /*2a5d0*/  LDL.LU.64 R20, [R1+0x1278] ;  /* 0x0012780001147983 */ /* 0x000ea40000300a00 */
[C---:B--2---:R-:W-:Y:S01]  /*2a5e0*/  HMMA.16816.F32.BF16 R4, R24.reuse, R6, R20 ;  /* 0x000000061804723c */ /* 0x044fe20000041814 */
[----:B------:R-:W2:Y:S01]  /*2a5f0*/  LDL.LU.64 R22, [R1+0x1270] ;  /* 0x0012700001167983 */ /* 0x000ea20000300a00 */
[----:B------:R-:W2:Y:S11]  /*2a600*/  LDL.LU.64 R20, [R1+0x1268] ;  /* 0x0012680001147983 */ /* 0x000eb60000300a00 */
[----:B------:R-:W-:Y:S10]  /*2a610*/  @!UPT UIADD3 URZ, URZ, URZ, URZ ;  /* 0x0000003f3f3ff290 */ /* 0x000ff4000fffe03f */
[----:B------:R-:W-:Y:S01]  /*2a620*/  STL.64 [R1+0x140], R4 ;  /* 0x0001400401007387 */ /* 0x000fe20000100a00 */
[----:B------:R0:W-:Y:S03]  /*2a630*/  STL.64 [R1+0x148], R6 ;  /* 0x0001480601007387 */ /* 0x0001e60000100a00 */
[----:B0-----:R-:W4:Y:S04]  /*2a640*/  LDL.LU R7, [R1+0x1260] ;  /* 0x0012600001077983 */ /* 0x001f280000300800 */
[----:B----4-:R-:W0:Y:S04]  /*2a650*/  LDSM.16.MT88.4 R4, [R7+0x11400] ;  /* 0x011400000704783b */ /* 0x010e280000004200 */
[----:B0-----:R0:W-:Y:S01]  /*2a660*/  STL [R1+0x1134], R4 ;  /* 0x0011340401007387 */ /* 0x0011e20000100800 */
[----:B------:R1:W-:Y:S02]  /*2a670*/  STL [R1+0x1130], R5 ;  /* 0x0011300501007387 */ /* 0x0003e40000100800 */
[----:B------:R4:W-:Y:S02]  /*2a680*/  STL [R1+0x112c], R6 ;  /* 0x00112c0601007387 */ /* 0x0009e40000100800 */
[----:B------:R2:W-:Y:S01]  /*2a690*/  STL [R1+0x1128], R7 ;  /* 0x0011280701007387 */ /* 0x0005e20000100800 */
[----:B0-----:R-:W3:Y:S01]  /*2a6a0*/  LDL.LU R4, [R1+0x170] ;  /* 0x0001700001047983 */ /* 0x001ee20000300800 */
[----:B-1----:R-:W3:Y:S02]  /*2a6b0*/  LDL.LU R5, [R1+0x174] ;  /* 0x0001740001057983 */ /* 0x002ee40000300800 */
[----:B----4-:R-:W3:Y:S02]  /*2a6c0*/  LDL.LU R6, [R1+0x178] ;  /* 0x0001780001067983 */ /* 0x010ee40000300800 */
[----:B--2---:R-:W3:Y:S02]  /*2a6d0*/  LDL.LU R7, [R1+0x17c] ;  /* 0x00017c0001077983 */ /* 0x004ee40000300800 */
[----:B---3--:R-:W-:Y:S01]  /*2a6e0*/  HMMA.16816.F32.BF16 R8, R24, R10, R4 ;  /* 0x0000000a1808723c */ /* 0x008fe20000041804 */
[----:B------:R-:W0:Y:S11]  /*2a6f0*/  LDSM.16.MT88.4 R24, [R0+0x11400] ;  /* 0x011400000018783b */ /* 0x000e360000004200 */
[----:B------:R-:W-:Y:S11]  /*2a700*/  @!UPT UIADD3 URZ, URZ, URZ, URZ ;  /* 0x0000003f3f3ff290 */ /* 0x000ff6000fffe03f */
[----:B------:R-:W-:Y:S01]  /*2a710*/  STL [R1+0xf0], R8 ;  /* 0x0000f00801007387 */ /* 0x000fe20000100800 */
[----:B------:R-:W2:Y:S02]  /*2a720*/  LDL.LU.64 R4, [R1] ;  /* 0x0000000001047983 */ /* 0x000ea40000300a00 */
[----:B------:R-:W-:Y:S01]  /*2a730*/  IMAD.MOV.U32 R18, RZ, RZ, R11 ;  /* 0x000000ffff127224 */ /* 0x000fe200078e000b */
[----:B--2---:R1:W-:Y:S04]  /*2a740*/  STL.64 [R1+0x1228], R4 ;  /* 0x0012280401007387 */ /* 0x0043e80000100a00 */
[----:B-1----:R-:W2:Y:S04]  /*2a750*/  LDL.LU.64 R4, [R1+0x10] ;  /* 0x0000100001047983 */ /* 0x002ea80000300a00 */
[----:B--2---:R-:W-:Y:S01]  /*2a760*/  STL.64 [R1+0x1240], R4 ;  /* 0x0012400401007387 */ /* 0x004fe20000100a00 */
[----:B------:R-:W-:Y:S02]  /*2a770*/  STL [R1+0x1220], R18 ;  /* 0x0012201201007387 */ /* 0x000fe40000100800 */
[----:B------:R1:W-:Y:S02]  /*2a780*/  STL.64 [R1+0x1218], R16 ;  /* 0x0012181001007387 */ /* 0x0003e40000100a00 */
[----:B-1----:R-:W2:Y:S01]  /*2a790*/  LDL.LU R16, [R1+0xc0] ;  /* 0x0000c00001107983 */ /* 0x002ea20000300800 */
[----:B------:R-:W2:Y:S02]  /*2a7a0*/  LDL.LU R17, [R1+0xc4] ;  /* 0x0000c40001117983 */ /* 0x000ea40000300800 */
[----:B------:R-:W3:Y:S02]  /*2a7b0*/  LDL.LU R18, [R1+0xc8] ;  /* 0x0000c80001127983 */ /* 0x000ee40000300800 */
[----:B------:R-:W3:Y:S01]  /*2a7c0*/  LDL.LU R19, [R1+0xcc] ;  /* 0x0000cc0001137983 */ /* 0x000ee20000300800 */
[----:B------:R-:W4:Y:S04]  /*2a7d0*/  LDL R4, [R1+0x20] ;  /* 0x0000200001047983 */ /* 0x000f280000100800 */
[----:B------:R-:W4:Y:S04]  /*2a7e0*/  LDL R5, [R1+0x24] ;  /* 0x0000240001057983 */ /* 0x000f280000100800 */
[----:B---3--:R-:W-:Y:S01]  /*2a7f0*/  STL.64 [R1+0x1238], R18 ;  /* 0x0012381201007387 */ /* 0x008fe20000100a00 */
[----:B--2---:R1:W-:Y:S03]  /*2a800*/  STL.64 [R1+0x1230], R16 ;  /* 0x0012301001007387 */ /* 0x0043e60000100a00 */
[----:B-1----:R-:W2:Y:S01]  /*2a810*/  LDL.LU R16, [R1+0x180] ;  /* 0x0001800001107983 */ /* 0x002ea20000300800 */
[----:B------:R-:W2:Y:S02]  /*2a820*/  LDL.LU R17, [R1+0x184] ;  /* 0x0001840001117983 */ /* 0x000ea40000300800 */
[----:B------:R-:W3:Y:S02]  /*2a830*/  LDL.LU R18, [R1+0x188] ;  /* 0x0001880001127983 */ /* 0x000ee40000300800 */
[----:B------:R-:W3:Y:S02]  /*2a840*/  LDL.LU R19, [R1+0x18c] ;  /* 0x00018c0001137983 */ /* 0x000ee40000300800 */
[----:B------:R-:W-:-:S02]  /*2a850*/  IMAD.MOV.U32 R14, RZ, RZ, R9 ;  /* 0x000000ffff0e7224 */ /* 0x000fc400078e0009 */
[----:B------:R-:W-:Y:S01]  /*2a860*/  IMAD.MOV.U32 R15, RZ, RZ, R10 ;  /* 0x000000ffff0f7224 */ /* 0x000fe200078e000a */
[----:B---3--:R-:W-:Y:S01]  /*2a870*/  STL.64 [R1+0x1250], R18 ;  /* 0x0012501201007387 */ /* 0x008fe20000100a00 */
[----:B--2---:R1:W-:Y:S03]  /*2a880*/  STL.64 [R1+0x1248], R16 ;  /* 0x0012481001007387 */ /* 0x0043e60000100a00 */
[----:B-1----:R-:W4:Y:S01]  /*2a890*/  LDL.LU R16, [R1+0x190] ;  /* 0x0001900001107983 */ /* 0x002f220000300800 */
[----:B------:R-:W4:Y:S02]  /*2a8a0*/  LDL.LU R17, [R1+0x194] ;  /* 0x0001940001117983 */ /* 0x000f240000300800 */
[----:B------:R-:W4:Y:S02]  /*2a8b0*/  LDL.LU R18, [R1+0x198] ;  /* 0x0001980001127983 */ /* 0x000f240000300800 */
[----:B------:R-:W4:Y:S01]  /*2a8c0*/  LDL.LU R19, [R1+0x19c] ;  /* 0x00019c0001137983 */ /* 0x000f220000300800 */
[----:B------:R-:W-:Y:S01]  /*2a8d0*/  STL.64 [R1+0x1210], R14 ;  /* 0x0012100e01007387 */ /* 0x000fe20000100a00 */
[----:B------:R1:W-:Y:S02]  /*2a8e0*/  STL.64 [R1+0x1208], R12 ;  /* 0x0012080c01007387 */ /* 0x0003e40000100a00 */
[----:B------:R-:W2:Y:S02]  /*2a8f0*/  LDL.LU R0, [R1+0x125c] ;  /* 0x00125c0001007983 */ /* 0x000ea40000300800 */
[----:B------:R-:W3:Y:S01]  /*2a900*/  LDL.LU R8, [R1+0x80] ;  /* 0x0000800001087983 */ /* 0x000ee20000300800 */
[----:B------:R-:W3:Y:S01]  /*2a910*/  LDL.LU R9, [R1+0x84] ;  /* 0x0000840001097983 */ /* 0x000ee20000300800 */
[----:B------:R-:W2:Y:S02]  /*2a920*/  LDL.LU R10, [R1+0x88] ;  /* 0x00008800010a7983 */ /* 0x000ea40000300800 */
[----:B------:R-:W2:Y:S01]  /*2a930*/  LDL.LU R11, [R1+0x8c] ;  /* 0x00008c00010b7983 */ /* 0x000ea20000300800 */
[----:B-1----:R-:W3:Y:S01]  /*2a940*/  LDL.LU R12, [R1+0xb0] ;  /* 0x0000b000010c7983 */ /* 0x002ee20000300800 */
[----:B------:R-:W3:Y:S02]  /*2a950*/  LDL.LU R13, [R1+0xb4] ;  /* 0x0000b400010d7983 */ /* 0x000ee40000300800 */
[----:B------:R-:W3:Y:S02]  /*2a960*/  LDL.LU R14, [R1+0xb8] ;  /* 0x0000b800010e7983 */ /* 0x000ee40000300800 */
[----:B------:R-:W3:Y:S01]  /*2a970*/  LDL.LU R15, [R1+0xbc] ;  /* 0x0000bc00010f7983 */ /* 0x000ee20000300800 */
[----:B----4-:R-:W-:Y:S01]  /*2a980*/  HMMA.16816.F32.BF16 R4, R20, R4, R16 ;  /* 0x000000041404723c */ /* 0x010fe20000041810 */
[----:B--2---:R-:W-:Y:S01]  /*2a990*/  STL.64 [R1+0x1200], R10 ;  /* 0x0012000a01007387 */ /* 0x004fe20000100a00 */
[----:B---3--:R1:W-:Y:S03]  /*2a9a0*/  STL.64 [R1+0x11f8], R8 ;  /* 0x0011f80801007387 */ /* 0x0083e60000100a00 */
[----:B-1----:R-:W2:Y:S01]  /*2a9b0*/  LDL.LU R8, [R1+0xa0] ;  /* 0x0000a00001087983 */ /* 0x002ea20000300800 */
[----:B------:R-:W2:Y:S02]  /*2a9c0*/  LDL.LU R9, [R1+0xa4] ;  /* 0x0000a40001097983 */ /* 0x000ea40000300800 */
[----:B------:R-:W2:Y:S02]  /*2a9d0*/  LDL.LU R10, [R1+0xa8] ;  /* 0x0000a800010a7983 */ /* 0x000ea40000300800 */
[----:B------:R-:W2:Y:S01]  /*2a9e0*/  LDL.LU R11, [R1+0xac] ;  /* 0x0000ac00010b7983 */ /* 0x000ea20000300800 */
[----:B0-----:R0:W-:Y:S01]  /*2a9f0*/  STL.64 [R1+0x10b8], R26 ;  /* 0x0010b81a01007387 */ /* 0x0011e20000100a00 */
[----:B------:R1:W-:Y:S02]  /*2aa00*/  STL.64 [R1+0x10b0], R24 ;  /* 0x0010b01801007387 */ /* 0x0003e40000100a00 */
[----:B0-----:R-:W-:-:S02]  /*2aa10*/  IMAD.MOV.U32 R26, RZ, RZ, R28 ;  /* 0x000000ffff1a7224 */ /* 0x001fc400078e001c */
[----:B-1----:R-:W-:Y:S02]  /*2aa20*/  IMAD.MOV.U32 R24, RZ, RZ, R2 ;  /* 0x000000ffff187224 */ /* 0x002fe400078e0002 */
[----:B------:R-:W-:Y:S01]  /*2aa30*/  IMAD.MOV.U32 R27, RZ, RZ, R3 ;  /* 0x000000ffff1b7224 */ /* 0x000fe200078e0003 */
[----:B------:R-:W3:Y:S02]  /*2aa40*/  LDL.LU R2, [R1+0x1258] ;  /* 0x0012580001027983 */ /* 0x000ee40000300800 */
[----:B------:R-:W-:Y:S02]  /*2aa50*/  STL [R1+0x11f4], R24 ;  /* 0x0011f41801007387 */ /* 0x000fe40000100800 */
[----:B------:R-:W-:Y:S01]  /*2aa60*/  STL [R1+0x1150], R26 ;  /* 0x0011501a01007387 */ /* 0x000fe20000100800 */
[----:B------:R-:W-:Y:S01]  /*2aa70*/  STL [R1+0x1154], R27 ;  /* 0x0011541b01007387 */ /* 0x000fe20000100800 */
[----:B------:R-:W4:Y:S02]  /*2aa80*/  LDL.LU.64 R18, [R1+0x1250] ;  /* 0x0012500001127983 */ /* 0x000f240000300a00 */
[----:B------:R-:W4:Y:S02]  /*2aa90*/  LDL.LU.64 R16, [R1+0x1248] ;  /* 0x0012480001107983 */ /* 0x000f240000300a00 */
[----:B------:R0:W-:Y:S01]  /*2aaa0*/  STL.64 [R1+0xe0], R4 ;  /* 0x0000e00401007387 */ /* 0x0001e20000100a00 */
[----:B------:R-:W-:Y:S04]  /*2aab0*/  STL.64 [R1+0xe8], R6 ;  /* 0x0000e80601007387 */ /* 0x000fe80000100a00 */
[----:B0-----:R-:W4:Y:S01]  /*2aac0*/  LDL.LU.64 R4, [R1+0x1240] ;  /* 0x0012400001047983 */ /* 0x001f220000300a00 */
        /* <DEDUP_REMOVED lines=9> */
[----:B------:R-:W4:Y:S02]  /*2ab60*/  LDL.LU.64 R4, [R1+0x1228] ;  /* 0x0012280001047983 */ /* 0x000f240000300a00 */
[----:B----4-:R-:W-:Y:S01]  /*2ab70*/  HMMA.16816.F32.BF16 R16, R20, R4, R16 ;  /* 0x000000041410723c */ /* 0x010fe20000041810 */
[----:B------:R-:W-:-:S02]  /*2ab80*/  IMAD.MOV.U32 R24, RZ, RZ, R4 ;  /* 0x000000ffff187224 */ /* 0x000fc400078e0004 */
[----:B------:R-:W-:Y:S11]  /*2ab90*/  IMAD.MOV.U32 R3, RZ, RZ, R5 ;  /* 0x000000ffff037224 */ /* 0x000ff600078e0005 */
[----:B------:R-:W-:Y:S10]  /*2aba0*/  @!UPT UIADD3 URZ, URZ, URZ, URZ ;  /* 0x0000003f3f3ff290 */ /* 0x000ff4000fffe03f */
[----:B------:R-:W-:Y:S02]  /*2abb0*/  IMAD.MOV.U32 R6, RZ, RZ, R18 ;  /* 0x000000ffff067224 */ /* 0x000fe400078e0012 */
[----:B------:R-:W-:Y:S02]  /*2abc0*/  IMAD.MOV.U32 R4, RZ, RZ, R16 ;  /* 0x000000ffff047224 */ /* 0x000fe400078e0010 */
[----:B------:R-:W-:Y:S01]  /*2abd0*/  IMAD.MOV.U32 R5, RZ, RZ, R17 ;  /* 0x000000ffff057224 */ /* 0x000fe200078e0011 */
[----:B------:R-:W4:Y:S01]  /*2abe0*/  LDL.LU R18, [R1+0x1220] ;  /* 0x0012200001127983 */ /* 0x000f220000300800 */
[----:B------:R-:W2:Y:S02]  /*2abf0*/  LDL.LU.64 R16, [R1+0x1218] ;  /* 0x0012180001107983 */ /* 0x000ea40000300a00 */
[----:B------:R-:W-:Y:S01]  /*2ac00*/  IMAD.MOV.U32 R7, RZ, RZ, R19 ;  /* 0x000000ffff077224 */ /* 0x000fe200078e0013 */
[----:B------:R-:W-:Y:S01]  /*2ac10*/  STL [R1+0x1144], R5 ;  /* 0x0011440501007387 */ /* 0x000fe20000100800 */
[----:B------:R0:W-:Y:S02]  /*2ac20*/  STL [R1+0x1140], R4 ;  /* 0x0011400401007387 */ /* 0x0001e40000100800 */
[----:B------:R-:W-:Y:S02]  /*2ac30*/  STL [R1+0x113c], R6 ;  /* 0x00113c0601007387 */ /* 0x000fe40000100800 */
[----:B------:R-:W-:Y:S01]  /*2ac40*/  STL [R1+0x1138], R7 ;  /* 0x0011380701007387 */ /* 0x000fe20000100800 */
[----:B0-----:R-:W3:Y:S01]  /*2ac50*/  LDL.LU.64 R4, [R1+0x100] ;  /* 0x0001000001047983 */ /* 0x001ee20000300a00 */
[C---:B--2---:R-:W-:Y:S11]  /*2ac60*/  HMMA.16816.F32.BF16 R12, R20.reuse, R16, R12 ;  /* 0x00000010140c723c */ /* 0x044ff6000004180c */
[----:B------:R-:W-:Y:S11]  /*2ac70*/  @!UPT UIADD3 URZ, URZ, URZ, URZ ;  /* 0x0000003f3f3ff290 */ /* 0x000ff6000fffe03f */
[----:B------:R-:W-:Y:S01]  /*2ac80*/  @!UPT UIADD3 URZ, URZ, URZ, URZ ;  /* 0x0000003f3f3ff290 */ /* 0x000fe2000fffe03f */
[----:B------:R-:W-:Y:S01]  /*2ac90*/  STL.64 [R1+0xb0], R12 ;  /* 0x0000b00c01007387 */ /* 0x000fe20000100a00 */
[----:B------:R0:W-:Y:S03]  /*2aca0*/  STL.64 [R1+0xb8], R14 ;  /* 0x0000b80e01007387 */ /* 0x0001e60000100a00 */
[----:B0-----:R-:W2:Y:S01]  /*2acb0*/  LDL.LU.64 R14, [R1+0x1210] ;  /* 0x00121000010e7983 */ /* 0x001ea20000300a00 */
[----:B------:R-:W2:Y:S02]  /*2acc0*/  LDL.LU.64 R12, [R1+0x1208] ;  /* 0x00120800010c7983 */ /* 0x000ea40000300a00 */
[----:B----4-:R-:W-:Y:S02]  /*2acd0*/  STL [R1+0x11b8], R18 ;  /* 0x0011b81201007387 */ /* 0x010fe40000100800 */
[----:B------:R0:W-:Y:S02]  /*2ace0*/  STL.64 [R1+0x11b0], R16 ;  /* 0x0011b01001007387 */ /* 0x0001e40000100a00 */
[----:B0-----:R-:W4:Y:S01]  /*2acf0*/  LDL.LU.64 R16, [R1+0x110] ;  /* 0x0001100001107983 */ /* 0x001f220000300a00 */
[----:B--2---:R-:W-:Y:S11]  /*2ad00*/  HMMA.16816.F32.BF16 R8, R20, R12, R8 ;  /* 0x0000000c1408723c */ /* 0x004ff60000041808 */
[----:B------:R-:W-:Y:S11]  /*2ad10*/  @!UPT UIADD3 URZ, URZ, URZ, URZ ;  /* 0x0000003f3f3ff290 */ /* 0x000ff6000fffe03f */
[----:B------:R-:W-:Y:S01]  /*2ad20*/  @!UPT UIADD3 URZ, URZ, URZ, URZ ;  /* 0x0000003f3f3ff290 */ /* 0x000fe2000fffe03f */
[----:B------:R-:W-:Y:S01]  /*2ad30*/  STL.64 [R1+0xa0], R8 ;  /* 0x0000a00801007387 */ /* 0x000fe20000100a00 */
[----:B------:R0:W-:Y:S03]  /*2ad40*/  STL.64 [R1+0xa8], R10 ;  /* 0x0000a80a01007387 */ /* 0x0001e60000100a00 */
[----:B0-----:R-:W2:Y:S01]  /*2ad50*/  LDL.LU.64 R10, [R1+0x1200] ;  /* 0x00120000010a7983 */ /* 0x001ea20000300a00 */
[----:B------:R-:W2:Y:S02]  /*2ad60*/  LDL.LU.64 R8, [R1+0x11f8] ;  /* 0x0011f80001087983 */ /* 0x000ea40000300a00 */
[----:B------:R-:W-:Y:S02]  /*2ad70*/  STL.64 [R1+0x1190], R14 ;  /* 0x0011900e01007387 */ /* 0x000fe40000100a00 */
[----:B------:R0:W-:Y:S02]  /*2ad80*/  STL.64 [R1+0x1188], R12 ;  /* 0x0011880c01007387 */ /* 0x0001e40000100a00 */
[----:B0-----:R-:W2:Y:S01]  /*2ad90*/  LDL.LU R12, [R1+0x90] ;  /* 0x00009000010c7983 */ /* 0x001ea20000300800 */
[----:B------:R-:W2:Y:S02]  /*2ada0*/  LDL.LU R13, [R1+0x94] ;  /* 0x00009400010d7983 */ /* 0x000ea40000300800 */
[----:B---3--:R-:W-:-:S02]  /*2adb0*/  IMAD.MOV.U32 R14, RZ, RZ, R2 ;  /* 0x000000ffff0e7224 */ /* 0x008fc400078e0002 */
[----:B------:R-:W-:Y:S02]  /*2adc0*/  IMAD.MOV.U32 R15, RZ, RZ, R0 ;  /* 0x000000ffff0f7224 */ /* 0x000fe400078e0000 */
[----:B----4-:R-:W-:Y:S02]  /*2add0*/  IMAD.MOV.U32 R2, RZ, RZ, R16 ;  /* 0x000000ffff027224 */ /* 0x010fe400078e0010 */
[----:B------:R-:W-:Y:S01]  /*2ade0*/  IMAD.MOV.U32 R0, RZ, RZ, R17 ;  /* 0x000000ffff007224 */ /* 0x000fe200078e0011 */
[C---:B--2---:R-:W-:Y:S08]  /*2adf0*/  HMMA.16816.F32.BF16 R8, R20.reuse, R4, R8 ;  /* 0x000000041408723c */ /* 0x044ff00000041808 */
[----:B------:R-:W-:Y:S11]  /*2ae00*/  HMMA.16816.F32.BF16 R12, R20, R16, R12 ;  /* 0x00000010140c723c */ /* 0x000ff6000004180c */
[----:B------:R-:W-:Y:S05]  /*2ae10*/  @!UPT UIADD3 URZ, URZ, URZ, URZ ;  /* 0x0000003f3f3ff290 */ /* 0x000fea000fffe03f */
[----:B------:R-:W-:Y:S02]  /*2ae20*/  IMAD.MOV.U32 R6, RZ, RZ, R8 ;  /* 0x000000ffff067224 */ /* 0x000fe400078e0008 */
[----:B------:R-:W-:-:S05]  /*2ae30*/  IMAD.MOV.U32 R7, RZ, RZ, R9 ;  /* 0x000000ffff077224 */ /* 0x000fca00078e0009 */
[----:B------:R-:W-:Y:S01]  /*2ae40*/  STL.64 [R1+0x90], R12 ;  /* 0x0000900c01007387 */ /* 0x000fe20000100a00 */
[----:B------:R-:W-:Y:S02]  /*2ae50*/  STL.64 [R1+0x98], R14 ;  /* 0x0000980e01007387 */ /* 0x000fe40000100a00 */
[----:B------:R0:W-:Y:S02]  /*2ae60*/  STL.64 [R1+0x88], R10 ;  /* 0x0000880a01007387 */ /* 0x0001e40000100a00 */
[----:B------:R-:W2:Y:S01]  /*2ae70*/  LDL.LU R8, [R1+0x70] ;  /* 0x0000700001087983 */ /* 0x000ea20000300800 */
[----:B------:R-:W2:Y:S04]  /*2ae80*/  LDL.LU R9, [R1+0x74] ;  /* 0x0000740001097983 */ /* 0x000ea80000300800 */
[----:B0-----:R-:W2:Y:S01]  /*2ae90*/  LDL.LU R10, [R1+0x78] ;  /* 0x00007800010a7983 */ /* 0x001ea20000300800 */
[----:B------:R-:W2:Y:S02]  /*2aea0*/  LDL.LU R11, [R1+0x7c] ;  /* 0x00007c00010b7983 */ /* 0x000ea40000300800 */
[----:B------:R-:W3:Y:S02]  /*2aeb0*/  LDL.LU R16, [R1+0x50] ;  /* 0x0000500001107983 */ /* 0x000ee40000300800 */
[----:B------:R-:W3:Y:S01]  /*2aec0*/  LDL.LU R17, [R1+0x54] ;  /* 0x0000540001117983 */ /* 0x000ee20000300800 */
[----:B------:R-:W4:Y:S01]  /*2aed0*/  LDL.LU R18, [R1+0x58] ;  /* 0x0000580001127983 */ /* 0x000f220000300800 */
[----:B------:R-:W4:Y:S03]  /*2aee0*/  LDL.LU R19, [R1+0x5c] ;  /* 0x00005c0001137983 */ /* 0x000f260000300800 */
[----:B----4-:R-:W-:Y:S01]  /*2aef0*/  STL.64 [R1+0x11c8], R18 ;  /* 0x0011c81201007387 */ /* 0x010fe20000100a00 */
[----:B---3--:R0:W-:Y:S03]  /*2af00*/  STL.64 [R1+0x11c0], R16 ;  /* 0x0011c01001007387 */ /* 0x0081e60000100a00 */
[----:B0-----:R-:W3:Y:S01]  /*2af10*/  LDL.LU R16, [R1+0x20] ;  /* 0x0000200001107983 */ /* 0x001ee20000300800 */
[----:B------:R-:W3:Y:S02]  /*2af20*/  LDL.LU R17, [R1+0x24] ;  /* 0x0000240001117983 */ /* 0x000ee40000300800 */
[----:B------:R-:W4:Y:S02]  /*2af30*/  LDL.LU R12, [R1+0x30] ;  /* 0x00003000010c7983 */ /* 0x000f240000300800 */
[----:B------:R-:W4:Y:S01]  /*2af40*/  LDL.LU R13, [R1+0x34] ;  /* 0x00003400010d7983 */ /* 0x000f220000300800 */
[----:B------:R-:W2:Y:S01]  /*2af50*/  LDL.LU R14, [R1+0x38] ;  /* 0x00003800010e7983 */ /* 0x000ea20000300800 */
[----:B------:R-:W2:Y:S02]  /*2af60*/  LDL.LU R15, [R1+0x3c] ;  /* 0x00003c00010f7983 */ /* 0x000ea40000300800 */
[----:B------:R-:W-:Y:S01]  /*2af70*/  IMAD.MOV.U32 R27, RZ, RZ, R4 ;  /* 0x000000ffff1b7224 */ /* 0x000fe200078e0004 */
[----:B--2---:R-:W-:Y:S01]  /*2af80*/  STL.64 [R1+0x11a0], R14 ;  /* 0x0011a00e01007387 */ /* 0x004fe20000100a00 */
[----:B----4-:R0:W-:Y:S02]  /*2af90*/  STL.64 [R1+0x1198], R12 ;  /* 0x0011980c01007387 */ /* 0x0101e40000100a00 */
[----:B0-----:R-:W-:-:S02]  /*2afa0*/  IMAD.MOV.U32 R12, RZ, RZ, R24 ;  /* 0x000000ffff0c7224 */ /* 0x001fc400078e0018 */
[----:B------:R-:W2:Y:S01]  /*2afb0*/  LDL.LU R24, [R1+0x11f4] ;  /* 0x0011f40001187983 */ /* 0x000ea20000300800 */
[----:B------:R-:W-:Y:S02]  /*2afc0*/  IMAD.MOV.U32 R13, RZ, RZ, R3 ;  /* 0x000000ffff0d7224 */ /* 0x000fe400078e0003 */
[----:B------:R-:W4:Y:S03]  /*2afd0*/  LDL.LU R3, [R1+0x11f0] ;  /* 0x0011f00001037983 */ /* 0x000f260000300800 */
[----:B------:R0:W-:Y:S02]  /*2afe0*/  STL.64 [R1+0x11a8], R12 ;  /* 0x0011a80c01007387 */ /* 0x0001e40000100a00 */
[----:B0-----:R-:W-:Y:S02]  /*2aff0*/  IMAD.MOV.U32 R12, RZ, RZ, R28 ;  /* 0x000000ffff0c7224 */ /* 0x001fe400078e001c */
[----:B------:R-:W-:Y:S01]  /*2b000*/  IMAD.MOV.U32 R13, RZ, RZ, R29 ;  /* 0x000000ffff0d7224 */ /* 0x000fe200078e001d */
[----:B------:R-:W3:Y:S01]  /*2b010*/  LDL.LU R28, [R1+0x11ec] ;  /* 0x0011ec00011c7983 */ /* 0x000ee20000300800 */
[----:B------:R-:W3:Y:S03]  /*2b020*/  LDL.LU R29, [R1+0x11e8] ;  /* 0x0011e800011d7983 */ /* 0x000ee60000300800 */
[----:B------:R0:W-:Y:S01]  /*2b030*/  STL.64 [R1+0x11d0], R12 ;  /* 0x0011d00c01007387 */ /* 0x0001e20000100a00 */
[----:B------:R-:W-:-:S03]  /*2b040*/  IMAD.MOV.U32 R26, RZ, RZ, R5 ;  /* 0x000000ffff1a7224 */ /* 0x000fc600078e0005 */
[----:B0-----:R-:W3:Y:S01]  /*2b050*/  LDL.LU R12, [R1+0x60] ;  /* 0x00006000010c7983 */ /* 0x001ee20000300800 */
[----:B------:R-:W3:Y:S02]  /*2b060*/  LDL.LU R13, [R1+0x64] ;  /* 0x00006400010d7983 */ /* 0x000ee40000300800 */
[----:B------:R-:W3:Y:S02]  /*2b070*/  LDL.LU R14, [R1+0x68] ;  /* 0x00006800010e7983 */ /* 0x000ee40000300800 */
[----:B------:R-:W4:Y:S01]  /*2b080*/  LDL.LU R15, [R1+0x6c] ;  /* 0x00006c00010f7983 */ /* 0x000f220000300800 */
[----:B------:R-:W-:Y:S01]  /*2b090*/  STL [R1+0x114c], R7 ;  /* 0x00114c0701007387 */ /* 0x000fe20000100800 */
[----:B------:R0:W-:Y:S02]  /*2b0a0*/  STL [R1+0x1148], R6 ;  /* 0x0011480601007387 */ /* 0x0001e40000100800 */
[----:B------:R-:W4:Y:S02]  /*2b0b0*/  LDL.LU R4, [R1+0x40] ;  /* 0x0000400001047983 */ /* 0x000f240000300800 */
[----:B------:R-:W4:Y:S01]  /*2b0c0*/  LDL.LU R5, [R1+0x44] ;  /* 0x0000440001057983 */ /* 0x000f220000300800 */
[----:B0-----:R-:W4:Y:S01]  /*2b0d0*/  LDL.LU R6, [R1+0x48] ;  /* 0x0000480001067983 */ /* 0x001f220000300800 */
[----:B------:R-:W4:Y:S01]  /*2b0e0*/  LDL.LU R7, [R1+0x4c] ;  /* 0x00004c0001077983 */ /* 0x000f220000300800 */
[----:B--2---:R-:W-:Y:S02]  /*2b0f0*/  HMMA.16816.F32.BF16 R20, R20, R24, R8 ;  /* 0x000000181414723c */ /* 0x004fe40000041808 */
[----:B------:R-:W2:Y:S01]  /*2b100*/  LDL.LU.64 R10, [R1+0x11e0] ;  /* 0x0011e000010a7983 */ /* 0x000ea20000300a00 */
[----:B------:R-:W2:Y:S11]  /*2b110*/  LDL.LU.64 R8, [R1+0x11d8] ;  /* 0x0011d80001087983 */ /* 0x000eb60000300a00 */
[----:B------:R-:W-:Y:S09]  /*2b120*/  @!UPT UIADD3 URZ, URZ, URZ, URZ ;  /* 0x0000003f3f3ff290 */ /* 0x000ff2000fffe03f */
[----:B------:R0:W-:Y:S01]  /*2b130*/  STL.64 [R1+0x70], R20 ;  /* 0x0000701401007387 */ /* 0x0001e20000100a00 */
[----:B------:R3:W-:Y:S03]  /*2b140*/  STL.64 [R1+0x78], R22 ;  /* 0x0000781601007387 */ /* 0x0007e60000100a00 */
[----:B0-----:R-:W2:Y:S01]  /*2b150*/  LDL.LU R20, [R1+0x160] ;  /* 0x0001600001147983 */ /* 0x001ea20000300800 */
[----:B------:R-:W-:Y:S02]  /*2b160*/  STL.64 [R1+0x1160], R26 ;  /* 0x0011601a01007387 */ /* 0x000fe40000100a00 */
[----:B------:R0:W-:Y:S02]  /*2b170*/  STL.64 [R1+0x1158], R24 ;  /* 0x0011581801007387 */ /* 0x0001e40000100a00 */
[----:B---3--:R-:W-:Y:S02]  /*2b180*/  IMAD.MOV.U32 R22, RZ, RZ, R28 ;  /* 0x000000ffff167224 */ /* 0x008fe400078e001c */
[----:B----4-:R-:W-:-:S02]  /*2b190*/  IMAD.MOV.U32 R23, RZ, RZ, R3 ;  /* 0x000000ffff177224 */ /* 0x010fc400078e0003 */
[----:B0-----:R-:W-:Y:S02]  /*2b1a0*/  IMAD.MOV.U32 R24, RZ, RZ, R2 ;  /* 0x000000ffff187224 */ /* 0x001fe400078e0002 */
[----:B------:R-:W-:Y:S01]  /*2b1b0*/  IMAD.MOV.U32 R25, RZ, RZ, R0 ;  /* 0x000000ffff197224 */ /* 0x000fe200078e0000 */
[C---:B--2---:R-:W-:Y:S01]  /*2b1c0*/  HMMA.16816.F32.BF16 R16, R8.reuse, R16, R12 ;  /* 0x000000100810723c */ /* 0x044fe2000004180c */
[----:B------:R-:W2:Y:S11]  /*2b1d0*/  LDL.LU.64 R12, [R1+0x11d0] ;  /* 0x0011d000010c7983 */ /* 0x000eb60000300a00 */
[----:B------:R-:W-:Y:S11]  /*2b1e0*/  @!UPT UIADD3 URZ, URZ, URZ, URZ ;  /* 0x0000003f3f3ff290 */ /* 0x000ff6000fffe03f */
[----:B------:R-:W-:Y:S01]  /*2b1f0*/  @!UPT UIADD3 URZ, URZ, URZ, URZ ;  /* 0x0000003f3f3ff290 */ /* 0x000fe2000fffe03f */
[----:B------:R-:W-:Y:S02]  /*2b200*/  IMAD.MOV.U32 R2, RZ, RZ, R18 ;  /* 0x000000ffff027224 */ /* 0x000fe400078e0012 */
[----:B------:R-:W-:Y:S02]  /*2b210*/  IMAD.MOV.U32 R0, RZ, RZ, R19 ;  /* 0x000000ffff007224 */ /* 0x000fe400078e0013 */
[----:B------:R-:W-:Y:S02]  /*2b220*/  IMAD.MOV.U32 R28, RZ, RZ, R16 ;  /* 0x000000ffff1c7224 */ /* 0x000fe400078e0010 */
[----:B------:R-:W-:Y:S01]  /*2b230*/  IMAD.MOV.U32 R3, RZ, RZ, R17 ;  /* 0x000000ffff037224 */ /* 0x000fe200078e0011 */
[----:B------:R-:W2:Y:S01]  /*2b240*/  LDL.LU.64 R18, [R1+0x11c8] ;  /* 0x0011c80001127983 */ /* 0x000ea20000300a00 */
[----:B------:R-:W2:Y:S02]  /*2b250*/  LDL.LU.64 R16, [R1+0x11c0] ;  /* 0x0011c00001107983 */ /* 0x000ea40000300a00 */
[C---:B--2---:R-:W-:Y:S01]  /*2b260*/  HMMA.16816.F32.BF16 R12, R8.reuse, R12, R16 ;  /* 0x0000000c080c723c */ /* 0x044fe20000041810 */
[----:B------:R-:W2:Y:S01]  /*2b270*/  LDL.LU R18, [R1+0x11b8] ;  /* 0x0011b80001127983 */ /* 0x000ea20000300800 */
[----:B------:R-:W3:Y:S11]  /*2b280*/  LDL.LU.64 R16, [R1+0x11b0] ;  /* 0x0011b00001107983 */ /* 0x000ef60000300a00 */
[----:B------:R-:W-:Y:S10]  /*2b290*/  @!UPT UIADD3 URZ, URZ, URZ, URZ ;  /* 0x0000003f3f3ff290 */ /* 0x000ff4000fffe03f */
[----:B------:R0:W-:Y:S01]  /*2b2a0*/  STL [R1+0x54], R13 ;  /* 0x0000540d01007387 */ /* 0x0001e20000100800 */
[----:B------:R-:W-:Y:S02]  /*2b2b0*/  IMAD.MOV.U32 R19, RZ, RZ, R12 ;  /* 0x000000ffff137224 */ /* 0x000fe400078e000c */
[----:B------:R1:W-:Y:S01]  /*2b2c0*/  STL [R1+0x58], R14 ;  /* 0x0000580e01007387 */ /* 0x0003e20000100800 */
[----:B0-----:R-:W1:Y:S01]  /*2b2d0*/  LDL.LU.64 R12, [R1+0x11a8] ;  /* 0x0011a800010c7983 */ /* 0x001e620000300a00 */
[----:B------:R-:W-:Y:S02]  /*2b2e0*/  IMAD.MOV.U32 R21, RZ, RZ, R29 ;  /* 0x000000ffff157224 */ /* 0x000fe400078e001d */
[----:B------:R-:W-:Y:S02]  /*2b2f0*/  IMAD.MOV.U32 R29, RZ, RZ, R15 ;  /* 0x000000ffff1d7224 */ /* 0x000fe400078e000f */
[C---:B-1----:R-:W-:Y:S11]  /*2b300*/  HMMA.16816.F32.BF16 R12, R8.reuse, R12, R4 ;  /* 0x0000000c080c723c */ /* 0x042ff60000041804 */
[----:B------:R-:W-:Y:S11]  /*2b310*/  @!UPT UIADD3 URZ, URZ, URZ, URZ ;  /* 0x0000003f3f3ff290 */ /* 0x000ff6000fffe03f */
[----:B------:R-:W-:Y:S02]  /*2b320*/  @!UPT UIADD3 URZ, URZ, URZ, URZ ;  /* 0x0000003f3f3ff290 */ /* 0x000fe4000fffe03f */
[----:B------:R-:W-:Y:S02]  /*2b330*/  IMAD.MOV.U32 R5, RZ, RZ, R14 ;  /* 0x000000ffff057224 */ /* 0x000fe400078e000e */
[----:B------:R-:W-:Y:S02]  /*2b340*/  IMAD.MOV.U32 R4, RZ, RZ, R15 ;  /* 0x000000ffff047224 */ /* 0x000fe400078e000f */
[----:B------:R-:W-:Y:S02]  /*2b350*/  IMAD.MOV.U32 R7, RZ, RZ, R12 ;  /* 0x000000ffff077224 */ /* 0x000fe400078e000c */
[----:B------:R-:W-:Y:S01]  /*2b360*/  IMAD.MOV.U32 R6, RZ, RZ, R13 ;  /* 0x000000ffff067224 */ /* 0x000fe200078e000d */
[----:B------:R-:W3:Y:S01]  /*2b370*/  LDL.LU.64 R14, [R1+0x11a0] ;  /* 0x0011a000010e7983 */ /* 0x000ee20000300a00 */
[----:B------:R-:W3:Y:S03]  /*2b380*/  LDL.LU.64 R12, [R1+0x1198] ;  /* 0x00119800010c7983 */ /* 0x000ee60000300a00 */
[----:B------:R-:W-:Y:S01]  /*2b390*/  STL.64 [R1+0x1170], R6 ;  /* 0x0011700601007387 */ /* 0x000fe20000100a00 */
[----:B------:R0:W-:Y:S03]  /*2b3a0*/  STL.64 [R1+0x1168], R4 ;  /* 0x0011680401007387 */ /* 0x0001e60000100a00 */
[----:B0-----:R-:W4:Y:S01]  /*2b3b0*/  LDL.LU R4, [R1+0x150] ;  /* 0x0001500001047983 */ /* 0x001f220000300800 */
[----:B------:R-:W4:Y:S02]  /*2b3c0*/  LDL.LU R5, [R1+0x154] ;  /* 0x0001540001057983 */ /* 0x000f240000300800 */
[----:B------:R-:W4:Y:S02]  /*2b3d0*/  LDL.LU R6, [R1+0x158] ;  /* 0x0001580001067983 */ /* 0x000f240000300800 */
[----:B------:R-:W4:Y:S01]  /*2b3e0*/  LDL.LU R7, [R1+0x15c] ;  /* 0x00015c0001077983 */ /* 0x000f220000300800 */
[C---:B---3--:R-:W-:Y:S11]  /*2b3f0*/  HMMA.16816.F32.BF16 R12, R8.reuse, R16, R12 ;  /* 0x00000010080c723c */ /* 0x048ff6000004180c */
[----:B------:R-:W-:Y:S11]  /*2b400*/  @!UPT UIADD3 URZ, URZ, URZ, URZ ;  /* 0x0000003f3f3ff290 */ /* 0x000ff6000fffe03f */
[----:B------:R-:W-:Y:S02]  /*2b410*/  @!UPT UIADD3 URZ, URZ, URZ, URZ ;  /* 0x0000003f3f3ff290 */ /* 0x000fe4000fffe03f */
[----:B------:R-:W-:Y:S02]  /*2b420*/  IMAD.MOV.U32 R17, RZ, RZ, R14 ;  /* 0x000000ffff117224 */ /* 0x000fe400078e000e */
[----:B------:R-:W-:Y:S02]  /*2b430*/  IMAD.MOV.U32 R16, RZ, RZ, R15 ;  /* 0x000000ffff107224 */ /* 0x000fe400078e000f */
[----:B------:R-:W-:Y:S02]  /*2b440*/  IMAD.MOV.U32 R27, RZ, RZ, R12 ;  /* 0x000000ffff1b7224 */ /* 0x000fe400078e000c */
[----:B------:R-:W-:Y:S01]  /*2b450*/  IMAD.MOV.U32 R26, RZ, RZ, R13 ;  /* 0x000000ffff1a7224 */ /* 0x000fe200078e000d */
[----:B------:R-:W3:Y:S01]  /*2b460*/  LDL.LU.64 R14, [R1+0x1190] ;  /* 0x00119000010e7983 */ /* 0x000ee20000300a00 */
[----:B------:R-:W2:Y:S02]  /*2b470*/  LDL.LU.64 R12, [R1+0x1188] ;  /* 0x00118800010c7983 */ /* 0x000ea40000300a00 */
[C---:B--2---:R-:W-:Y:S11]  /*2b480*/  HMMA.16816.F32.BF16 R20, R8.reuse, R12, R20 ;  /* 0x0000000c0814723c */ /* 0x044ff60000041814 */
[----:B------:R-:W-:Y:S11]  /*2b490*/  @!UPT UIADD3 URZ, URZ, URZ, URZ ;  /* 0x0000003f3f3ff290 */ /* 0x000ff6000fffe03f */
[----:B------:R-:W-:Y:S01]  /*2b4a0*/  @!UPT UIADD3 URZ, URZ, URZ, URZ ;  /* 0x0000003f3f3ff290 */ /* 0x000fe2000fffe03f */
[----:B------:R0:W-:Y:S01]  /*2b4b0*/  STL.64 [R1+0x1058], R22 ;  /* 0x0010581601007387 */ /* 0x0001e20000100a00 */
[----:B------:R1:W-:Y:S02]  /*2b4c0*/  STL.64 [R1+0x1050], R20 ;  /* 0x0010501401007387 */ /* 0x0003e40000100a00 */
[----:B0-----:R-:W-:Y:S02]  /*2b4d0*/  IMAD.MOV.U32 R22, RZ, RZ, R17 ;  /* 0x000000ffff167224 */ /* 0x001fe400078e0011 */
[----:B------:R-:W-:Y:S02]  /*2b4e0*/  IMAD.MOV.U32 R23, RZ, RZ, R16 ;  /* 0x000000ffff177224 */ /* 0x000fe400078e0010 */
[----:B-1----:R-:W-:Y:S02]  /*2b4f0*/  IMAD.MOV.U32 R20, RZ, RZ, R27 ;  /* 0x000000ffff147224 */ /* 0x002fe400078e001b */
[----:B------:R-:W-:Y:S01]  /*2b500*/  IMAD.MOV.U32 R21, RZ, RZ, R26 ;  /* 0x000000ffff157224 */ /* 0x000fe200078e001a */
[----:B------:R0:W-:Y:S04]  /*2b510*/  STL.64 [R1+0x1068], R22 ;  /* 0x0010681601007387 */ /* 0x0001e80000100a00 */
[----:B------:R3:W-:Y:S01]  /*2b520*/  STL.64 [R1+0x1060], R20 ;  /* 0x0010601401007387 */ /* 0x0007e20000100a00 */
[----:B0-----:R-:W2:Y:S01]  /*2b530*/  LDL.LU R22, [R1+0x8] ;  /* 0x0000080001167983 */ /* 0x001ea20000300800 */
[----:B------:R-:W2:Y:S01]  /*2b540*/  LDL.LU R23, [R1+0xc] ;  /* 0x00000c0001177983 */ /* 0x000ea20000300800 */
[----:B----4-:R-:W-:Y:S01]  /*2b550*/  HMMA.16816.F32.BF16 R24, R8, R24, R4 ;  /* 0x000000180818723c */ /* 0x010fe20000041804 */
[----:B---3--:R-:W-:Y:S11]  /*2b560*/  IMAD.MOV.U32 R21, RZ, RZ, R14 ;  /* 0x000000ffff157224 */ /* 0x008ff600078e000e */
[----:B------:R-:W-:Y:S11]  /*2b570*/  @!UPT UIADD3 URZ, URZ, URZ, URZ ;  /* 0x0000003f3f3ff290 */ /* 0x000ff6000fffe03f */
[----:B------:R-:W-:Y:S01]  /*2b580*/  @!UPT UIADD3 URZ, URZ, URZ, URZ ;  /* 0x0000003f3f3ff290 */ /* 0x000fe2000fffe03f */
[----:B------:R-:W-:Y:S02]  /*2b590*/  IMAD.MOV.U32 R16, RZ, RZ, R26 ;  /* 0x000000ffff107224 */ /* 0x000fe400078e001a */
[----:B------:R-:W-:Y:S01]  /*2b5a0*/  IMAD.MOV.U32 R12, RZ, RZ, R27 ;  /* 0x000000ffff0c7224 */ /* 0x000fe200078e001b */
[----:B--2---:R0:W-:Y:S01]  /*2b5b0*/  STL.64 [R1+0x1120], R22 ;  /* 0x0011201601007387 */ /* 0x0041e20000100a00 */
[----:B------:R-:W2:Y:S02]  /*2b5c0*/  LDL.LU R20, [R1+0xf0] ;  /* 0x0000f00001147983 */ /* 0x000ea40000300800 */
[----:B------:R-:W3:Y:S02]  /*2b5d0*/  LDL.LU R14, [R1+0x1180] ;  /* 0x00118000010e7983 */ /* 0x000ee40000300800 */
[----:B0-----:R-:W-:Y:S02]  /*2b5e0*/  IMAD.MOV.U32 R22, RZ, RZ, R15 ;  /* 0x000000ffff167224 */ /* 0x001fe400078e000f */
[----:B------:R-:W-:Y:S01]  /*2b5f0*/  IMAD.MOV.U32 R23, RZ, RZ, R18 ;  /* 0x000000ffff177224 */ /* 0x000fe200078e0012 */
[----:B------:R-:W3:Y:S01]  /*2b600*/  LDL.LU R15, [R1+0x117c] ;  /* 0x00117c00010f7983 */ /* 0x000ee20000300800 */
[----:B------:R-:W4:Y:S02]  /*2b610*/  LDL.LU R18, [R1+0x1178] ;  /* 0x0011780001127983 */ /* 0x000f240000300800 */
[----:B------:R-:W2:Y:S02]  /*2b620*/  LDL R13, [R1+0xc1c] ;  /* 0x000c1c00010d7983 */ /* 0x000ea40000100800 */
[----:B------:R-:W4:Y:S01]  /*2b630*/  LDL.LU.64 R6, [R1+0x1170] ;  /* 0x0011700001067983 */ /* 0x000f220000300a00 */
[----:B------:R-:W4:Y:S01]  /*2b640*/  LDL.LU.64 R4, [R1+0x1168] ;  /* 0x0011680001047983 */ /* 0x000f220000300a00 */
[----:B------:R0:W-:Y:S02]  /*2b650*/  STL [R1+0x150], R24 ;  /* 0x0001501801007387 */ /* 0x0001e40000100800 */
[----:B------:R-:W4:Y:S02]  /*2b660*/  LDL.LU.64 R26, [R1+0x1160] ;  /* 0x00116000011a7983 */ /* 0x000f240000300a00 */
[----:B------:R-:W-:-:S02]  /*2b670*/  IMAD.MOV.U32 R17, RZ, RZ, R25 ;  /* 0x000000ffff117224 */ /* 0x000fc400078e0019 */
[----:B0-----:R-:W4:Y:S01]  /*2b680*/  LDL.LU.64 R24, [R1+0x1158] ;  /* 0x0011580001187983 */ /* 0x001f220000300a00 */
[----:B------:R4:W-:Y:S03]  /*2b690*/  STL [R1+0x1048], R12 ;  /* 0x0010480c01007387 */ /* 0x0009e60000100800 */
[----:B---3--:R-:W-:Y:S01]  /*2b6a0*/  STL.64 [R1+0x1108], R14 ;  /* 0x0011080e01007387 */ /* 0x008fe20000100a00 */
[----:B--2---:R0:W-:Y:S02]  /*2b6b0*/  STL [R1+0x1100], R13 ;  /* 0x0011000d01007387 */ /* 0x0041e40000100800 */
[----:B----4-:R-:W-:Y:S02]  /*2b6c0*/  IMAD.MOV.U32 R12, RZ, RZ, R27 ;  /* 0x000000ffff0c7224 */ /* 0x010fe400078e001b */
[----:B------:R-:W2:Y:S01]  /*2b6d0*/  LDL.LU R27, [R1+0x1154] ;  /* 0x00115400011b7983 */ /* 0x000ea20000300800 */
[----:B0-----:R-:W-:-:S03]  /*2b6e0*/  IMAD.MOV.U32 R13, RZ, RZ, R26 ;  /* 0x000000ffff0d7224 */ /* 0x001fc600078e001a */
[----:B------:R-:W2:Y:S01]  /*2b6f0*/  LDL.LU R26, [R1+0x1150] ;  /* 0x00115000011a7983 */ /* 0x000ea20000300800 */
[----:B------:R0:W-:Y:S02]  /*2b700*/  STL [R1+0x1044], R16 ;  /* 0x0010441001007387 */ /* 0x0001e40000100800 */
[----:B------:R1:W-:Y:S02]  /*2b710*/  STL [R1+0x1040], R17 ;  /* 0x0010401101007387 */ /* 0x0003e40000100800 */
[----:B------:R3:W-:Y:S01]  /*2b720*/  STL.64 [R1+0x1118], R18 ;  /* 0x0011181201007387 */ /* 0x0007e20000100a00 */
[----:B0-----:R-:W4:Y:S01]  /*2b730*/  LDL.LU R16, [R1+0x140] ;  /* 0x0001400001107983 */ /* 0x001f220000300800 */
[----:B-1----:R-:W4:Y:S03]  /*2b740*/  LDL.LU R17, [R1+0x144] ;  /* 0x0001440001117983 */ /* 0x002f260000300800 */
[----:B---3--:R-:W4:Y:S01]  /*2b750*/  LDL.LU R18, [R1+0x148] ;  /* 0x0001480001127983 */ /* 0x008f220000300800 */
[----:B------:R-:W4:Y:S02]  /*2b760*/  LDL.LU R19, [R1+0x14c] ;  /* 0x00014c0001137983 */ /* 0x000f240000300800 */
[----:B------:R-:W3:Y:S01]  /*2b770*/  LDL.LU.64 R14, [R1+0x28] ;  /* 0x00002800010e7983 */ /* 0x000ee20000300a00 */
[C---:B----4-:R-:W-:Y:S11]  /*2b780*/  HMMA.16816.F32.BF16 R16, R8.reuse, R12, R16 ;  /* 0x0000000c0810723c */ /* 0x050ff60000041810 */
[----:B------:R-:W-:Y:S11]  /*2b790*/  @!UPT UIADD3 URZ, URZ, URZ, URZ ;  /* 0x0000003f3f3ff290 */ /* 0x000ff6000fffe03f */
[----:B------:R-:W-:Y:S01]  /*2b7a0*/  @!UPT UIADD3 URZ, URZ, URZ, URZ ;  /* 0x0000003f3f3ff290 */ /* 0x000fe2000fffe03f */
[----:B------:R-:W-:Y:S01]  /*2b7b0*/  STL.64 [R1+0x120], R16 ;  /* 0x0001201001007387 */ /* 0x000fe20000100a00 */
[----:B------:R0:W-:Y:S02]  /*2b7c0*/  STL.64 [R1+0x128], R18 ;  /* 0x0001281201007387 */ /* 0x0001e40000100a00 */
[----:B0-----:R-:W-:Y:S01]  /*2b7d0*/  HMMA.16816.F32.BF16 R16, R8, R24, R20 ;  /* 0x000000180810723c */ /* 0x001fe20000041814 */
[----:B------:R-:W4:Y:S01]  /*2b7e0*/  LDL.LU R20, [R1+0xd0] ;  /* 0x0000d00001147983 */ /* 0x000f220000300800 */
[----:B------:R-:W4:Y:S02]  /*2b7f0*/  LDL.LU R21, [R1+0xd4] ;  /* 0x0000d40001157983 */ /* 0x000f240000300800 */
[----:B------:R-:W4:Y:S02]  /*2b800*/  LDL.LU R22, [R1+0xd8] ;  /* 0x0000d80001167983 */ /* 0x000f240000300800 */
[----:B------:R-:W4:Y:S01]  /*2b810*/  LDL.LU R23, [R1+0xdc] ;  /* 0x0000dc0001177983 */ /* 0x000f220000300800 */
[----:B--2---:R-:W-:Y:S11]  /*2b820*/  STL.64 [R1+0x10c8], R26 ;  /* 0x0010c81a01007387 */ /* 0x004ff60000100a00 */
[----:B------:R-:W-:Y:S06]  /*2b830*/  @!UPT UIADD3 URZ, URZ, URZ, URZ ;  /* 0x0000003f3f3ff290 */ /* 0x000fec000fffe03f */
[----:B------:R-:W-:Y:S02]  /*2b840*/  IMAD.MOV.U32 R11, RZ, RZ, R16 ;  /* 0x000000ffff0b7224 */ /* 0x000fe400078e0010 */
[----:B------:R-:W-:Y:S02]  /*2b850*/  IMAD.MOV.U32 R10, RZ, RZ, R17 ;  /* 0x000000ffff0a7224 */ /* 0x000fe400078e0011 */
[----:B------:R-:W-:Y:S02]  /*2b860*/  IMAD.MOV.U32 R9, RZ, RZ, R18 ;  /* 0x000000ffff097224 */ /* 0x000fe400078e0012 */
[----:B------:R-:W-:Y:S01]  /*2b870*/  IMAD.MOV.U32 R8, RZ, RZ, R19 ;  /* 0x000000ffff087224 */ /* 0x000fe200078e0013 */
[----:B------:R-:W-:Y:S04]  /*2b880*/  STL.64 [R1+0x1078], R10 ;  /* 0x0010780a01007387 */ /* 0x000fe80000100a00 */
[----:B------:R0:W-:Y:S02]  /*2b890*/  STL.64 [R1+0x1070], R8 ;  /* 0x0010700801007387 */ /* 0x0001e40000100a00 */
[----:B0-----:R-:W-:-:S02]  /*2b8a0*/  IMAD.MOV.U32 R8, RZ, RZ, R7 ;  /* 0x000000ffff087224 */ /* 0x001fc400078e0007 */
[----:B------:R-:W-:Y:S01]  /*2b8b0*/  IMAD.MOV.U32 R9, RZ, RZ, R6 ;  /* 0x000000ffff097224 */ /* 0x000fe200078e0006 */
[----:B------:R-:W2:Y:S01]  /*2b8c0*/  LDL.LU R7, [R1+0x114c] ;  /* 0x00114c0001077983 */ /* 0x000ea20000300800 */
[----:B------:R-:W3:Y:S02]  /*2b8d0*/  LDL.LU R6, [R1+0x1148] ;  /* 0x0011480001067983 */ /* 0x000ee40000300800 */
[----:B------:R-:W-:Y:S02]  /*2b8e0*/  IMAD.MOV.U32 R10, RZ, RZ, R5 ;  /* 0x000000ffff0a7224 */ /* 0x000fe400078e0005 */
[----:B------:R-:W-:Y:S01]  /*2b8f0*/  IMAD.MOV.U32 R11, RZ, RZ, R4 ;  /* 0x000000ffff0b7224 */ /* 0x000fe200078e0004 */
[----:B------:R-:W4:Y:S01]  /*2b900*/  LDL.LU R5, [R1+0x1144] ;  /* 0x0011440001057983 */ /* 0x000f220000300800 */
[----:B------:R-:W4:Y:S03]  /*2b910*/  LDL.LU R4, [R1+0x1140] ;  /* 0x0011400001047983 */ /* 0x000f260000300800 */
[----:B------:R0:W-:Y:S01]  /*2b920*/  STL.64 [R1+0x1088], R10 ;  /* 0x0010880a01007387 */ /* 0x0001e20000100a00 */
[----:B------:R-:W-:Y:S03]  /*2b930*/  STL.64 [R1+0x1080], R8 ;  /* 0x0010800801007387 */ /* 0x000fe60000100a00 */
[----:B0-----:R-:W4:Y:S01]  /*2b940*/  LDL.LU R10, [R1+0x18] ;  /* 0x00001800010a7983 */ /* 0x001f220000300800 */
[----:B------:R-:W4:Y:S02]  /*2b950*/  LDL.LU R11, [R1+0x1c] ;  /* 0x00001c00010b7983 */ /* 0x000f240000300800 */
[----:B--2---:R-:W-:-:S02]  /*2b960*/  IMAD.MOV.U32 R25, RZ, RZ, R7 ;  /* 0x000000ffff197224 */ /* 0x004fc400078e0007 */
[----:B---3--:R-:W-:Y:S02]  /*2b970*/  IMAD.MOV.U32 R24, RZ, RZ, R6 ;  /* 0x000000ffff187224 */ /* 0x008fe400078e0006 */
[----:B------:R-:W2:Y:S01]  /*2b980*/  LDL.LU R6, [R1+0x113c] ;  /* 0x00113c0001067983 */ /* 0x000ea20000300800 */
[----:B------:R-:W3:Y:S02]  /*2b990*/  LDL.LU R7, [R1+0x1138] ;  /* 0x0011380001077983 */ /* 0x000ee40000300800 */
[----:B------:R-:W3:Y:S02]  /*2b9a0*/  LDL.LU R26, [R1+0x88] ;  /* 0x00008800011a7983 */ /* 0x000ee40000300800 */
[----:B------:R-:W3:Y:S02]  /*2b9b0*/  LDL.LU R27, [R1+0x8c] ;  /* 0x00008c00011b7983 */ /* 0x000ee40000300800 */
[----:B----4-:R-:W-:Y:S02]  /*2b9c0*/  IMAD.MOV.U32 R16, RZ, RZ, R4 ;  /* 0x000000ffff107224 */ /* 0x010fe400078e0004 */
[----:B------:R-:W-:Y:S01]  /*2b9d0*/  IMAD.MOV.U32 R17, RZ, RZ, R5 ;  /* 0x000000ffff117224 */ /* 0x000fe200078e0005 */
[----:B------:R-:W4:Y:S01]  /*2b9e0*/  LDL.LU R4, [R1+0x1134] ;  /* 0x0011340001047983 */ /* 0x000f220000300800 */
[----:B------:R-:W4:Y:S02]  /*2b9f0*/  LDL.LU R5, [R1+0x1130] ;  /* 0x0011300001057983 */ /* 0x000f240000300800 */
[----:B--2---:R-:W-:-:S02]  /*2ba00*/  IMAD.MOV.U32 R18, RZ, RZ, R6 ;  /* 0x000000ffff127224 */ /* 0x004fc400078e0006 */
[----:B---3--:R-:W-:Y:S01]  /*2ba10*/  IMAD.MOV.U32 R19, RZ, RZ, R7 ;  /* 0x000000ffff137224 */ /* 0x008fe200078e0007 */
[----:B------:R-:W4:Y:S01]  /*2ba20*/  LDL.LU R6, [R1+0x112c] ;  /* 0x00112c0001067983 */ /* 0x000f220000300800 */
[----:B------:R-:W4:Y:S02]  /*2ba30*/  LDL.LU R7, [R1+0x1128] ;  /* 0x0011280001077983 */ /* 0x000f240000300800 */
[----:B------:R0:W-:Y:S02]  /*2ba40*/  STL.64 [R1+0x10e8], R26 ;  /* 0x0010e81a01007387 */ /* 0x0001e40000100a00 */
[----:B------:R1:W-:Y:S01]  /*2ba50*/  STL.64 [R1+0x10e0], R24 ;  /* 0x0010e01801007387 */ /* 0x0003e20000100a00 */
[----:B0-----:R-:W2:Y:S04]  /*2ba60*/  LDL.LU.64 R26, [R1+0x118] ;  /* 0x00011800011a7983 */ /* 0x001ea80000300a00 */
[----:B--2---:R0:W-:Y:S01]  /*2ba70*/  STL.64 [R1+0x10f8], R26 ;  /* 0x0010f81a01007387 */ /* 0x0041e20000100a00 */
[----:B-1----:R-:W2:Y:S02]  /*2ba80*/  LDL.LU R24, [R1+0xe0] ;  /* 0x0000e00001187983 */ /* 0x002ea40000300800 */
[----:B------:R-:W2:Y:S01]  /*2ba90*/  LDL.LU R25, [R1+0xe4] ;  /* 0x0000e40001197983 */ /* 0x000ea20000300800 */
[----:B0-----:R-:W2:Y:S01]  /*2baa0*/  LDL.LU R26, [R1+0xe8] ;  /* 0x0000e800011a7983 */ /* 0x001ea20000300800 */
[----:B------:R-:W2:Y:S01]  /*2bab0*/  LDL.LU R27, [R1+0xec] ;  /* 0x0000ec00011b7983 */ /* 0x000ea20000300800 */
[----:B----4-:R-:W-:Y:S01]  /*2bac0*/  HMMA.16816.F32.BF16 R20, R4, R10, R20 ;  /* 0x0000000a0414723c */ /* 0x010fe20000041814 */
[----:B------:R-:W-:-:S02]  /*2bad0*/  IMAD.MOV.U32 R9, RZ, RZ, R14 ;  /* 0x000000ffff097224 */ /* 0x000fc400078e000e */
[----:B------:R-:W-:-:S05]  /*2bae0*/  IMAD.MOV.U32 R8, RZ, RZ, R15 ;  /* 0x000000ffff087224 */ /* 0x000fca00078e000f */
[----:B--2---:R-:W-:Y:S11]  /*2baf0*/  HMMA.16816.F32.BF16 R24, R4, R14, R24 ;  /* 0x0000000e0418723c */ /* 0x004ff60000041818 */
[----:B------:R-:W-:Y:S11]  /*2bb00*/  @!UPT UIADD3 URZ, URZ, URZ, URZ ;  /* 0x0000003f3f3ff290 */ /* 0x000ff6000fffe03f */
[----:B------:R-:W-:Y:S01]  /*2bb10*/  @!UPT UIADD3 URZ, URZ, URZ, URZ ;  /* 0x0000003f3f3ff290 */ /* 0x000fe2000fffe03f */
[----:B------:R0:W-:Y:S01]  /*2bb20*/  STL.64 [R1+0x140], R24 ;  /* 0x0001401801007387 */ /* 0x0001e20000100a00 */
[----:B------:R1:W-:Y:S02]  /*2bb30*/  STL.64 [R1+0x148], R26 ;  /* 0x0001481a01007387 */ /* 0x0003e40000100a00 */
[----:B------:R-:W2:Y:S02]  /*2bb40*/  LDL.LU R12, [R1+0xb0] ;  /* 0x0000b000010c7983 */ /* 0x000ea40000300800 */
[----:B------:R-:W2:Y:S01]  /*2bb50*/  LDL.LU R13, [R1+0xb4] ;  /* 0x0000b400010d7983 */ /* 0x000ea20000300800 */
[----:B------:R-:W2:Y:S01]  /*2bb60*/  LDL.LU R14, [R1+0xb8] ;  /* 0x0000b800010e7983 */ /* 0x000ea20000300800 */
[----:B------:R-:W2:Y:S03]  /*2bb70*/  LDL.LU R15, [R1+0xbc] ;  /* 0x0000bc00010f7983 */ /* 0x000ea60000300800 */
[----:B0-----:R-:W3:Y:S01]  /*2bb80*/  LDL.LU R24, [R1+0xa0] ;  /* 0x0000a00001187983 */ /* 0x001ee20000300800 */
[----:B------:R-:W3:Y:S02]  /*2bb90*/  LDL.LU R25, [R1+0xa4] ;  /* 0x0000a40001197983 */ /* 0x000ee40000300800 */
[----:B-1----:R-:W3:Y:S02]  /*2bba0*/  LDL.LU R26, [R1+0xa8] ;  /* 0x0000a800011a7983 */ /* 0x002ee40000300800 */
[----:B------:R-:W3:Y:S01]  /*2bbb0*/  LDL.LU R27, [R1+0xac] ;  /* 0x0000ac00011b7983 */ /* 0x000ee20000300800 */
[----:B------:R-:W-:Y:S01]  /*2bbc0*/  STL.64 [R1+0x1a0], R20 ;  /* 0x0001a01401007387 */ /* 0x000fe20000100a00 */
[----:B------:R0:W-:Y:S03]  /*2bbd0*/  STL.64 [R1+0x1a8], R22 ;  /* 0x0001a81601007387 */ /* 0x0001e60000100a00 */
[----:B0-----:R-:W4:Y:S01]  /*2bbe0*/  LDL.LU.64 R22, [R1+0x1120] ;  /* 0x0011200001167983 */ /* 0x001f220000300a00 */
[----:B------:R0:W-:Y:S02]  /*2bbf0*/  STL.64 [R1+0x1098], R10 ;  /* 0x0010980a01007387 */ /* 0x0001e40000100a00 */
[----:B0-----:R-:W-:-:S02]  /*2bc00*/  IMAD.MOV.U32 R10, RZ, RZ, R9 ;  /* 0x000000ffff0a7224 */ /* 0x001fc400078e0009 */
[----:B------:R-:W-:-:S05]  /*2bc10*/  IMAD.MOV.U32 R11, RZ, RZ, R8 ;  /* 0x000000ffff0b7224 */ /* 0x000fca00078e0008 */
[----:B------:R0:W-:Y:S01]  /*2bc20*/  STL.64 [R1+0x10c0], R10 ;  /* 0x0010c00a01007387 */ /* 0x0001e20000100a00 */
[----:B------:R-:W2:Y:S02]  /*2bc30*/  LDL.LU R8, [R1+0x70] ;  /* 0x0000700001087983 */ /* 0x000ea40000300800 */
[----:B------:R-:W2:Y:S01]  /*2bc40*/  LDL.LU R9, [R1+0x74] ;  /* 0x0000740001097983 */ /* 0x000ea20000300800 */
[----:B0-----:R-:W2:Y:S01]  /*2bc50*/  LDL.LU R10, [R1+0x78] ;  /* 0x00007800010a7983 */ /* 0x001ea20000300800 */
[----:B------:R-:W2:Y:S03]  /*2bc60*/  LDL.LU R11, [R1+0x7c] ;  /* 0x00007c00010b7983 */ /* 0x000ea60000300800 */
[----:B--2---:R0:W-:Y:S01]  /*2bc70*/  STL.64 [R1+0x10d8], R10 ;  /* 0x0010d80a01007387 */ /* 0x0041e20000100a00 */
[----:B------:R1:W-:Y:S03]  /*2bc80*/  STL.64 [R1+0x10d0], R8 ;  /* 0x0010d00801007387 */ /* 0x0003e60000100a00 */
[----:B0-----:R-:W2:Y:S01]  /*2bc90*/  LDL.LU.64 R10, [R1+0x108] ;  /* 0x00010800010a7983 */ /* 0x001ea20000300a00 */
[C---:B----4-:R-:W-:Y:S03]  /*2bca0*/  HMMA.16816.F32.BF16 R16, R4.reuse, R22, R16 ;  /* 0x000000160410723c */ /* 0x050fe60000041810 */
[----:B--2---:R0:W-:Y:S01]  /*2bcb0*/  STL.64 [R1+0x10f0], R10 ;  /* 0x0010f00a01007387 */ /* 0x0041e20000100a00 */
[----:B-1----:R-:W2:Y:S02]  /*2bcc0*/  LDL.LU R8, [R1+0x90] ;  /* 0x0000900001087983 */ /* 0x002ea40000300800 */
[----:B------:R-:W2:Y:S01]  /*2bcd0*/  LDL.LU R9, [R1+0x94] ;  /* 0x0000940001097983 */ /* 0x000ea20000300800 */
[----:B0-----:R-:W2:Y:S01]  /*2bce0*/  LDL.LU R10, [R1+0x98] ;  /* 0x00009800010a7983 */ /* 0x001ea20000300800 */
[----:B------:R-:W2:Y:S11]  /*2bcf0*/  LDL.LU R11, [R1+0x9c] ;  /* 0x00009c00010b7983 */ /* 0x000eb60000300800 */
[----:B------:R-:W-:Y:S04]  /*2bd00*/  @!UPT UIADD3 URZ, URZ, URZ, URZ ;  /* 0x0000003f3f3ff290 */ /* 0x000fe8000fffe03f */
[----:B------:R-:W-:Y:S02]  /*2bd10*/  STL.64 [R1+0x190], R16 ;  /* 0x0001901001007387 */ /* 0x000fe40000100a00 */
[----:B------:R0:W-:Y:S02]  /*2bd20*/  STL.64 [R1+0x198], R18 ;  /* 0x0001981201007387 */ /* 0x0001e40000100a00 */
[----:B0-----:R-:W4:Y:S01]  /*2bd30*/  LDL.LU.64 R18, [R1+0x1118] ;  /* 0x0011180001127983 */ /* 0x001f220000300a00 */
[----:B------:R0:W-:Y:S02]  /*2bd40*/  STL.64 [R1+0x1090], R22 ;  /* 0x0010901601007387 */ /* 0x0001e40000100a00 */
[----:B----4-:R-:W-:Y:S02]  /*2bd50*/  IMAD.MOV.U32 R20, RZ, RZ, R19 ;  /* 0x000000ffff147224 */ /* 0x010fe400078e0013 */
[----:B------:R-:W4:Y:S01]  /*2bd60*/  LDL.LU R19, [R1+0x1110] ;  /* 0x0011100001137983 */ /* 0x000f220000300800 */
[----:B------:R-:W2:Y:S02]  /*2bd70*/  LDL.LU R21, [R1+0x54] ;  /* 0x0000540001157983 */ /* 0x000ea40000300800 */
[----:B0-----:R-:W2:Y:S02]  /*2bd80*/  LDL.LU R22, [R1+0x58] ;  /* 0x0000580001167983 */ /* 0x001ea40000300800 */
[----:B------:R-:W-:Y:S01]  /*2bd90*/  IMAD.MOV.U32 R23, RZ, RZ, R29 ;  /* 0x000000ffff177224 */ /* 0x000fe200078e001d */
[C---:B----4-:R-:W-:Y:S04]  /*2bda0*/  HMMA.16816.F32.BF16 R12, R4.reuse, R18, R12 ;  /* 0x00000012040c723c */ /* 0x050fe8000004180c */
[----:B--2---:R-:W-:Y:S01]  /*2bdb0*/  STL.64 [R1+0x10a8], R22 ;  /* 0x0010a81601007387 */ /* 0x004fe20000100a00 */
[----:B------:R-:W-:Y:S11]  /*2bdc0*/  STL.64 [R1+0x10a0], R20 ;  /* 0x0010a01401007387 */ /* 0x000ff60000100a00 */
[----:B------:R-:W-:Y:S07]  /*2bdd0*/  @!UPT UIADD3 URZ, URZ, URZ, URZ ;  /* 0x0000003f3f3ff290 */ /* 0x000fee000fffe03f */
[----:B------:R-:W-:Y:S01]  /*2bde0*/  STL.64 [R1+0x180], R12 ;  /* 0x0001800c01007387 */ /* 0x000fe20000100a00 */
[----:B------:R0:W-:Y:S03]  /*2bdf0*/  STL.64 [R1+0x188], R14 ;  /* 0x0001880e01007387 */ /* 0x0001e60000100a00 */
[----:B0-----:R-:W3:Y:S01]  /*2be00*/  LDL.LU.64 R14, [R1+0x1108] ;  /* 0x00110800010e7983 */ /* 0x001ee20000300a00 */
[----:B------:R-:W2:Y:S01]  /*2be10*/  LDL.LU R13, [R1+0x1100] ;  /* 0x00110000010d7983 */ /* 0x000ea20000300800 */
[C---:B---3--:R-:W-:Y:S11]  /*2be20*/  HMMA.16816.F32.BF16 R24, R4.reuse, R14, R24 ;  /* 0x0000000e0418723c */ /* 0x048ff60000041818 */
[----:B------:R-:W-:Y:S11]  /*2be30*/  @!UPT UIADD3 URZ, URZ, URZ, URZ ;  /* 0x0000003f3f3ff290 */ /* 0x000ff6000fffe03f */
[----:B------:R-:W-:Y:S01]  /*2be40*/  @!UPT UIADD3 URZ, URZ, URZ, URZ ;  /* 0x0000003f3f3ff290 */ /* 0x000fe2000fffe03f */
[----:B------:R-:W-:Y:S01]  /*2be50*/  STL.64 [R1+0x170], R24 ;  /* 0x0001701801007387 */ /* 0x000fe20000100a00 */
[----:B------:R0:W-:Y:S03]  /*2be60*/  STL.64 [R1+0x178], R26 ;  /* 0x0001781a01007387 */ /* 0x0001e60000100a00 */
[----:B0-----:R-:W3:Y:S02]  /*2be70*/  LDL.LU.64 R26, [R1+0x10f8] ;  /* 0x0010f800011a7983 */ /* 0x001ee40000300a00 */
[C---:B---3--:R-:W-:Y:S01]  /*2be80*/  HMMA.16816.F32.BF16 R8, R4.reuse, R26, R8 ;  /* 0x0000001a0408723c */ /* 0x048fe20000041808 */
[----:B------:R-:W-:Y:S02]  /*2be90*/  IMAD.MOV.U32 R17, RZ, RZ, R26 ;  /* 0x000000ffff117224 */ /* 0x000fe400078e001a */
[----:B------:R-:W-:Y:S11]  /*2bea0*/  IMAD.MOV.U32 R29, RZ, RZ, R27 ;  /* 0x000000ffff1d7224 */ /* 0x000ff600078e001b */
[----:B------:R-:W-:Y:S09]  /*2beb0*/  @!UPT UIADD3 URZ, URZ, URZ, URZ ;  /* 0x0000003f3f3ff290 */ /* 0x000ff2000fffe03f */
[----:B------:R-:W-:Y:S01]  /*2bec0*/  STL.64 [R1+0x160], R8 ;  /* 0x0001600801007387 */ /* 0x000fe20000100a00 */
[----:B------:R0:W-:Y:S03]  /*2bed0*/  STL.64 [R1+0x168], R10 ;  /* 0x0001680a01007387 */ /* 0x0001e60000100a00 */
[----:B0-----:R-:W3:Y:S01]  /*2bee0*/  LDL.LU.64 R10, [R1+0x10f0] ;  /* 0x0010f000010a7983 */ /* 0x001ee20000300a00 */
[----:B------:R-:W3:Y:S02]  /*2bef0*/  LDL.LU.64 R26, [R1+0x10e8] ;  /* 0x0010e800011a7983 */ /* 0x000ee40000300a00 */
[----:B------:R-:W3:Y:S02]  /*2bf00*/  LDL.LU.64 R24, [R1+0x10e0] ;  /* 0x0010e00001187983 */ /* 0x000ee40000300a00 */
[----:B------:R-:W-:Y:S02]  /*2bf10*/  IMAD.MOV.U32 R22, RZ, RZ, R2 ;  /* 0x000000ffff167224 */ /* 0x000fe400078e0002 */
[----:B------:R-:W-:Y:S01]  /*2bf20*/  IMAD.MOV.U32 R23, RZ, RZ, R0 ;  /* 0x000000ffff177224 */ /* 0x000fe200078e0000 */
[----:B---3--:R-:W-:Y:S01]  /*2bf30*/  HMMA.16816.F32.BF16 R24, R4, R10, R24 ;  /* 0x0000000a0418723c */ /* 0x008fe20000041818 */
[----:B------:R-:W-:-:S02]  /*2bf40*/  IMAD.MOV.U32 R12, RZ, RZ, R10 ;  /* 0x000000ffff0c7224 */ /* 0x000fc400078e000a */
[----:B------:R-:W-:Y:S02]  /*2bf50*/  IMAD.MOV.U32 R16, RZ, RZ, R11 ;  /* 0x000000ffff107224 */ /* 0x000fe400078e000b */
[----:B------:R-:W3:Y:S01]  /*2bf60*/  LDL.LU.64 R10, [R1+0x10d8] ;  /* 0x0010d800010a7983 */ /* 0x000ee20000300a00 */
[----:B------:R-:W3:Y:S11]  /*2bf70*/  LDL.LU.64 R8, [R1+0x10d0] ;  /* 0x0010d00001087983 */ /* 0x000ef60000300a00 */
[----:B------:R-:W-:Y:S07]  /*2bf80*/  @!UPT UIADD3 URZ, URZ, URZ, URZ ;  /* 0x0000003f3f3ff290 */ /* 0x000fee000fffe03f */
[----:B------:R-:W-:Y:S02]  /*2bf90*/  IMAD.MOV.U32 R2, RZ, RZ, R26 ;  /* 0x000000ffff027224 */ /* 0x000fe400078e001a */
[----:B------:R-:W-:Y:S02]  /*2bfa0*/  IMAD.MOV.U32 R0, RZ, RZ, R27 ;  /* 0x000000ffff007224 */ /* 0x000fe400078e001b */
[----:B------:R-:W3:Y:S01]  /*2bfb0*/  LDL.LU.64 R26, [R1+0x10c8] ;  /* 0x0010c800011a7983 */ /* 0x000ee20000300a00 */
[----:B------:R-:W-:Y:S02]  /*2bfc0*/  IMAD.MOV.U32 R20, RZ, RZ, R28 ;  /* 0x000000ffff147224 */ /* 0x000fe400078e001c */
[----:B------:R-:W-:Y:S02]  /*2bfd0*/  IMAD.MOV.U32 R21, RZ, RZ, R3 ;  /* 0x000000ffff157224 */ /* 0x000fe400078e0003 */
[----:B------:R-:W-:Y:S02]  /*2bfe0*/  IMAD.MOV.U32 R28, RZ, RZ, R24 ;  /* 0x000000ffff1c7224 */ /* 0x000fe400078e0018 */
[----:B------:R-:W-:Y:S01]  /*2bff0*/  IMAD.MOV.U32 R3, RZ, RZ, R25 ;  /* 0x000000ffff037224 */ /* 0x000fe200078e0019 */
[----:B---3--:R-:W-:Y:S01]  /*2c000*/  HMMA.16816.F32.BF16 R4, R4, R26, R8 ;  /* 0x0000001a0404723c */ /* 0x008fe20000041808 */
[----:B------:R-:W3:Y:S01]  /*2c010*/  LDL.LU.64 R10, [R1+0x10c0] ;  /* 0x0010c000010a7983 */ /* 0x000ee20000300a00 */
[----:B------:R-:W3:Y:S02]  /*2c020*/  LDL.LU.64 R26, [R1+0x10b8] ;  /* 0x0010b800011a7983 */ /* 0x000ee40000300a00 */
[----:B------:R-:W3:Y:S11]  /*2c030*/  LDL.LU.64 R24, [R1+0x10b0] ;  /* 0x0010b00001187983 */ /* 0x000ef60000300a00 */
[----:B------:R-:W-:Y:S08]  /*2c040*/  @!UPT UIADD3 URZ, URZ, URZ, URZ ;  /* 0x0000003f3f3ff290 */ /* 0x000ff0000fffe03f */
[----:B------:R-:W-:Y:S01]  /*2c050*/  STL.64 [R1+0xc0], R4 ;  /* 0x0000c00401007387 */ /* 0x000fe20000100a00 */
[----:B------:R0:W-:Y:S03]  /*2c060*/  STL.64 [R1+0xc8], R6 ;  /* 0x0000c80601007387 */ /* 0x0001e60000100a00 */
[----:B0-----:R-:W4:Y:S01]  /*2c070*/  LDL R7, [R1+0x2f0] ;  /* 0x0002f00001077983 */ /* 0x001f220000100800 */
[C---:B---3--:R-:W-:Y:S03]  /*2c080*/  HMMA.16816.F32.BF16 R8, R24.reuse, R10, R20 ;  /* 0x0000000a1808723c */ /* 0x048fe60000041814 */
[----:B------:R-:W3:Y:S01]  /*2c090*/  LDL.LU.64 R22, [R1+0x10a8] ;  /* 0x0010a80001167983 */ /* 0x000ee20000300a00 */
[----:B------:R-:W3:Y:S11]  /*2c0a0*/  LDL.LU.64 R20, [R1+0x10a0] ;  /* 0x0010a00001147983 */ /* 0x000ef60000300a00 */
[----:B------:R-:W-:Y:S08]  /*2c0b0*/  @!UPT UIADD3 URZ, URZ, URZ, URZ ;  /* 0x0000003f3f3ff290 */ /* 0x000ff0000fffe03f */
[----:B------:R-:W-:Y:S01]  /*2c0c0*/  STL.64 [R1+0xb0], R8 ;  /* 0x0000b00801007387 */ /* 0x000fe20000100a00 */
[----:B------:R0:W-:Y:S03]  /*2c0d0*/  STL.64 [R1+0xb8], R10 ;  /* 0x0000b80a01007387 */ /* 0x0001e60000100a00 */
[----:B0-----:R-:W3:Y:S02]  /*2c0e0*/  LDL.LU.64 R10, [R1+0x1098] ;  /* 0x00109800010a7983 */ /* 0x001ee40000300a00 */
[C---:B---3--:R-:W-:Y:S02]  /*2c0f0*/  HMMA.16816.F32.BF16 R8, R24.reuse, R10, R20 ;  /* 0x0000000a1808723c */ /* 0x048fe40000041814 */
[----:B------:R-:W3:Y:S11]  /*2c100*/  LDL.LU.64 R22, [R1+0x1090] ;  /* 0x0010900001167983 */ /* 0x000ef60000300a00 */
[----:B------:R-:W-:Y:S10]  /*2c110*/  @!UPT UIADD3 URZ, URZ, URZ, URZ ;  /* 0x0000003f3f3ff290 */ /* 0x000ff4000fffe03f */
[----:B------:R-:W-:Y:S01]  /*2c120*/  STL.64 [R1+0xa0], R8 ;  /* 0x0000a00801007387 */ /* 0x000fe20000100a00 */
[----:B------:R0:W-:Y:S03]  /*2c130*/  STL.64 [R1+0xa8], R10 ;  /* 0x0000a80a01007387 */ /* 0x0001e60000100a00 */
[----:B0-----:R-:W3:Y:S01]  /*2c140*/  LDL.LU.64 R10, [R1+0x1088] ;  /* 0x00108800010a7983 */ /* 0x001ee20000300a00 */
[----:B------:R-:W3:Y:S02]  /*2c150*/  LDL.LU.64 R8, [R1+0x1080] ;  /* 0x0010800001087983 */ /* 0x000ee40000300a00 */
[C---:B---3--:R-:W-:Y:S01]  /*2c160*/  HMMA.16816.F32.BF16 R20, R24.reuse, R22, R8 ;  /* 0x000000161814723c */ /* 0x048fe20000041808 */
[----:B------:R-:W3:Y:S01]  /*2c170*/  LDL.LU.64 R10, [R1+0x1078] ;  /* 0x00107800010a7983 */ /* 0x000ee20000300a00 */
[----:B------:R-:W2:Y:S11]  /*2c180*/  LDL.LU.64 R8, [R1+0x1070] ;  /* 0x0010700001087983 */ /* 0x000eb60000300a00 */
[----:B------:R-:W-:Y:S10]  /*2c190*/  @!UPT UIADD3 URZ, URZ, URZ, URZ ;  /* 0x0000003f3f3ff290 */ /* 0x000ff4000fffe03f */
        /* <DEDUP_REMOVED lines=11> */
[----:B------:R-:W-:Y:S01]  /*2c250*/  IMAD.MOV.U32 R6, RZ, RZ, R12 ;  /* 0x000000ffff067224 */ /* 0x000fe200078e000c */
[----:B--2---:R-:W-:Y:S11]  /*2c260*/  HMMA.16816.F32.BF16 R20, R24, R14, R20 ;  /* 0x0000000e1814723c */ /* 0x004ff60000041814 */
[----:B------:R-:W-:Y:S11]  /*2c270*/  @!UPT UIADD3 URZ, URZ, URZ, URZ ;  /* 0x0000003f3f3ff290 */ /* 0x000ff6000fffe03f */
[----:B------:R-:W-:Y:S01]  /*2c280*/  @!UPT UIADD3 URZ, URZ, URZ, URZ ;  /* 0x0000003f3f3ff290 */ /* 0x000fe2000fffe03f */
[----:B------:R-:W-:Y:S01]  /*2c290*/  STL.64 [R1+0x70], R20 ;  /* 0x0000701401007387 */ /* 0x000fe20000100a00 */
[----:B------:R-:W-:Y:S02]  /*2c2a0*/  STL.64 [R1+0x78], R22 ;  /* 0x0000781601007387 */ /* 0x000fe40000100a00 */
[----:B----4-:R-:W0:Y:S02]  /*2c2b0*/  LDSM.16.MT88.4 R20, [R7+0x11800] ;  /* 0x011800000714783b */ /* 0x010e240000004200 */
[----:B0-----:R-:W-:Y:S02]  /*2c2c0*/  STL.64 [R1+0x1000], R22 ;  /* 0x0010001601007387 */ /* 0x001fe40000100a00 */
[----:B------:R-:W-:Y:S02]  /*2c2d0*/  STL.64 [R1+0xff8], R20 ;  /* 0x000ff81401007387 */ /* 0x000fe40000100a00 */
[----:B------:R-:W0:Y:S02]  /*2c2e0*/  LDSM.16.M88.4 R20, [R13+0x80] ;  /* 0x000080000d14783b */ /* 0x000e240000000200 */
[----:B0-----:R-:W-:Y:S02]  /*2c2f0*/  STL.64 [R1+0x50], R20 ;  /* 0x0000501401007387 */ /* 0x001fe40000100a00 */
[----:B------:R-:W-:-:S02]  /*2c300*/  IMAD.MOV.U32 R5, RZ, RZ, R20 ;  /* 0x000000ffff057224 */ /* 0x000fc400078e0014 */
[----:B------:R-:W-:Y:S02]  /*2c310*/  STL.64 [R1+0x58], R22 ;  /* 0x0000581601007387 */ /* 0x000fe40000100a00 */
[----:B------:R-:W-:Y:S02]  /*2c320*/  IMAD.MOV.U32 R4, RZ, RZ, R21 ;  /* 0x000000ffff047224 */ /* 0x000fe400078e0015 */
[----:B------:R-:W0:Y:S04]  /*2c330*/  LDSM.16.M88.4 R20, [R13+0x2080] ;  /* 0x002080000d14783b */ /* 0x000e280000000200 */
[----:B------:R1:W-:Y:S01]  /*2c340*/  STL [R1+0x1010], R7 ;  /* 0x0010100701007387 */ /* 0x0003e20000100800 */
[----:B------:R-:W-:Y:S02]  /*2c350*/  STL.64 [R1+0x1008], R4 ;  /* 0x0010080401007387 */ /* 0x000fe40000100a00 */
[----:B------:R-:W2:Y:S02]  /*2c360*/  LDL.LU R12, [R1+0x1048] ;  /* 0x00104800010c7983 */ /* 0x000ea40000300800 */
[----:B-1----:R-:W-:-:S02]  /*2c370*/  IMAD.MOV.U32 R7, RZ, RZ, R16 ;  /* 0x000000ffff077224 */ /* 0x002fc400078e0010 */
[----:B------:R-:W4:Y:S03]  /*2c380*/  LDL.LU R16, [R1+0x1044] ;  /* 0x0010440001107983 */ /* 0x000f260000300800 */
[----:B------:R1:W-:Y:S02]  /*2c390*/  STL.64 [R1+0x1028], R6 ;  /* 0x0010280601007387 */ /* 0x0003e40000100a00 */
[----:B-1----:R-:W-:Y:S02]  /*2c3a0*/  IMAD.MOV.U32 R6, RZ, RZ, R17 ;  /* 0x000000ffff067224 */ /* 0x002fe400078e0011 */
[----:B------:R-:W2:Y:S04]  /*2c3b0*/  LDL.LU R17, [R1+0x1040] ;  /* 0x0010400001117983 */ /* 0x000ea80000300800 */
[----:B0-----:R-:W-:Y:S01]  /*2c3c0*/  STL.64 [R1+0x40], R20 ;  /* 0x0000401401007387 */ /* 0x001fe20000100a00 */
[----:B------:R-:W-:Y:S02]  /*2c3d0*/  STL.64 [R1+0x48], R22 ;  /* 0x0000481601007387 */ /* 0x000fe40000100a00 */
[----:B------:R-:W0:Y:S02]  /*2c3e0*/  LDSM.16.M88.4 R20, [R13+0x4080] ;  /* 0x004080000d14783b */ /* 0x000e240000000200 */
[----:B0-----:R-:W-:Y:S02]  /*2c3f0*/  STL.64 [R1+0x30], R20 ;  /* 0x0000301401007387 */ /* 0x001fe40000100a00 */
[----:B------:R-:W-:Y:S02]  /*2c400*/  STL.64 [R1+0x38], R22 ;  /* 0x0000381601007387 */ /* 0x000fe40000100a00 */
[----:B------:R-:W0:Y:S02]  /*2c410*/  LDSM.16.M88.4 R20, [R13+0x6080] ;  /* 0x006080000d14783b */ /* 0x000e240000000200 */
[----:B0-----:R-:W-:Y:S02]  /*2c420*/  STL.64 [R1+0x20], R20 ;  /* 0x0000201401007387 */ /* 0x001fe40000100a00 */
[----:B------:R-:W-:Y:S02]  /*2c430*/  STL.64 [R1+0x28], R22 ;  /* 0x0000281601007387 */ /* 0x000fe40000100a00 */
[----:B------:R-:W0:Y:S04]  /*2c440*/  LDSM.16.M88.4 R20, [R13+0x8080] ;  /* 0x008080000d14783b */ /* 0x000e280000000200 */
[----:B------:R-:W-:Y:S01]  /*2c450*/  IMAD.MOV.U32 R7, RZ, RZ, R29 ;  /* 0x000000ffff077224 */ /* 0x000fe200078e001d */
[----:B0-----:R-:W-:Y:S01]  /*2c460*/  STL.64 [R1+0x10], R20 ;  /* 0x0000101401007387 */ /* 0x001fe20000100a00 */
[----:B------:R-:W-:Y:S02]  /*2c470*/  STL [R1+0x18], R22 ;  /* 0x0000181601007387 */ /* 0x000fe40000100800 */
[----:B------:R-:W-:-:S02]  /*2c480*/  IMAD.MOV.U32 R29, RZ, RZ, R23 ;  /* 0x000000ffff1d7224 */ /* 0x000fc400078e0017 */
[----:B------:R-:W0:Y:S04]  /*2c490*/  LDSM.16.M88.4 R20, [R13+0xa080] ;  /* 0x00a080000d14783b */ /* 0x000e280000000200 */
[----:B------:R1:W-:Y:S04]  /*2c4a0*/  STL [R1+0xe6c], R29 ;  /* 0x000e6c1d01007387 */ /* 0x0003e80000100800 */
[----:B-1----:R-:W2:Y:S04]  /*2c4b0*/  LDL R29, [R1+0x2f4] ;  /* 0x0002f400011d7983 */ /* 0x002ea80000100800 */
[----:B0-----:R3:W-:Y:S01]  /*2c4c0*/  STL.64 [R1], R20 ;  /* 0x0000001401007387 */ /* 0x0017e20000100a00 */
[----:B------:R0:W-:Y:S02]  /*2c4d0*/  STL.64 [R1+0x8], R22 ;  /* 0x0000081601007387 */ /* 0x0001e40000100a00 */
[----:B---3--:R-:W-:-:S02]  /*2c4e0*/  IMAD.MOV.U32 R20, RZ, RZ, R11 ;  /* 0x000000ffff147224 */ /* 0x008fc400078e000b */
[----:B0-----:R-:W-:Y:S02]  /*2c4f0*/  IMAD.MOV.U32 R22, RZ, RZ, R9 ;  /* 0x000000ffff167224 */ /* 0x001fe400078e0009 */
[----:B------:R-:W-:Y:S02]  /*2c500*/  IMAD.MOV.U32 R23, RZ, RZ, R8 ;  /* 0x000000ffff177224 */ /* 0x000fe400078e0008 */
[----:B------:R-:W-:-:S03]  /*2c510*/  IMAD.MOV.U32 R21, RZ, RZ, R10 ;  /* 0x000000ffff157224 */ /* 0x000fc600078e000a */
[----:B------:R-:W-:Y:S02]  /*2c520*/  STL.64 [R1+0x1020], R22 ;  /* 0x0010201601007387 */ /* 0x000fe40000100a00 */
[----:B------:R0:W-:Y:S02]  /*2c530*/  STL.64 [R1+0x1018], R20 ;  /* 0x0010181401007387 */ /* 0x0001e40000100a00 */
[----:B0-----:R-:W3:Y:S01]  /*2c540*/  LDL.LU R20, [R1+0x120] ;  /* 0x0001200001147983 */ /* 0x001ee20000300800 */
[----:B------:R-:W3:Y:S02]  /*2c550*/  LDL.LU R21, [R1+0x124] ;  /* 0x0001240001157983 */ /* 0x000ee40000300800 */
[----:B------:R-:W3:Y:S02]  /*2c560*/  LDL.LU R22, [R1+0x128] ;  /* 0x0001280001167983 */ /* 0x000ee40000300800 */
[----:B------:R-:W3:Y:S01]  /*2c570*/  LDL.LU R23, [R1+0x12c] ;  /* 0x00012c0001177983 */ /* 0x000ee20000300800 */
[----:B--2---:R-:W-:Y:S04]  /*2c580*/  LDSM.16.MT88.4 R8, [R29+0x11800] ;  /* 0x011800001d08783b */ /* 0x004fe80000004200 */
[----:B---3--:R-:W-:Y:S01]  /*2c590*/  STL.64 [R1+0x1038], R22 ;  /* 0x0010381601007387 */ /* 0x008fe20000100a00 */
[----:B------:R0:W-:Y:S03]  /*2c5a0*/  STL.64 [R1+0x1030], R20 ;  /* 0x0010301401007387 */ /* 0x0001e60000100a00 */
[----:B0-----:R-:W2:Y:S01]  /*2c5b0*/  LDL.LU R20, [R1+0x150] ;  /* 0x0001500001147983 */ /* 0x001ea20000300800 */
[----:B------:R-:W-:-:S02]  /*2c5c0*/  IMAD.MOV.U32 R21, RZ, RZ, R17 ;  /* 0x000000ffff157224 */ /* 0x000fc400078e0011 */
[----:B----4-:R-:W-:Y:S02]  /*2c5d0*/  IMAD.MOV.U32 R22, RZ, RZ, R16 ;  /* 0x000000ffff167224 */ /* 0x010fe400078e0010 */
[----:B------:R-:W-:Y:S01]  /*2c5e0*/  IMAD.MOV.U32 R23, RZ, RZ, R12 ;  /* 0x000000ffff177224 */ /* 0x000fe200078e000c */
[----:B------:R-:W0:Y:S02]  /*2c5f0*/  LDSM.16.M88.4 R16, [R13+0xc080] ;  /* 0x00c080000d10783b */ /* 0x000e240000000200 */
[----:B------:R-:W1:Y:S02]  /*2c600*/  LDSM.16.M88.4 R12, [R13+0xe080] ;  /* 0x00e080000d0c783b */ /* 0x000e640000000200 */
[----:B0-----:R-:W-:Y:S02]  /*2c610*/  STL [R1+0xe50], R18 ;  /* 0x000e501201007387 */ /* 0x001fe40000100800 */
[----:B------:R-:W-:Y:S02]  /*2c620*/  STL [R1+0xe4c], R19 ;  /* 0x000e4c1301007387 */ /* 0x000fe40000100800 */
[----:B-1----:R-:W-:Y:S02]  /*2c630*/  STL [R1+0xe54], R14 ;  /* 0x000e540e01007387 */ /* 0x002fe40000100800 */
[----:B------:R-:W-:Y:S01]  /*2c640*/  STL [R1+0xe48], R15 ;  /* 0x000e480f01007387 */ /* 0x000fe20000100800 */
[----:B------:R-:W-:Y:S01]  /*2c650*/  STL [R1+0xf64], R8 ;  /* 0x000f640801007387 */ /* 0x000fe20000100800 */
[----:B------:R-:W-:Y:S02]  /*2c660*/  STL [R1+0xf60], R9 ;  /* 0x000f600901007387 */ /* 0x000fe40000100800 */
[----:B------:R0:W-:Y:S02]  /*2c670*/  STL [R1+0xf5c], R10 ;  /* 0x000f5c0a01007387 */ /* 0x0001e40000100800 */
[----:B------:R1:W-:Y:S01]  /*2c680*/  STL [R1+0xf58], R11 ;  /* 0x000f580b01007387 */ /* 0x0003e20000100800 */
[----:B0-----:R-:W3:Y:S01]  /*2c690*/  LDL.LU R10, [R1+0x138] ;  /* 0x00013800010a7983 */ /* 0x001ee20000300800 */
[----:B-1----:R-:W3:Y:S01]  /*2c6a0*/  LDL.LU R11, [R1+0x13c] ;  /* 0x00013c00010b7983 */ /* 0x002ee20000300800 */
[C---:B--2---:R-:W-:Y:S02]  /*2c6b0*/  HMMA.16816.F32.BF16 R4, R24.reuse, R6, R20 ;  /* 0x000000061804723c */ /* 0x044fe40000041814 */
[----:B------:R-:W2:Y:S01]  /*2c6c0*/  LDL.LU.64 R22, [R1+0x1038] ;  /* 0x0010380001167983 */ /* 0x000ea20000300a00 */
[----:B------:R-:W2:Y:S11]  /*2c6d0*/  LDL.LU.64 R20, [R1+0x1030] ;  /* 0x0010300001147983 */ /* 0x000eb60000300a00 */
[----:B------:R-:W-:Y:S09]  /*2c6e0*/  @!UPT UIADD3 URZ, URZ, URZ, URZ ;  /* 0x0000003f3f3ff290 */ /* 0x000ff2000fffe03f */
[----:B------:R-:W-:Y:S01]  /*2c6f0*/  STL.64 [R1+0x60], R4 ;  /* 0x0000600401007387 */ /* 0x000fe20000100a00 */
[----:B------:R0:W-:Y:S03]  /*2c700*/  STL.64 [R1+0x68], R6 ;  /* 0x0000680601007387 */ /* 0x0001e60000100a00 */
[----:B0-----:R-:W2:Y:S02]  /*2c710*/  LDL.LU.64 R6, [R1+0x1028] ;  /* 0x0010280001067983 */ /* 0x001ea40000300a00 */
[----:B--2---:R-:W-:Y:S02]  /*2c720*/  HMMA.16816.F32.BF16 R4, R24, R6, R20 ;  /* 0x000000061804723c */ /* 0x004fe40000041814 */
[----:B------:R-:W3:Y:S01]  /*2c730*/  LDL.LU.64 R22, [R1+0x1020] ;  /* 0x0010200001167983 */ /* 0x000ee20000300a00 */
[----:B------:R-:W3:Y:S11]  /*2c740*/  LDL.LU.64 R20, [R1+0x1018] ;  /* 0x0010180001147983 */ /* 0x000ef60000300a00 */
[----:B------:R-:W-:Y:S09]  /*2c750*/  @!UPT UIADD3 URZ, URZ, URZ, URZ ;  /* 0x0000003f3f3ff290 */ /* 0x000ff2000fffe03f */
[----:B------:R0:W-:Y:S01]  /*2c760*/  STL.64 [R1+0x150], R4 ;  /* 0x0001500401007387 */ /* 0x0001e20000100a00 */
[----:B------:R-:W-:Y:S02]  /*2c770*/  IMAD.MOV.U32 R18, RZ, RZ, R7 ;  /* 0x000000ffff127224 */ /* 0x000fe400078e0007 */
[----:B------:R-:W2:Y:S01]  /*2c780*/  LDL.LU R7, [R1+0x1010] ;  /* 0x0010100001077983 */ /* 0x000ea20000300800 */
[----:B0-----:R-:W4:Y:S01]  /*2c790*/  LDL.LU.64 R4, [R1+0x1008] ;  /* 0x0010080001047983 */ /* 0x001f220000300a00 */
[----:B------:R-:W-:-:S05]  /*2c7a0*/  IMAD.MOV.U32 R19, RZ, RZ, R6 ;  /* 0x000000ffff137224 */ /* 0x000fca00078e0006 */
[----:B------:R-:W-:Y:S01]  /*2c7b0*/  STL.64 [R1+0xf90], R18 ;  /* 0x000f901201007387 */ /* 0x000fe20000100a00 */
[----:B------:R4:W-:Y:S02]  /*2c7c0*/  STL.64 [R1+0xf88], R16 ;  /* 0x000f881001007387 */ /* 0x0009e40000100a00 */
[----:B----4-:R-:W-:Y:S02]  /*2c7d0*/  IMAD.MOV.U32 R16, RZ, RZ, R5 ;  /* 0x000000ffff107224 */ /* 0x010fe400078e0005 */
[----:B------:R-:W-:Y:S02]  /*2c7e0*/  IMAD.MOV.U32 R17, RZ, RZ, R4 ;  /* 0x000000ffff117224 */ /* 0x000fe400078e0004 */
[----:B--2---:R-:W0:Y:S01]  /*2c7f0*/  LDSM.16.MT88.4 R4, [R7+0x11c00] ;  /* 0x011c00000704783b */ /* 0x004e220000004200 */
[----:B---3--:R-:W-:Y:S03]  /*2c800*/  HMMA.16816.F32.BF16 R24, R24, R10, R20 ;  /* 0x0000000a1818723c */ /* 0x008fe60000041814 */
[----:B0-----:R0:W-:Y:S01]  /*2c810*/  STL [R1+0xec4], R4 ;  /* 0x000ec40401007387 */ /* 0x0011e20000100800 */
[----:B------:R1:W-:Y:S02]  /*2c820*/  STL [R1+0xec0], R5 ;  /* 0x000ec00501007387 */ /* 0x0003e40000100800 */
[----:B------:R2:W-:Y:S02]  /*2c830*/  STL [R1+0xebc], R6 ;  /* 0x000ebc0601007387 */ /* 0x0005e40000100800 */
[----:B------:R3:W-:Y:S01]  /*2c840*/  STL [R1+0xeb8], R7 ;  /* 0x000eb80701007387 */ /* 0x0007e20000100800 */
[----:B0-----:R-:W4:Y:S01]  /*2c850*/  LDL.LU R4, [R1+0x140] ;  /* 0x0001400001047983 */ /* 0x001f220000300800 */
[----:B-1----:R-:W4:Y:S02]  /*2c860*/  LDL.LU R5, [R1+0x144] ;  /* 0x0001440001057983 */ /* 0x002f240000300800 */
[----:B--2---:R-:W4:Y:S02]  /*2c870*/  LDL.LU R6, [R1+0x148] ;  /* 0x0001480001067983 */ /* 0x004f240000300800 */
[----:B---3--:R-:W4:Y:S01]  /*2c880*/  LDL.LU R7, [R1+0x14c] ;  /* 0x00014c0001077983 */ /* 0x008f220000300800 */
[----:B------:R-:W4:Y:S01]  /*2c890*/  LDL.LU.64 R22, [R1+0x1000] ;  /* 0x0010000001167983 */ /* 0x000f220000300a00 */
[----:B------:R-:W4:Y:S08]  /*2c8a0*/  LDL.LU.64 R20, [R1+0xff8] ;  /* 0x000ff80001147983 */ /* 0x000f300000300a00 */
[----:B------:R-:W-:-:S02]  /*2c8b0*/  IMAD.MOV.U32 R8, RZ, RZ, R24 ;  /* 0x000000ffff087224 */ /* 0x000fc400078e0018 */
[----:B------:R-:W-:Y:S02]  /*2c8c0*/  IMAD.MOV.U32 R9, RZ, RZ, R25 ;  /* 0x000000ffff097224 */ /* 0x000fe400078e0019 */
[----:B------:R-:W-:Y:S02]  /*2c8d0*/  IMAD.MOV.U32 R10, RZ, RZ, R26 ;  /* 0x000000ffff0a7224 */ /* 0x000fe400078e001a */
[----:B------:R-:W-:Y:S02]  /*2c8e0*/  IMAD.MOV.U32 R11, RZ, RZ, R27 ;  /* 0x000000ffff0b7224 */ /* 0x000fe400078e001b */
[----:B------:R-:W0:Y:S04]  /*2c8f0*/  LDSM.16.MT88.4 R24, [R29+0x11c00] ;  /* 0x011c00001d18783b */ /* 0x000e280000004200 */
[----:B------:R-:W-:Y:S01]  /*2c900*/  STL [R1+0xf74], R11 ;  /* 0x000f740b01007387 */ /* 0x000fe20000100800 */
[----:B------:R-:W-:Y:S02]  /*2c910*/  STL [R1+0xf70], R10 ;  /* 0x000f700a01007387 */ /* 0x000fe40000100800 */
[----:B------:R-:W-:Y:S02]  /*2c920*/  STL [R1+0xf6c], R9 ;  /* 0x000f6c0901007387 */ /* 0x000fe40000100800 */
[----:B------:R-:W-:Y:S01]  /*2c930*/  STL [R1+0xf68], R8 ;  /* 0x000f680801007387 */ /* 0x000fe20000100800 */
[----:B0-----:R-:W-:Y:S01]  /*2c940*/  STL.64 [R1+0xe30], R26 ;  /* 0x000e301a01007387 */ /* 0x001fe20000100a00 */
[----:B------:R0:W-:Y:S03]  /*2c950*/  STL.64 [R1+0xe28], R24 ;  /* 0x000e281801007387 */ /* 0x0001e60000100a00 */
[----:B0-----:R-:W2:Y:S01]  /*2c960*/  LDL.LU R24, [R1+0xc0] ;  /* 0x0000c00001187983 */ /* 0x001ea20000300800 */
[----:B----4-:R-:W-:Y:S11]  /*2c970*/  HMMA.16816.F32.BF16 R4, R20, R16, R4 ;  /* 0x000000101404723c */ /* 0x010ff60000041804 */
[----:B------:R-:W-:Y:S11]  /*2c980*/  @!UPT UIADD3 URZ, URZ, URZ, URZ ;  /* 0x0000003f3f3ff290 */ /* 0x000ff6000fffe03f */
[----:B------:R-:W-:Y:S01]  /*2c990*/  @!UPT UIADD3 URZ, URZ, URZ, URZ ;  /* 0x0000003f3f3ff290 */ /* 0x000fe2000fffe03f */
[----:B------:R-:W-:Y:S01]  /*2c9a0*/  STL.64 [R1+0x140], R4 ;  /* 0x0001400401007387 */ /* 0x000fe20000100a00 */
[----:B------:R-:W-:Y:S02]  /*2c9b0*/  STL.64 [R1+0x148], R6 ;  /* 0x0001480601007387 */ /* 0x000fe40000100a00 */
[----:B------:R-:W2:Y:S02]  /*2c9c0*/  LDL.LU R25, [R1+0xc4] ;  /* 0x0000c40001197983 */ /* 0x000ea40000300800 */
[----:B------:R-:W3:Y:S01]  /*2c9d0*/  LDL.LU R26, [R1+0xc8] ;  /* 0x0000c800011a7983 */ /* 0x000ee20000300800 */
[----:B------:R-:W3:Y:S01]  /*2c9e0*/  LDL.LU R27, [R1+0xcc] ;  /* 0x0000cc00011b7983 */ /* 0x000ee20000300800 */
[----:B------:R-:W4:Y:S02]  /*2c9f0*/  LDL.LU R16, [R1+0x160] ;  /* 0x0001600001107983 */ /* 0x000f240000300800 */
[----:B------:R-:W4:Y:S02]  /*2ca00*/  LDL.LU R17, [R1+0x164] ;  /* 0x0001640001117983 */ /* 0x000f240000300800 */
[----:B------:R-:W2:Y:S01]  /*2ca10*/  LDL.LU R18, [R1+0x168] ;  /* 0x0001680001127983 */ /* 0x000ea20000300800 */
[----:B------:R-:W2:Y:S01]  /*2ca20*/  LDL.LU R19, [R1+0x16c] ;  /* 0x00016c0001137983 */ /* 0x000ea20000300800 */
[----:B------:R-:W2:Y:S02]  /*2ca30*/  LDL.LU R8, [R1+0x190] ;  /* 0x0001900001087983 */ /* 0x000ea40000300800 */
[----:B------:R-:W2:Y:S02]  /*2ca40*/  LDL.LU R9, [R1+0x194] ;  /* 0x0001940001097983 */ /* 0x000ea40000300800 */
[----:B------:R-:W2:Y:S01]  /*2ca50*/  LDL.LU R10, [R1+0x198] ;  /* 0x00019800010a7983 */ /* 0x000ea20000300800 */
[----:B------:R-:W2:Y:S04]  /*2ca60*/  LDL.LU R11, [R1+0x19c] ;  /* 0x00019c00010b7983 */ /* 0x000ea80000300800 */
[----:B--2---:R-:W-:Y:S01]  /*2ca70*/  STL.64 [R1+0xff0], R10 ;  /* 0x000ff00a01007387 */ /* 0x004fe20000100a00 */
[----:B------:R0:W-:Y:S03]  /*2ca80*/  STL.64 [R1+0xfe8], R8 ;  /* 0x000fe80801007387 */ /* 0x0001e60000100a00 */
[----:B0-----:R-:W2:Y:S01]  /*2ca90*/  LDL.LU.64 R8, [R1+0x40] ;  /* 0x0000400001087983 */ /* 0x001ea20000300a00 */
[----:B------:R-:W2:Y:S02]  /*2caa0*/  LDL.LU.64 R4, [R1+0x30] ;  /* 0x0000300001047983 */ /* 0x000ea40000300a00 */
[----:B------:R-:W-:Y:S02]  /*2cab0*/  STL.64 [R1+0xfb0], R18 ;  /* 0x000fb01201007387 */ /* 0x000fe40000100a00 */
[----:B----4-:R0:W-:Y:S02]  /*2cac0*/  STL.64 [R1+0xfa8], R16 ;  /* 0x000fa81001007387 */ /* 0x0101e40000100a00 */
[----:B0-----:R-:W4:Y:S01]  /*2cad0*/  LDL.LU R16, [R1+0x170] ;  /* 0x0001700001107983 */ /* 0x001f220000300800 */
[----:B------:R-:W4:Y:S02]  /*2cae0*/  LDL.LU R17, [R1+0x174] ;  /* 0x0001740001117983 */ /* 0x000f240000300800 */
[----:B------:R-:W2:Y:S02]  /*2caf0*/  LDL.LU R18, [R1+0x178] ;  /* 0x0001780001127983 */ /* 0x000ea40000300800 */
[----:B------:R-:W2:Y:S02]  /*2cb00*/  LDL.LU R19, [R1+0x17c] ;  /* 0x00017c0001137983 */ /* 0x000ea40000300800 */
[----:B--2---:R-:W-:Y:S01]  /*2cb10*/  STL.64 [R1+0xfc8], R18 ;  /* 0x000fc81201007387 */ /* 0x004fe20000100a00 */
[----:B----4-:R0:W-:Y:S03]  /*2cb20*/  STL.64 [R1+0xfc0], R16 ;  /* 0x000fc01001007387 */ /* 0x0101e60000100a00 */
[----:B0-----:R-:W2:Y:S01]  /*2cb30*/  LDL.LU R16, [R1+0x180] ;  /* 0x0001800001107983 */ /* 0x001ea20000300800 */
[----:B------:R-:W2:Y:S02]  /*2cb40*/  LDL.LU R17, [R1+0x184] ;  /* 0x0001840001117983 */ /* 0x000ea40000300800 */
[----:B------:R-:W4:Y:S02]  /*2cb50*/  LDL.LU R18, [R1+0x188] ;  /* 0x0001880001127983 */ /* 0x000f240000300800 */
[----:B------:R-:W4:Y:S02]  /*2cb60*/  LDL.LU R19, [R1+0x18c] ;  /* 0x00018c0001137983 */ /* 0x000f240000300800 */
[----:B----4-:R-:W-:Y:S01]  /*2cb70*/  STL.64 [R1+0xfe0], R18 ;  /* 0x000fe01201007387 */ /* 0x010fe20000100a00 */
[----:B--2---:R0:W-:Y:S03]  /*2cb80*/  STL.64 [R1+0xfd8], R16 ;  /* 0x000fd81001007387 */ /* 0x0041e60000100a00 */
[----:B0-----:R-:W2:Y:S01]  /*2cb90*/  LDL.LU R16, [R1+0x1a0] ;  /* 0x0001a00001107983 */ /* 0x001ea20000300800 */
[----:B------:R-:W2:Y:S02]  /*2cba0*/  LDL.LU R17, [R1+0x1a4] ;  /* 0x0001a40001117983 */ /* 0x000ea40000300800 */
[----:B------:R-:W2:Y:S02]  /*2cbb0*/  LDL.LU R18, [R1+0x1a8] ;  /* 0x0001a80001127983 */ /* 0x000ea40000300800 */
[----:B------:R-:W2:Y:S01]  /*2cbc0*/  LDL.LU R19, [R1+0x1ac] ;  /* 0x0001ac0001137983 */ /* 0x000ea20000300800 */
[----:B---3--:R0:W-:Y:S01]  /*2cbd0*/  STL.64 [R1+0xf80], R26 ;  /* 0x000f801a01007387 */ /* 0x0081e20000100a00 */
[----:B------:R1:W-:Y:S02]  /*2cbe0*/  STL.64 [R1+0xf78], R24 ;  /* 0x000f781801007387 */ /* 0x0003e40000100a00 */
[----:B0-----:R-:W-:-:S02]  /*2cbf0*/  IMAD.MOV.U32 R26, RZ, RZ, R2 ;  /* 0x000000ffff1a7224 */ /* 0x001fc400078e0002 */
[----:B------:R-:W-:Y:S02]  /*2cc00*/  IMAD.MOV.U32 R27, RZ, RZ, R0 ;  /* 0x000000ffff1b7224 */ /* 0x000fe400078e0000 */
[----:B-1----:R-:W-:Y:S02]  /*2cc10*/  IMAD.MOV.U32 R24, RZ, RZ, R28 ;  /* 0x000000ffff187224 */ /* 0x002fe400078e001c */
[----:B------:R-:W-:Y:S01]  /*2cc20*/  IMAD.MOV.U32 R25, RZ, RZ, R3 ;  /* 0x000000ffff197224 */ /* 0x000fe200078e0003 */
[----:B------:R-:W-:Y:S04]  /*2cc30*/  STL.64 [R1+0xfa0], R26 ;  /* 0x000fa01a01007387 */ /* 0x000fe80000100a00 */
[----:B------:R0:W-:Y:S02]  /*2cc40*/  STL.64 [R1+0xf98], R24 ;  /* 0x000f981801007387 */ /* 0x0001e40000100a00 */
[----:B0-----:R-:W3:Y:S04]  /*2cc50*/  LDL.LU.64 R24, [R1] ;  /* 0x0000000001187983 */ /* 0x001ee80000300a00 */
[----:B---3--:R0:W-:Y:S04]  /*2cc60*/  STL.64 [R1+0xfb8], R24 ;  /* 0x000fb81801007387 */ /* 0x0081e80000100a00 */
[----:B0-----:R-:W3:Y:S01]  /*2cc70*/  LDL.LU.64 R24, [R1+0x10] ;  /* 0x0000100001187983 */ /* 0x001ee20000300a00 */
[----:B--2---:R-:W-:Y:S01]  /*2cc80*/  HMMA.16816.F32.BF16 R16, R20, R8, R16 ;  /* 0x000000081410723c */ /* 0x004fe20000041810 */
[----:B------:R-:W-:-:S02]  /*2cc90*/  IMAD.MOV.U32 R15, RZ, RZ, R8 ;  /* 0x000000ffff0f7224 */ /* 0x000fc400078e0008 */
[----:B------:R-:W-:Y:S01]  /*2cca0*/  IMAD.MOV.U32 R14, RZ, RZ, R9 ;  /* 0x000000ffff0e7224 */ /* 0x000fe200078e0009 */
[----:B---3--:R0:W-:Y:S04]  /*2ccb0*/  STL.64 [R1+0xfd0], R24 ;  /* 0x000fd01801007387 */ /* 0x0081e80000100a00 */
[----:B0-----:R-:W2:Y:S01]  /*2ccc0*/  LDL.LU.64 R24, [R1+0x20] ;  /* 0x0000200001187983 */ /* 0x001ea20000300a00 */
[----:B------:R-:W3:Y:S02]  /*2ccd0*/  LDL.LU.64 R10, [R1+0xff0] ;  /* 0x000ff000010a7983 */ /* 0x000ee40000300a00 */
[----:B------:R-:W3:Y:S11]  /*2cce0*/  LDL.LU.64 R8, [R1+0xfe8] ;  /* 0x000fe80001087983 */ /* 0x000ef60000300a00 */
[----:B------:R-:W-:Y:S01]  /*2ccf0*/  @!UPT UIADD3 URZ, URZ, URZ, URZ ;  /* 0x0000003f3f3ff290 */ /* 0x000fe2000fffe03f */
[----:B------:R-:W-:Y:S01]  /*2cd00*/  STL.64 [R1+0x130], R16 ;  /* 0x0001301001007387 */ /* 0x000fe20000100a00 */
[----:B------:R3:W-:Y:S01]  /*2cd10*/  STL [R1+0x138], R18 ;  /* 0x0001381201007387 */ /* 0x0007e20000100800 */
[----:B------:R-:W-:-:S05]  /*2cd20*/  IMAD.MOV.U32 R0, RZ, RZ, R19 ;  /* 0x000000ffff007224 */ /* 0x000fca00078e0013 */
[----:B------:R-:W-:Y:S01]  /*2cd30*/  STL [R1+0xec8], R0 ;  /* 0x000ec80001007387 */ /* 0x000fe20000100800 */
[----:B---3--:R-:W-:Y:S07]  /*2cd40*/  HMMA.16816.F32.BF16 R16, R20, R4, R8 ;  /* 0x000000041410723c */ /* 0x008fee0000041808 */
[----:B------:R-:W-:Y:S11]  /*2cd50*/  IMAD.MOV.U32 R8, RZ, RZ, R5 ;  /* 0x000000ffff087224 */ /* 0x000ff600078e0005 */
[----:B------:R-:W-:Y:S05]  /*2cd60*/  @!UPT UIADD3 URZ, URZ, URZ, URZ ;  /* 0x0000003f3f3ff290 */ /* 0x000fea000fffe03f */
[----:B------:R0:W-:Y:S01]  /*2cd70*/  STL [R1+0x12c], R19 ;  /* 0x00012c1301007387 */ /* 0x0001e20000100800 */
[----:B------:R-:W-:Y:S02]  /*2cd80*/  IMAD.MOV.U32 R7, RZ, RZ, R18 ;  /* 0x000000ffff077224 */ /* 0x000fe400078e0012 */
[----:B------:R-:W-:Y:S02]  /*2cd90*/  IMAD.MOV.U32 R5, RZ, RZ, R16 ;  /* 0x000000ffff057224 */ /* 0x000fe400078e0010 */
[----:B------:R-:W-:Y:S01]  /*2cda0*/  IMAD.MOV.U32 R6, RZ, RZ, R17 ;  /* 0x000000ffff067224 */ /* 0x000fe200078e0011 */
[----:B0-----:R-:W3:Y:S01]  /*2cdb0*/  LDL.LU.64 R18, [R1+0xfe0] ;  /* 0x000fe00001127983 */ /* 0x001ee20000300a00 */
[----:B------:R-:W3:Y:S02]  /*2cdc0*/  LDL.LU.64 R16, [R1+0xfd8] ;  /* 0x000fd80001107983 */ /* 0x000ee40000300a00 */
[----:B--2---:R-:W-:Y:S02]  /*2cdd0*/  IMAD.MOV.U32 R11, RZ, RZ, R24 ;  /* 0x000000ffff0b7224 */ /* 0x004fe400078e0018 */
[----:B------:R-:W-:-:S02]  /*2cde0*/  IMAD.MOV.U32 R10, RZ, RZ, R25 ;  /* 0x000000ffff0a7224 */ /* 0x000fc400078e0019 */
[----:B------:R-:W-:Y:S01]  /*2cdf0*/  IMAD.MOV.U32 R9, RZ, RZ, R4 ;  /* 0x000000ffff097224 */ /* 0x000fe200078e0004 */
[----:B---3--:R-:W-:Y:S01]  /*2ce00*/  HMMA.16816.F32.BF16 R16, R20, R24, R16 ;  /* 0x000000181410723c */ /* 0x008fe20000041810 */
[----:B------:R-:W2:Y:S11]  /*2ce10*/  LDL.LU.64 R24, [R1+0xfd0] ;  /* 0x000fd00001187983 */ /* 0x000eb60000300a00 */
[----:B------:R-:W-:Y:S11]  /*2ce20*/  @!UPT UIADD3 URZ, URZ, URZ, URZ ;  /* 0x0000003f3f3ff290 */ /* 0x000ff6000fffe03f */
[----:B------:R0:W-:Y:S01]  /*2ce30*/  STL.64 [R1+0x110], R16 ;  /* 0x0001101001007387 */ /* 0x0001e20000100a00 */
[----:B------:R-:W-:Y:S02]  /*2ce40*/  IMAD.MOV.U32 R0, RZ, RZ, R18 ;  /* 0x000000ffff007224 */ /* 0x000fe400078e0012 */
[----:B------:R-:W-:Y:S02]  /*2ce50*/  IMAD.MOV.U32 R4, RZ, RZ, R19 ;  /* 0x000000ffff047224 */ /* 0x000fe400078e0013 */
[----:B------:R-:W3:Y:S04]  /*2ce60*/  LDL.LU.64 R18, [R1+0xfc8] ;  /* 0x000fc80001127983 */ /* 0x000ee80000300a00 */
[----:B0-----:R-:W3:Y:S01]  /*2ce70*/  LDL.LU.64 R16, [R1+0xfc0] ;  /* 0x000fc00001107983 */ /* 0x001ee20000300a00 */
[----:B------:R-:W-:Y:S02]  /*2ce80*/  STL.64 [R1+0xed8], R6 ;  /* 0x000ed80601007387 */ /* 0x000fe40000100a00 */
[----:B------:R2:W-:Y:S02]  /*2ce90*/  STL.64 [R1+0xed0], R4 ;  /* 0x000ed00401007387 */ /* 0x0005e40000100a00 */
[----:B--2---:R-:W-:-:S02]  /*2cea0*/  IMAD.MOV.U32 R5, RZ, RZ, R24 ;  /* 0x000000ffff057224 */ /* 0x004fc400078e0018 */
[----:B------:R-:W-:Y:S01]  /*2ceb0*/  IMAD.MOV.U32 R4, RZ, RZ, R25 ;  /* 0x000000ffff047224 */ /* 0x000fe200078e0019 */
[----:B---3--:R-:W-:Y:S01]  /*2cec0*/  HMMA.16816.F32.BF16 R16, R20, R24, R16 ;  /* 0x000000181410723c */ /* 0x008fe20000041810 */
[----:B------:R-:W2:Y:S11]  /*2ced0*/  LDL.LU.64 R24, [R1+0xfb8] ;  /* 0x000fb80001187983 */ /* 0x000eb60000300a00 */
[----:B------:R-:W-:Y:S11]  /*2cee0*/  @!UPT UIADD3 URZ, URZ, URZ, URZ ;  /* 0x0000003f3f3ff290 */ /* 0x000ff6000fffe03f */
[----:B------:R0:W-:Y:S01]  /*2cef0*/  STL [R1+0x100], R16 ;  /* 0x0001001001007387 */ /* 0x0001e20000100800 */
[----:B------:R-:W-:Y:S02]  /*2cf00*/  IMAD.MOV.U32 R3, RZ, RZ, R18 ;  /* 0x000000ffff037224 */ /* 0x000fe400078e0012 */
[----:B------:R-:W-:Y:S02]  /*2cf10*/  IMAD.MOV.U32 R2, RZ, RZ, R19 ;  /* 0x000000ffff027224 */ /* 0x000fe400078e0013 */
[----:B------:R-:W-:Y:S01]  /*2cf20*/  IMAD.MOV.U32 R28, RZ, RZ, R17 ;  /* 0x000000ffff1c7224 */ /* 0x000fe200078e0011 */
[----:B------:R-:W3:Y:S04]  /*2cf30*/  LDL.LU.64 R18, [R1+0xfb0] ;  /* 0x000fb00001127983 */ /* 0x000ee80000300a00 */
[----:B0-----:R-:W3:Y:S01]  /*2cf40*/  LDL.LU.64 R16, [R1+0xfa8] ;  /* 0x000fa80001107983 */ /* 0x001ee20000300a00 */
[----:B------:R-:W4:Y:S02]  /*2cf50*/  LDL.LU.64 R26, [R1+0xfa0] ;  /* 0x000fa000011a7983 */ /* 0x000f240000300a00 */
[----:B--2---:R-:W-:-:S02]  /*2cf60*/  IMAD.MOV.U32 R7, RZ, RZ, R24 ;  /* 0x000000ffff077224 */ /* 0x004fc400078e0018 */
[----:B------:R-:W-:Y:S01]  /*2cf70*/  IMAD.MOV.U32 R6, RZ, RZ, R25 ;  /* 0x000000ffff067224 */ /* 0x000fe200078e0019 */
[C---:B---3--:R-:W-:Y:S01]  /*2cf80*/  HMMA.16816.F32.BF16 R16, R20.reuse, R24, R16 ;  /* 0x000000181410723c */ /* 0x048fe20000041810 */
[----:B------:R-:W4:Y:S11]  /*2cf90*/  LDL.LU.64 R24, [R1+0xf98] ;  /* 0x000f980001187983 */ /* 0x000f360000300a00 */
[----:B------:R-:W-:Y:S11]  /*2cfa0*/  @!UPT UIADD3 URZ, URZ, URZ, URZ ;  /* 0x0000003f3f3ff290 */ /* 0x000ff6000fffe03f */
[----:B------:R-:W-:Y:S01]  /*2cfb0*/  STL [R1+0xf4], R17 ;  /* 0x0000f41101007387 */ /* 0x000fe20000100800 */
[----:B------:R0:W-:Y:S02]  /*2cfc0*/  STL.64 [R1+0xf8], R18 ;  /* 0x0000f81201007387 */ /* 0x0001e40000100a00 */
[----:B------:R-:W-:Y:S01]  /*2cfd0*/  IMAD.MOV.U32 R29, RZ, RZ, R16 ;  /* 0x000000ffff1d7224 */ /* 0x000fe200078e0010 */
[----:B0-----:R-:W2:Y:S01]  /*2cfe0*/  LDL.LU.64 R18, [R1+0xf90] ;  /* 0x000f900001127983 */ /* 0x001ea20000300a00 */
[----:B------:R-:W4:Y:S02]  /*2cff0*/  LDL.LU.64 R16, [R1+0xf88] ;  /* 0x000f880001107983 */ /* 0x000f240000300a00 */
[C---:B----4-:R-:W-:Y:S11]  /*2d000*/  HMMA.16816.F32.BF16 R24, R20.reuse, R16, R24 ;  /* 0x000000101418723c */ /* 0x050ff60000041818 */
[----:B------:R-:W-:Y:S11]  /*2d010*/  @!UPT UIADD3 URZ, URZ, URZ, URZ ;  /* 0x0000003f3f3ff290 */ /* 0x000ff6000fffe03f */
[----:B------:R-:W-:Y:S01]  /*2d020*/  @!UPT UIADD3 URZ, URZ, URZ, URZ ;  /* 0x0000003f3f3ff290 */ /* 0x000fe2000fffe03f */
[----:B------:R-:W-:Y:S01]  /*2d030*/  STL.64 [R1+0xe0], R24 ;  /* 0x0000e01801007387 */ /* 0x000fe20000100a00 */
[----:B------:R0:W-:Y:S03]  /*2d040*/  STL.64 [R1+0xe8], R26 ;  /* 0x0000e81a01007387 */ /* 0x0001e60000100a00 */
[----:B0-----:R-:W3:Y:S01]  /*2d050*/  LDL.LU.64 R26, [R1+0xf80] ;  /* 0x000f8000011a7983 */ /* 0x001ee20000300a00 */
[----:B------:R-:W3:Y:S02]  /*2d060*/  LDL.LU.64 R24, [R1+0xf78] ;  /* 0x000f780001187983 */ /* 0x000ee40000300a00 */
[----:B------:R0:W-:Y:S02]  /*2d070*/  STL.64 [R1+0xf08], R16 ;  /* 0x000f081001007387 */ /* 0x0001e40000100a00 */
[----:B------:R1:W-:Y:S01]  /*2d080*/  STL.64 [R1+0xf40], R12 ;  /* 0x000f400c01007387 */ /* 0x0003e20000100a00 */
[----:B---3--:R-:W-:Y:S01]  /*2d090*/  HMMA.16816.F32.BF16 R24, R20, R12, R24 ;  /* 0x0000000c1418723c */ /* 0x008fe20000041818 */
[----:B------:R-:W3:Y:S01]  /*2d0a0*/  LDL.LU R20, [R1+0x150] ;  /* 0x0001500001147983 */ /* 0x000ee20000300800 */
[----:B------:R-:W3:Y:S02]  /*2d0b0*/  LDL.LU R21, [R1+0x154] ;  /* 0x0001540001157983 */ /* 0x000ee40000300800 */
[----:B0-----:R-:W4:Y:S02]  /*2d0c0*/  LDL.LU R16, [R1+0x70] ;  /* 0x0000700001107983 */ /* 0x001f240000300800 */
[----:B------:R-:W4:Y:S02]  /*2d0d0*/  LDL.LU R17, [R1+0x74] ;  /* 0x0000740001117983 */ /* 0x000f240000300800 */
[----:B--2---:R-:W-:-:S02]  /*2d0e0*/  IMAD.MOV.U32 R23, RZ, RZ, R18 ;  /* 0x000000ffff177224 */ /* 0x004fc400078e0012 */
[----:B------:R-:W-:Y:S01]  /*2d0f0*/  IMAD.MOV.U32 R22, RZ, RZ, R19 ;  /* 0x000000ffff167224 */ /* 0x000fe200078e0013 */
[----:B------:R-:W2:Y:S01]  /*2d100*/  LDL.LU R18, [R1+0x78] ;  /* 0x0000780001127983 */ /* 0x000ea20000300800 */
[----:B------:R-:W2:Y:S02]  /*2d110*/  LDL.LU R19, [R1+0x7c] ;  /* 0x00007c0001137983 */ /* 0x000ea40000300800 */
[----:B-1----:R-:W-:Y:S02]  /*2d120*/  IMAD.MOV.U32 R12, RZ, RZ, R15 ;  /* 0x000000ffff0c7224 */ /* 0x002fe400078e000f */
[----:B------:R-:W-:Y:S01]  /*2d130*/  IMAD.MOV.U32 R13, RZ, RZ, R14 ;  /* 0x000000ffff0d7224 */ /* 0x000fe200078e000e */
[----:B--2---:R-:W-:Y:S01]  /*2d140*/  STL.64 [R1+0xf18], R18 ;  /* 0x000f181201007387 */ /* 0x004fe20000100a00 */
[----:B----4-:R0:W-:Y:S02]  /*2d150*/  STL.64 [R1+0xf10], R16 ;  /* 0x000f101001007387 */ /* 0x0101e40000100a00 */
[----:B0-----:R-:W-:-:S02]  /*2d160*/  IMAD.MOV.U32 R16, RZ, RZ, R11 ;  /* 0x000000ffff107224 */ /* 0x001fc400078e000b */
[----:B------:R-:W-:Y:S01]  /*2d170*/  IMAD.MOV.U32 R17, RZ, RZ, R10 ;  /* 0x000000ffff117224 */ /* 0x000fe200078e000a */
[----:B------:R-:W2:Y:S01]  /*2d180*/  LDL.LU R11, [R1+0xf74] ;  /* 0x000f7400010b7983 */ /* 0x000ea20000300800 */
[----:B------:R-:W4:Y:S03]  /*2d190*/  LDL.LU R10, [R1+0xf70] ;  /* 0x000f7000010a7983 */ /* 0x000f260000300800 */
[----:B------:R0:W-:Y:S02]  /*2d1a0*/  STL.64 [R1+0xf28], R16 ;  /* 0x000f281001007387 */ /* 0x0001e40000100a00 */
[----:B0-----:R-:W-:Y:S02]  /*2d1b0*/  IMAD.MOV.U32 R16, RZ, RZ, R9 ;  /* 0x000000ffff107224 */ /* 0x001fe400078e0009 */
[----:B------:R-:W-:Y:S01]  /*2d1c0*/  IMAD.MOV.U32 R17, RZ, RZ, R8 ;  /* 0x000000ffff117224 */ /* 0x000fe200078e0008 */
[----:B------:R-:W4:Y:S01]  /*2d1d0*/  LDL.LU R9, [R1+0xf6c] ;  /* 0x000f6c0001097983 */ /* 0x000f220000300800 */
[----:B------:R-:W4:Y:S03]  /*2d1e0*/  LDL.LU R8, [R1+0xf68] ;  /* 0x000f680001087983 */ /* 0x000f260000300800 */
[----:B------:R0:W-:Y:S01]  /*2d1f0*/  STL.64 [R1+0xf48], R16 ;  /* 0x000f481001007387 */ /* 0x0001e20000100a00 */
[----:B------:R-:W-:Y:S02]  /*2d200*/  STL.64 [R1+0xee8], R22 ;  /* 0x000ee81601007387 */ /* 0x000fe40000100a00 */
[----:B---3--:R1:W-:Y:S02]  /*2d210*/  STL.64 [R1+0xee0], R20 ;  /* 0x000ee01401007387 */ /* 0x0083e40000100a00 */
[----:B------:R3:W-:Y:S01]  /*2d220*/  STL.64 [R1+0xf50], R12 ;  /* 0x000f500c01007387 */ /* 0x0007e20000100a00 */
[----:B0-----:R-:W4:Y:S01]  /*2d230*/  LDL.LU R16, [R1+0xa0] ;  /* 0x0000a00001107983 */ /* 0x001f220000300800 */
[----:B------:R-:W4:Y:S02]  /*2d240*/  LDL.LU R17, [R1+0xa4] ;  /* 0x0000a40001117983 */ /* 0x000f240000300800 */
[----:B------:R-:W4:Y:S02]  /*2d250*/  LDL.LU R18, [R1+0xa8] ;  /* 0x0000a80001127983 */ /* 0x000f240000300800 */
[----:B-1----:R-:W-:-:S02]  /*2d260*/  IMAD.MOV.U32 R20, RZ, RZ, R7 ;  /* 0x000000ffff147224 */ /* 0x002fc400078e0007 */
[----:B------:R-:W-:Y:S01]  /*2d270*/  IMAD.MOV.U32 R21, RZ, RZ, R6 ;  /* 0x000000ffff157224 */ /* 0x000fe200078e0006 */
[----:B------:R-:W4:Y:S01]  /*2d280*/  LDL.LU R19, [R1+0xac] ;  /* 0x0000ac0001137983 */ /* 0x000f220000300800 */
[----:B---3--:R-:W3:Y:S02]  /*2d290*/  LDL.LU R12, [R1+0xb0] ;  /* 0x0000b000010c7983 */ /* 0x008ee40000300800 */
[----:B------:R-:W3:Y:S02]  /*2d2a0*/  LDL.LU R13, [R1+0xb4] ;  /* 0x0000b400010d7983 */ /* 0x000ee40000300800 */
[----:B------:R-:W3:Y:S01]  /*2d2b0*/  LDL.LU R14, [R1+0xb8] ;  /* 0x0000b800010e7983 */ /* 0x000ee20000300800 */
[----:B------:R-:W3:Y:S01]  /*2d2c0*/  LDL.LU R15, [R1+0xbc] ;  /* 0x0000bc00010f7983 */ /* 0x000ee20000300800 */
[----:B------:R0:W-:Y:S02]  /*2d2d0*/  STL.64 [R1+0xf00], R20 ;  /* 0x000f001401007387 */ /* 0x0001e40000100a00 */
[----:B0-----:R-:W-:-:S02]  /*2d2e0*/  IMAD.MOV.U32 R20, RZ, RZ, R5 ;  /* 0x000000ffff147224 */ /* 0x001fc400078e0005 */
[----:B------:R-:W-:-:S05]  /*2d2f0*/  IMAD.MOV.U32 R21, RZ, RZ, R4 ;  /* 0x000000ffff157224 */ /* 0x000fca00078e0004 */
[----:B------:R0:W-:Y:S04]  /*2d300*/  STL.64 [R1+0xf20], R20 ;  /* 0x000f201401007387 */ /* 0x0001e80000100a00 */
[----:B0-----:R-:W3:Y:S01]  /*2d310*/  LDL.LU R20, [R1+0x80] ;  /* 0x0000800001147983 */ /* 0x001ee20000300800 */
[----:B------:R-:W3:Y:S02]  /*2d320*/  LDL.LU R21, [R1+0x84] ;  /* 0x0000840001157983 */ /* 0x000ee40000300800 */
[----:B------:R-:W3:Y:S02]  /*2d330*/  LDL.LU R22, [R1+0x88] ;  /* 0x0000880001167983 */ /* 0x000ee40000300800 */
[----:B------:R-:W3:Y:S02]  /*2d340*/  LDL.LU R23, [R1+0x8c] ;  /* 0x00008c0001177983 */ /* 0x000ee40000300800 */
[----:B--2---:R-:W-:-:S02]  /*2d350*/  IMAD.MOV.U32 R7, RZ, RZ, R11 ;  /* 0x000000ffff077224 */ /* 0x004fc400078e000b */
[----:B----4-:R-:W-:Y:S02]  /*2d360*/  IMAD.MOV.U32 R6, RZ, RZ, R10 ;  /* 0x000000ffff067224 */ /* 0x010fe400078e000a */
[----:B------:R-:W-:Y:S02]  /*2d370*/  IMAD.MOV.U32 R5, RZ, RZ, R9 ;  /* 0x000000ffff057224 */ /* 0x000fe400078e0009 */
[----:B------:R-:W-:Y:S01]  /*2d380*/  IMAD.MOV.U32 R4, RZ, RZ, R8 ;  /* 0x000000ffff047224 */ /* 0x000fe200078e0008 */
[----:B---3--:R-:W-:Y:S01]  /*2d390*/  STL.64 [R1+0xf38], R22 ;  /* 0x000f381601007387 */ /* 0x008fe20000100a00 */
[----:B------:R0:W-:Y:S03]  /*2d3a0*/  STL.64 [R1+0xf30], R20 ;  /* 0x000f301401007387 */ /* 0x0001e60000100a00 */
[----:B0-----:R-:W2:Y:S01]  /*2d3b0*/  LDL.LU R20, [R1+0x90] ;  /* 0x0000900001147983 */ /* 0x001ea20000300800 */
[----:B------:R-:W2:Y:S02]  /*2d3c0*/  LDL.LU R21, [R1+0x94] ;  /* 0x0000940001157983 */ /* 0x000ea40000300800 */
[----:B------:R-:W2:Y:S02]  /*2d3d0*/  LDL.LU R22, [R1+0x98] ;  /* 0x0000980001167983 */ /* 0x000ea40000300800 */
[----:B------:R-:W2:Y:S01]  /*2d3e0*/  LDL.LU R23, [R1+0x9c] ;  /* 0x00009c0001177983 */ /* 0x000ea20000300800 */
[----:B------:R-:W3:Y:S01]  /*2d3f0*/  LDL.LU R8, [R1+0xf64] ;  /* 0x000f640001087983 */ /* 0x000ee20000300800 */
[----:B------:R-:W3:Y:S02]  /*2d400*/  LDL.LU R9, [R1+0xf60] ;  /* 0x000f600001097983 */ /* 0x000ee40000300800 */
[----:B------:R-:W3:Y:S02]  /*2d410*/  LDL.LU R10, [R1+0xf5c] ;  /* 0x000f5c00010a7983 */ /* 0x000ee40000300800 */
[----:B------:R-:W3:Y:S01]  /*2d420*/  LDL.LU R11, [R1+0xf58] ;  /* 0x000f5800010b7983 */ /* 0x000ee20000300800 */
[----:B------:R-:W-:Y:S01]  /*2d430*/  STL.64 [R1+0xef8], R6 ;  /* 0x000ef80601007387 */ /* 0x000fe20000100a00 */
[----:B------:R0:W-:Y:S03]  /*2d440*/  STL.64 [R1+0xef0], R4 ;  /* 0x000ef00401007387 */ /* 0x0001e60000100a00 */
[----:B0-----:R-:W4:Y:S01]  /*2d450*/  LDL.LU R4, [R1+0x60] ;  /* 0x0000600001047983 */ /* 0x001f220000300800 */
[----:B------:R-:W4:Y:S02]  /*2d460*/  LDL.LU R5, [R1+0x64] ;  /* 0x0000640001057983 */ /* 0x000f240000300800 */
[----:B------:R-:W4:Y:S02]  /*2d470*/  LDL.LU R6, [R1+0x68] ;  /* 0x0000680001067983 */ /* 0x000f240000300800 */
[----:B------:R-:W4:Y:S01]  /*2d480*/  LDL.LU R7, [R1+0x6c] ;  /* 0x00006c0001077983 */ /* 0x000f220000300800 */
[----:B------:R-:W-:Y:S01]  /*2d490*/  STL.64 [R1+0xe40], R26 ;  /* 0x000e401a01007387 */ /* 0x000fe20000100a00 */
[----:B------:R0:W-:Y:S03]  /*2d4a0*/  STL.64 [R1+0xe38], R24 ;  /* 0x000e381801007387 */ /* 0x0001e60000100a00 */
[----:B0-----:R-:W3:Y:S01]  /*2d4b0*/  LDL.LU R24, [R1+0x50] ;  /* 0x0000500001187983 */ /* 0x001ee20000300800 */
[----:B------:R-:W3:Y:S02]  /*2d4c0*/  LDL.LU R25, [R1+0x54] ;  /* 0x0000540001197983 */ /* 0x000ee40000300800 */
[----:B------:R-:W2:Y:S02]  /*2d4d0*/  LDL R26, [R1+0x58] ;  /* 0x00005800011a7983 */ /* 0x000ea40000100800 */
[----:B------:R-:W2:Y:S01]  /*2d4e0*/  LDL R27, [R1+0x5c] ;  /* 0x00005c00011b7983 */ /* 0x000ea20000100800 */
[C---:B---3--:R-:W-:Y:S11]  /*2d4f0*/  HMMA.16816.F32.BF16 R12, R8.reuse, R24, R12 ;  /* 0x00000018080c723c */ /* 0x048ff6000004180c */
[----:B------:R-:W-:Y:S11]  /*2d500*/  @!UPT UIADD3 URZ, URZ, URZ, URZ ;  /* 0x0000003f3f3ff290 */ /* 0x000ff6000fffe03f */
[----:B------:R-:W-:Y:S01]  /*2d510*/  @!UPT UIADD3 URZ, URZ, URZ, URZ ;  /* 0x0000003f3f3ff290 */ /* 0x000fe2000fffe03f */
[----:B------:R0:W-:Y:S01]  /*2d520*/  STL.64 [R1+0xb0], R12 ;  /* 0x0000b00c01007387 */ /* 0x0001e20000100a00 */
[----:B------:R1:W-:Y:S03]  /*2d530*/  STL.64 [R1+0xb8], R14 ;  /* 0x0000b80e01007387 */ /* 0x0003e60000100a00 */
[----:B0-----:R-:W1:Y:S02]  /*2d540*/  LDL.LU.64 R12, [R1+0xf50] ;  /* 0x000f5000010c7983 */ /* 0x001e640000300a00 */
[C---:B-1----:R-:W-:Y:S02]  /*2d550*/  HMMA.16816.F32.BF16 R12, R8.reuse, R12, R16 ;  /* 0x0000000c080c723c */ /* 0x042fe40000041810 */
[----:B------:R-:W2:Y:S11]  /*2d560*/  LDL.LU.64 R16, [R1+0xf48] ;  /* 0x000f480001107983 */ /* 0x000eb60000300a00 */
[----:B------:R-:W-:Y:S10]  /*2d570*/  @!UPT UIADD3 URZ, URZ, URZ, URZ ;  /* 0x0000003f3f3ff290 */ /* 0x000ff4000fffe03f */
[----:B------:R-:W-:Y:S01]  /*2d580*/  STL [R1+0xa4], R13 ;  /* 0x0000a40d01007387 */ /* 0x000fe20000100800 */
[----:B------:R0:W-:Y:S02]  /*2d590*/  STL.64 [R1+0xa8], R14 ;  /* 0x0000a80e01007387 */ /* 0x0001e40000100a00 */
[----:B0-----:R-:W-:Y:S02]  /*2d5a0*/  IMAD.MOV.U32 R15, RZ, RZ, R12 ;  /* 0x000000ffff0f7224 */ /* 0x001fe400078e000c */
[----:B------:R-:W3:Y:S03]  /*2d5b0*/  LDL.LU.64 R12, [R1+0xf40] ;  /* 0x000f4000010c7983 */ /* 0x000ee60000300a00 */
[----:B------:R-:W-:Y:S01]  /*2d5c0*/  STL [R1+0xe68], R15 ;  /* 0x000e680f01007387 */ /* 0x000fe20000100800 */
[C---:B--2---:R-:W-:Y:S01]  /*2d5d0*/  HMMA.16816.F32.BF16 R16, R8.reuse, R16, R20 ;  /* 0x000000100810723c */ /* 0x044fe20000041814 */
[----:B------:R-:W2:Y:S01]  /*2d5e0*/  LDL.LU.64 R22, [R1+0xf38] ;  /* 0x000f380001167983 */ /* 0x000ea20000300a00 */
[----:B------:R-:W2:Y:S11]  /*2d5f0*/  LDL.LU.64 R20, [R1+0xf30] ;  /* 0x000f300001147983 */ /* 0x000eb60000300a00 */
[----:B------:R-:W-:Y:S10]  /*2d600*/  @!UPT UIADD3 URZ, URZ, URZ, URZ ;  /* 0x0000003f3f3ff290 */ /* 0x000ff4000fffe03f */
[----:B------:R0:W-:Y:S01]  /*2d610*/  STL.64 [R1+0x90], R16 ;  /* 0x0000901001007387 */ /* 0x0001e20000100a00 */
[----:B------:R2:W-:Y:S03]  /*2d620*/  STL.64 [R1+0x98], R18 ;  /* 0x0000981201007387 */ /* 0x0005e60000100a00 */
[----:B0-----:R-:W2:Y:S02]  /*2d630*/  LDL.LU.64 R16, [R1+0xf28] ;  /* 0x000f280001107983 */ /* 0x001ea40000300a00 */
[C---:B--2---:R-:W-:Y:S02]  /*2d640*/  HMMA.16816.F32.BF16 R16, R8.reuse, R16, R20 ;  /* 0x000000100810723c */ /* 0x044fe40000041814 */
[----:B------:R-:W2:Y:S11]  /*2d650*/  LDL.LU.64 R20, [R1+0xf20] ;  /* 0x000f200001147983 */ /* 0x000eb60000300a00 */
[----:B------:R-:W-:Y:S10]  /*2d660*/  @!UPT UIADD3 URZ, URZ, URZ, URZ ;  /* 0x0000003f3f3ff290 */ /* 0x000ff4000fffe03f */
[----:B------:R-:W-:Y:S01]  /*2d670*/  STL.64 [R1+0x80], R16 ;  /* 0x0000801001007387 */ /* 0x000fe20000100a00 */
[----:B------:R0:W-:Y:S02]  /*2d680*/  STL [R1+0x88], R18 ;  /* 0x0000881201007387 */ /* 0x0001e40000100800 */
[----:B------:R-:W-:Y:S02]  /*2d690*/  IMAD.MOV.U32 R15, RZ, RZ, R19 ;  /* 0x000000ffff0f7224 */ /* 0x000fe400078e0013 */
[----:B0-----:R-:W2:Y:S01]  /*2d6a0*/  LDL.LU.64 R18, [R1+0xf18] ;  /* 0x000f180001127983 */ /* 0x001ea20000300a00 */
[----:B------:R-:W2:Y:S02]  /*2d6b0*/  LDL.LU.64 R16, [R1+0xf10] ;  /* 0x000f100001107983 */ /* 0x000ea40000300a00 */
[----:B------:R-:W-:Y:S01]  /*2d6c0*/  STL [R1+0xe70], R15 ;  /* 0x000e700f01007387 */ /* 0x000fe20000100800 */
[----:B--2---:R-:W-:Y:S01]  /*2d6d0*/  HMMA.16816.F32.BF16 R20, R8, R20, R16 ;  /* 0x000000140814723c */ /* 0x004fe20000041810 */
[----:B------:R-:W2:Y:S11]  /*2d6e0*/  LDL.LU.64 R16, [R1+0xf08] ;  /* 0x000f080001107983 */ /* 0x000eb60000300a00 */
[----:B------:R-:W-:Y:S11]  /*2d6f0*/  @!UPT UIADD3 URZ, URZ, URZ, URZ ;  /* 0x0000003f3f3ff290 */ /* 0x000ff6000fffe03f */
[----:B------:R0:W-:Y:S01]  /*2d700*/  STL [R1+0x70], R20 ;  /* 0x0000701401007387 */ /* 0x0001e20000100800 */
[----:B------:R-:W-:-:S03]  /*2d710*/  IMAD.MOV.U32 R14, RZ, RZ, R21 ;  /* 0x000000ffff0e7224 */ /* 0x000fc600078e0015 */
[----:B0-----:R-:W4:Y:S01]  /*2d720*/  LDL.LU.64 R20, [R1+0xf00] ;  /* 0x000f000001147983 */ /* 0x001f220000300a00 */
[----:B------:R-:W-:Y:S02]  /*2d730*/  IMAD.MOV.U32 R18, RZ, RZ, R22 ;  /* 0x000000ffff127224 */ /* 0x000fe400078e0016 */
[----:B------:R-:W-:Y:S02]  /*2d740*/  IMAD.MOV.U32 R19, RZ, RZ, R23 ;  /* 0x000000ffff137224 */ /* 0x000fe400078e0017 */
[C---:B----4-:R-:W-:Y:S01]  /*2d750*/  HMMA.16816.F32.BF16 R20, R8.reuse, R20, R4 ;  /* 0x000000140814723c */ /* 0x050fe20000041804 */
[----:B------:R-:W3:Y:S01]  /*2d760*/  LDL.LU.64 R6, [R1+0xef8] ;  /* 0x000ef80001067983 */ /* 0x000ee20000300a00 */
[----:B------:R-:W3:Y:S11]  /*2d770*/  LDL.LU.64 R4, [R1+0xef0] ;  /* 0x000ef00001047983 */ /* 0x000ef60000300a00 */
[----:B------:R-:W-:Y:S10]  /*2d780*/  @!UPT UIADD3 URZ, URZ, URZ, URZ ;  /* 0x0000003f3f3ff290 */ /* 0x000ff4000fffe03f */
[----:B------:R-:W-:Y:S01]  /*2d790*/  STL.64 [R1+0x60], R20 ;  /* 0x0000601401007387 */ /* 0x000fe20000100a00 */
[----:B------:R0:W-:Y:S02]  /*2d7a0*/  STL [R1+0x68], R22 ;  /* 0x0000681601007387 */ /* 0x0001e40000100800 */
[----:B------:R-:W-:Y:S02]  /*2d7b0*/  IMAD.MOV.U32 R15, RZ, RZ, R23 ;  /* 0x000000ffff0f7224 */ /* 0x000fe400078e0017 */
[----:B0-----:R-:W2:Y:S01]  /*2d7c0*/  LDL.LU.64 R22, [R1+0xee8] ;  /* 0x000ee80001167983 */ /* 0x001ea20000300a00 */
[----:B------:R-:W2:Y:S02]  /*2d7d0*/  LDL.LU.64 R20, [R1+0xee0] ;  /* 0x000ee00001147983 */ /* 0x000ea40000300a00 */
[----:B------:R0:W-:Y:S01]  /*2d7e0*/  STL.64 [R1+0xeb0], R18 ;  /* 0x000eb01201007387 */ /* 0x0001e20000100a00 */
[C---:B--2---:R-:W-:Y:S08]  /*2d7f0*/  HMMA.16816.F32.BF16 R20, R8.reuse, R16, R20 ;  /* 0x000000100814723c */ /* 0x044ff00000041814 */
[----:B---3--:R-:W-:Y:S01]  /*2d800*/  HMMA.16816.F32.BF16 R8, R8, R12, R4 ;  /* 0x0000000c0808723c */ /* 0x008fe20000041804 */
[----:B------:R-:W2:Y:S01]  /*2d810*/  LDL.LU R16, [R1+0x140] ;  /* 0x0001400001107983 */ /* 0x000ea20000300800 */
[----:B------:R-:W2:Y:S02]  /*2d820*/  LDL.LU R17, [R1+0x144] ;  /* 0x0001440001117983 */ /* 0x000ea40000300800 */
[----:B0-----:R-:W2:Y:S02]  /*2d830*/  LDL.LU R18, [R1+0x148] ;  /* 0x0001480001127983 */ /* 0x001ea40000300800 */
[----:B------:R-:W2:Y:S09]  /*2d840*/  LDL.LU R19, [R1+0x14c] ;  /* 0x00014c0001137983 */ /* 0x000eb20000300800 */
[----:B------:R0:W-:Y:S01]  /*2d850*/  STL.64 [R1+0xdb8], R22 ;  /* 0x000db81601007387 */ /* 0x0001e20000100a00 */
[----:B------:R-:W-:Y:S03]  /*2d860*/  STL.64 [R1+0xdb0], R20 ;  /* 0x000db01401007387 */ /* 0x000fe60000100a00 */
[----:B0-----:R-:W3:Y:S01]  /*2d870*/  LDL.LU R22, [R1+0x8] ;  /* 0x0000080001167983 */ /* 0x001ee20000300800 */
[----:B------:R-:W3:Y:S02]  /*2d880*/  LDL.LU R23, [R1+0xc] ;  /* 0x00000c0001177983 */ /* 0x000ee40000300800 */
[----:B------:R-:W4:Y:S02]  /*2d890*/  LDL.LU.64 R6, [R1+0xed8] ;  /* 0x000ed80001067983 */ /* 0x000f240000300a00 */
[----:B------:R-:W2:Y:S01]  /*2d8a0*/  LDL.LU.64 R4, [R1+0xed0] ;  /* 0x000ed00001047983 */ /* 0x000ea20000300a00 */
[----:B------:R-:W-:Y:S01]  /*2d8b0*/  STL [R1+0xda8], R11 ;  /* 0x000da80b01007387 */ /* 0x000fe20000100800 */
[----:B------:R-:W-:Y:S02]  /*2d8c0*/  STL [R1+0xdc8], R10 ;  /* 0x000dc80a01007387 */ /* 0x000fe40000100800 */
[----:B------:R0:W-:Y:S02]  /*2d8d0*/  STL.64 [R1+0xdc0], R8 ;  /* 0x000dc00801007387 */ /* 0x0001e40000100a00 */
[----:B0-----:R-:W3:Y:S01]  /*2d8e0*/  LDL.LU R8, [R1+0x110] ;  /* 0x0001100001087983 */ /* 0x001ee20000300800 */
[----:B------:R-:W3:Y:S02]  /*2d8f0*/  LDL.LU R9, [R1+0x114] ;  /* 0x0001140001097983 */ /* 0x000ee40000300800 */
[----:B------:R-:W-:-:S02]  /*2d900*/  IMAD.MOV.U32 R10, RZ, RZ, R0 ;  /* 0x000000ffff0a7224 */ /* 0x000fc400078e0000 */
[----:B------:R-:W4:Y:S01]  /*2d910*/  LDL.LU R0, [R1+0xec8] ;  /* 0x000ec80001007983 */ /* 0x000f220000300800 */
[----:B--2---:R-:W-:-:S03]  /*2d920*/  IMAD.MOV.U32 R11, RZ, RZ, R4 ;  /* 0x000000ffff0b7224 */ /* 0x004fc600078e0004 */
[----:B------:R-:W2:Y:S02]  /*2d930*/  LDL.LU R4, [R1+0xec4] ;  /* 0x000ec40001047983 */ /* 0x000ea40000300800 */
[----:B------:R4:W-:Y:S02]  /*2d940*/  STL.64 [R1+0xe80], R10 ;  /* 0x000e800a01007387 */ /* 0x0009e40000100a00 */
[----:B---3--:R0:W-:Y:S01]  /*2d950*/  STL.64 [R1+0xe78], R8 ;  /* 0x000e780801007387 */ /* 0x0081e20000100a00 */
[----:B----4-:R-:W-:Y:S02]  /*2d960*/  IMAD.MOV.U32 R10, RZ, RZ, R7 ;  /* 0x000000ffff0a7224 */ /* 0x010fe400078e0007 */
[----:B0-----:R-:W-:Y:S02]  /*2d970*/  IMAD.MOV.U32 R8, RZ, RZ, R5 ;  /* 0x000000ffff087224 */ /* 0x001fe400078e0005 */
[----:B------:R-:W-:Y:S01]  /*2d980*/  IMAD.MOV.U32 R9, RZ, RZ, R6 ;  /* 0x000000ffff097224 */ /* 0x000fe200078e0006 */
[----:B------:R-:W2:Y:S01]  /*2d990*/  LDL.LU R5, [R1+0xec0] ;  /* 0x000ec00001057983 */ /* 0x000ea20000300800 */
[----:B------:R-:W2:Y:S02]  /*2d9a0*/  LDL.LU R6, [R1+0xebc] ;  /* 0x000ebc0001067983 */ /* 0x000ea40000300800 */
[----:B------:R-:W2:Y:S02]  /*2d9b0*/  LDL.LU R7, [R1+0xeb8] ;  /* 0x000eb80001077983 */ /* 0x000ea40000300800 */
[----:B------:R-:W3:Y:S01]  /*2d9c0*/  LDL.LU R11, [R1+0x12c] ;  /* 0x00012c00010b7983 */ /* 0x000ee20000300800 */
[----:B--2---:R-:W-:Y:S01]  /*2d9d0*/  HMMA.16816.F32.BF16 R24, R4, R26, R16 ;  /* 0x0000001a0418723c */ /* 0x004fe20000041810 */
[----:B---3--:R-:W-:Y:S01]  /*2d9e0*/  STL.64 [R1+0xea0], R10 ;  /* 0x000ea00a01007387 */ /* 0x008fe20000100a00 */
[----:B------:R0:W-:Y:S03]  /*2d9f0*/  STL.64 [R1+0xe98], R8 ;  /* 0x000e980801007387 */ /* 0x0001e60000100a00 */
[----:B0-----:R-:W2:Y:S01]  /*2da00*/  LDL.LU R8, [R1+0x130] ;  /* 0x0001300001087983 */ /* 0x001ea20000300800 */
[----:B------:R-:W2:Y:S02]  /*2da10*/  LDL.LU R9, [R1+0x134] ;  /* 0x0001340001097983 */ /* 0x000ea40000300800 */
[----:B------:R-:W2:Y:S02]  /*2da20*/  LDL.LU R10, [R1+0x138] ;  /* 0x00013800010a7983 */ /* 0x000ea40000300800 */
[----:B------:R-:W3:Y:S02]  /*2da30*/  LDL.LU.64 R18, [R1+0xeb0] ;  /* 0x000eb00001127983 */ /* 0x000ee40000300a00 */
[----:B------:R-:W-:-:S11]  /*2da40*/  IMAD.MOV.U32 R11, RZ, RZ, R0 ;  /* 0x000000ffff0b7224 */ /* 0x000fd600078e0000 */
[----:B------:R0:W-:Y:S01]  /*2da50*/  STL.64 [R1+0x2e0], R24 ;  /* 0x0002e01801007387 */ /* 0x0001e20000100a00 */
[----:B------:R1:W-:Y:S02]  /*2da60*/  STL.64 [R1+0x2e8], R26 ;  /* 0x0002e81a01007387 */ /* 0x0003e40000100a00 */
[----:B------:R-:W-:Y:S02]  /*2da70*/  IMAD.MOV.U32 R0, RZ, RZ, R24 ;  /* 0x000000ffff007224 */ /* 0x000fe400078e0018 */
[----:B0-----:R-:W4:Y:S01]  /*2da80*/  LDL.LU R24, [R1+0x100] ;  /* 0x0001000001187983 */ /* 0x001f220000300800 */
[----:B------:R-:W-:Y:S02]  /*2da90*/  IMAD.MOV.U32 R12, RZ, RZ, R27 ;  /* 0x000000ffff0c7224 */ /* 0x000fe400078e001b */
[----:B------:R-:W-:Y:S02]  /*2daa0*/  IMAD.MOV.U32 R16, RZ, RZ, R26 ;  /* 0x000000ffff107224 */ /* 0x000fe400078e001a */
[----:B-1----:R-:W-:-:S02]  /*2dab0*/  IMAD.MOV.U32 R26, RZ, RZ, R3 ;  /* 0x000000ffff1a7224 */ /* 0x002fc400078e0003 */
[----:B------:R-:W-:Y:S02]  /*2dac0*/  IMAD.MOV.U32 R27, RZ, RZ, R2 ;  /* 0x000000ffff1b7224 */ /* 0x000fe400078e0002 */
[----:B------:R-:W-:-:S03]  /*2dad0*/  IMAD.MOV.U32 R25, RZ, RZ, R28 ;  /* 0x000000ffff197224 */ /* 0x000fc600078e001c */
[----:B------:R0:W-:Y:S04]  /*2dae0*/  STL.64 [R1+0xe90], R26 ;  /* 0x000e901a01007387 */ /* 0x0001e80000100a00 */
[----:B----4-:R-:W-:Y:S01]  /*2daf0*/  STL.64 [R1+0xe88], R24 ;  /* 0x000e881801007387 */ /* 0x010fe20000100a00 */
[----:B0-----:R-:W4:Y:S03]  /*2db00*/  LDL.LU.64 R26, [R1+0x38] ;  /* 0x00003800011a7983 */ /* 0x001f260000300a00 */
[----:B----4-:R0:W-:Y:S04]  /*2db10*/  STL.64 [R1+0xea8], R26 ;  /* 0x000ea81a01007387 */ /* 0x0101e80000100a00 */
[----:B0-----:R-:W2:Y:S01]  /*2db20*/  LDL.LU.64 R26, [R1+0x48] ;  /* 0x00004800011a7983 */ /* 0x001ea20000300a00 */
[----:B------:R-:W-:Y:S02]  /*2db30*/  STL [R1+0xce4], R0 ;  /* 0x000ce40001007387 */ /* 0x000fe40000100800 */
[----:B------:R-:W-:Y:S02]  /*2db40*/  STL [R1+0xce0], R16 ;  /* 0x000ce01001007387 */ /* 0x000fe40000100800 */
[----:B------:R-:W-:Y:S01]  /*2db50*/  STL [R1+0xcdc], R12 ;  /* 0x000cdc0c01007387 */ /* 0x000fe20000100800 */
[----:B--2---:R-:W-:Y:S01]  /*2db60*/  HMMA.16816.F32.BF16 R8, R4, R26, R8 ;  /* 0x0000001a0408723c */ /* 0x004fe20000041808 */
[----:B------:R-:W-:-:S02]  /*2db70*/  IMAD.MOV.U32 R21, RZ, RZ, R26 ;  /* 0x000000ffff157224 */ /* 0x000fc400078e001a */
[----:B------:R-:W-:Y:S02]  /*2db80*/  IMAD.MOV.U32 R20, RZ, RZ, R27 ;  /* 0x000000ffff147224 */ /* 0x000fe400078e001b */
[----:B------:R-:W2:Y:S11]  /*2db90*/  LDL.LU.64 R26, [R1+0xea8] ;  /* 0x000ea800011a7983 */ /* 0x000eb60000300a00 */
[----:B------:R-:W-:Y:S07]  /*2dba0*/  @!UPT UIADD3 URZ, URZ, URZ, URZ ;  /* 0x0000003f3f3ff290 */ /* 0x000fee000fffe03f */
[----:B------:R-:W-:Y:S01]  /*2dbb0*/  STL.64 [R1+0x2d0], R8 ;  /* 0x0002d00801007387 */ /* 0x000fe20000100a00 */
[----:B------:R0:W-:Y:S02]  /*2dbc0*/  STL.64 [R1+0x2d8], R10 ;  /* 0x0002d80a01007387 */ /* 0x0001e40000100a00 */
[----:B------:R-:W-:Y:S01]  /*2dbd0*/  IMAD.MOV.U32 R2, RZ, RZ, R8 ;  /* 0x000000ffff027224 */ /* 0x000fe200078e0008 */
[----:B0-----:R-:W4:Y:S01]  /*2dbe0*/  LDL.LU.64 R10, [R1+0xea0] ;  /* 0x000ea000010a7983 */ /* 0x001f220000300a00 */
[----:B------:R-:W4:Y:S03]  /*2dbf0*/  LDL.LU.64 R8, [R1+0xe98] ;  /* 0x000e980001087983 */ /* 0x000f260000300a00 */
[----:B------:R-:W-:Y:S02]  /*2dc00*/  STL [R1+0xce8], R2 ;  /* 0x000ce80201007387 */ /* 0x000fe40000100800 */
[----:B--2---:R-:W-:-:S02]  /*2dc10*/  IMAD.MOV.U32 R16, RZ, RZ, R26 ;  /* 0x000000ffff107224 */ /* 0x004fc400078e001a */
[----:B------:R-:W-:Y:S01]  /*2dc20*/  IMAD.MOV.U32 R12, RZ, RZ, R27 ;  /* 0x000000ffff0c7224 */ /* 0x000fe200078e001b */
[C---:B----4-:R-:W-:Y:S01]  /*2dc30*/  HMMA.16816.F32.BF16 R8, R4.reuse, R26, R8 ;  /* 0x0000001a0408723c */ /* 0x050fe20000041808 */
[----:B------:R-:W2:Y:S01]  /*2dc40*/  LDL.LU.64 R26, [R1+0xe90] ;  /* 0x000e9000011a7983 */ /* 0x000ea20000300a00 */
[----:B------:R-:W2:Y:S11]  /*2dc50*/  LDL.LU.64 R24, [R1+0xe88] ;  /* 0x000e880001187983 */ /* 0x000eb60000300a00 */
[----:B------:R-:W-:Y:S10]  /*2dc60*/  @!UPT UIADD3 URZ, URZ, URZ, URZ ;  /* 0x0000003f3f3ff290 */ /* 0x000ff4000fffe03f */
[----:B------:R-:W-:Y:S01]  /*2dc70*/  STL.64 [R1+0x2c0], R8 ;  /* 0x0002c00801007387 */ /* 0x000fe20000100a00 */
[----:B------:R-:W-:Y:S02]  /*2dc80*/  IMAD.MOV.U32 R3, RZ, RZ, R8 ;  /* 0x000000ffff037224 */ /* 0x000fe400078e0008 */
[----:B------:R-:W-:Y:S02]  /*2dc90*/  IMAD.MOV.U32 R17, RZ, RZ, R10 ;  /* 0x000000ffff117224 */ /* 0x000fe400078e000a */
[----:B------:R-:W-:Y:S01]  /*2dca0*/  IMAD.MOV.U32 R13, RZ, RZ, R11 ;  /* 0x000000ffff0d7224 */ /* 0x000fe200078e000b */
[----:B------:R0:W-:Y:S04]  /*2dcb0*/  STL.64 [R1+0x2c8], R10 ;  /* 0x0002c80a01007387 */ /* 0x0001e80000100a00 */
[----:B0-----:R-:W4:Y:S01]  /*2dcc0*/  LDL.LU.64 R10, [R1+0xe80] ;  /* 0x000e8000010a7983 */ /* 0x001f220000300a00 */
[----:B------:R-:W4:Y:S02]  /*2dcd0*/  LDL.LU.64 R8, [R1+0xe78] ;  /* 0x000e780001087983 */ /* 0x000f240000300a00 */
[----:B------:R-:W-:Y:S02]  /*2dce0*/  STL [R1+0xcf4], R3 ;  /* 0x000cf40301007387 */ /* 0x000fe40000100800 */
[----:B------:R-:W-:Y:S01]  /*2dcf0*/  STL [R1+0xcf0], R17 ;  /* 0x000cf01101007387 */ /* 0x000fe20000100800 */
[----:B---3--:R0:W-:Y:S01]  /*2dd00*/  STL.64 [R1+0xe60], R18 ;  /* 0x000e601201007387 */ /* 0x0081e20000100a00 */
[----:B------:R-:W-:Y:S03]  /*2dd10*/  STL [R1+0xe58], R16 ;  /* 0x000e581001007387 */ /* 0x000fe60000100800 */
[----:B0-----:R-:W4:Y:S01]  /*2dd20*/  LDL.LU.64 R18, [R1+0x28] ;  /* 0x0000280001127983 */ /* 0x001f220000300a00 */
[----:B------:R-:W-:Y:S01]  /*2dd30*/  STL [R1+0xcec], R13 ;  /* 0x000cec0d01007387 */ /* 0x000fe20000100800 */
[----:B----4-:R-:W-:Y:S11]  /*2dd40*/  HMMA.16816.F32.BF16 R8, R4, R18, R8 ;  /* 0x000000120408723c */ /* 0x010ff60000041808 */
[----:B------:R-:W-:Y:S11]  /*2dd50*/  @!UPT UIADD3 URZ, URZ, URZ, URZ ;  /* 0x0000003f3f3ff290 */ /* 0x000ff6000fffe03f */
[----:B------:R-:W-:Y:S01]  /*2dd60*/  @!UPT UIADD3 URZ, URZ, URZ, URZ ;  /* 0x0000003f3f3ff290 */ /* 0x000fe2000fffe03f */
[----:B------:R0:W-:Y:S01]  /*2dd70*/  STL.64 [R1+0x2b0], R8 ;  /* 0x0002b00801007387 */ /* 0x0001e20000100a00 */
[----:B------:R1:W-:Y:S02]  /*2dd80*/  STL.64 [R1+0x2b8], R10 ;  /* 0x0002b80a01007387 */ /* 0x0003e40000100a00 */
[----:B------:R-:W-:Y:S02]  /*2dd90*/  IMAD.MOV.U32 R28, RZ, RZ, R8 ;  /* 0x000000ffff1c7224 */ /* 0x000fe400078e0008 */
[----:B0-----:R-:W3:Y:S01]  /*2dda0*/  LDL.LU R8, [R1+0x60] ;  /* 0x0000600001087983 */ /* 0x001ee20000300800 */
[----:B------:R-:W3:Y:S02]  /*2ddb0*/  LDL.LU R9, [R1+0x64] ;  /* 0x0000640001097983 */ /* 0x000ee40000300800 */
[----:B-1----:R-:W4:Y:S02]  /*2ddc0*/  LDL.LU R10, [R1+0x68] ;  /* 0x00006800010a7983 */ /* 0x002f240000300800 */
[----:B------:R-:W-:-:S02]  /*2ddd0*/  IMAD.MOV.U32 R11, RZ, RZ, R15 ;  /* 0x000000ffff0b7224 */ /* 0x000fc400078e000f */
[----:B------:R-:W-:Y:S01]  /*2dde0*/  IMAD.MOV.U32 R16, RZ, RZ, R29 ;  /* 0x000000ffff107224 */ /* 0x000fe200078e001d */
[----:B------:R-:W2:Y:S01]  /*2ddf0*/  LDL.LU R15, [R1+0xe70] ;  /* 0x000e7000010f7983 */ /* 0x000ea20000300800 */
[----:B------:R-:W2:Y:S02]  /*2de00*/  LDL.LU R29, [R1+0xe6c] ;  /* 0x000e6c00011d7983 */ /* 0x000ea40000300800 */
[----:B------:R-:W-:Y:S02]  /*2de10*/  IMAD.MOV.U32 R2, RZ, RZ, R18 ;  /* 0x000000ffff027224 */ /* 0x000fe400078e0012 */
[----:B------:R-:W2:Y:S02]  /*2de20*/  LDL.LU R17, [R1+0xf4] ;  /* 0x0000f40001117983 */ /* 0x000ea40000300800 */
[----:B------:R-:W-:Y:S01]  /*2de30*/  IMAD.MOV.U32 R0, RZ, RZ, R19 ;  /* 0x000000ffff007224 */ /* 0x000fe200078e0013 */
[----:B------:R-:W2:Y:S01]  /*2de40*/  LDL.LU R18, [R1+0xf8] ;  /* 0x0000f80001127983 */ /* 0x000ea20000300800 */
[----:B------:R-:W2:Y:S03]  /*2de50*/  LDL.LU R19, [R1+0xfc] ;  /* 0x0000fc0001137983 */ /* 0x000ea60000300800 */
[----:B----4-:R0:W-:Y:S01]  /*2de60*/  STL.64 [R1+0xdd8], R10 ;  /* 0x000dd80a01007387 */ /* 0x0101e20000100a00 */
[----:B---3--:R-:W-:Y:S03]  /*2de70*/  STL.64 [R1+0xdd0], R8 ;  /* 0x000dd00801007387 */ /* 0x008fe60000100a00 */
[----:B0-----:R-:W3:Y:S01]  /*2de80*/  LDL.LU R10, [R1+0x18] ;  /* 0x00001800010a7983 */ /* 0x001ee20000300800 */
[----:B--2---:R-:W-:-:S02]  /*2de90*/  IMAD.MOV.U32 R11, RZ, RZ, R29 ;  /* 0x000000ffff0b7224 */ /* 0x004fc400078e001d */
[----:B------:R-:W-:Y:S05]  /*2dea0*/  STL [R1+0xcf8], R28 ;  /* 0x000cf81c01007387 */ /* 0x000fea0000100800 */
[----:B---3--:R-:W-:Y:S11]  /*2deb0*/  HMMA.16816.F32.BF16 R24, R4, R10, R24 ;  /* 0x0000000a0418723c */ /* 0x008ff60000041818 */
[----:B------:R-:W-:Y:S11]  /*2dec0*/  @!UPT UIADD3 URZ, URZ, URZ, URZ ;  /* 0x0000003f3f3ff290 */ /* 0x000ff6000fffe03f */
[----:B------:R-:W-:Y:S01]  /*2ded0*/  @!UPT UIADD3 URZ, URZ, URZ, URZ ;  /* 0x0000003f3f3ff290 */ /* 0x000fe2000fffe03f */
[----:B------:R0:W-:Y:S01]  /*2dee0*/  STL.64 [R1+0x2a0], R24 ;  /* 0x0002a01801007387 */ /* 0x0001e20000100a00 */
[----:B------:R1:W-:Y:S02]  /*2def0*/  STL.64 [R1+0x2a8], R26 ;  /* 0x0002a81a01007387 */ /* 0x0003e40000100a00 */
[----:B------:R-:W-:Y:S02]  /*2df00*/  IMAD.MOV.U32 R29, RZ, RZ, R24 ;  /* 0x000000ffff1d7224 */ /* 0x000fe400078e0018 */
[----:B0-----:R-:W2:Y:S01]  /*2df10*/  LDL.LU R24, [R1+0xe0] ;  /* 0x0000e00001187983 */ /* 0x001ea20000300800 */
[----:B------:R-:W2:Y:S02]  /*2df20*/  LDL.LU R25, [R1+0xe4] ;  /* 0x0000e40001197983 */ /* 0x000ea40000300800 */
[----:B-1----:R-:W2:Y:S02]  /*2df30*/  LDL.LU R26, [R1+0xe8] ;  /* 0x0000e800011a7983 */ /* 0x002ea40000300800 */
[----:B------:R-:W2:Y:S01]  /*2df40*/  LDL.LU R27, [R1+0xec] ;  /* 0x0000ec00011b7983 */ /* 0x000ea20000300800 */
[----:B------:R0:W-:Y:S01]  /*2df50*/  STL.64 [R1+0xde8], R10 ;  /* 0x000de80a01007387 */ /* 0x0001e20000100a00 */
[----:B------:R-:W3:Y:S02]  /*2df60*/  LDL.LU R8, [R1+0x80] ;  /* 0x0000800001087983 */ /* 0x000ee40000300800 */
[----:B------:R-:W3:Y:S01]  /*2df70*/  LDL.LU R9, [R1+0x84] ;  /* 0x0000840001097983 */ /* 0x000ee20000300800 */
[----:B0-----:R-:W4:Y:S01]  /*2df80*/  LDL.LU R10, [R1+0x88] ;  /* 0x00008800010a7983 */ /* 0x001f220000300800 */
[----:B------:R-:W-:-:S02]  /*2df90*/  IMAD.MOV.U32 R11, RZ, RZ, R15 ;  /* 0x000000ffff0b7224 */ /* 0x000fc400078e000f */
[----:B------:R-:W2:Y:S01]  /*2dfa0*/  LDL.LU R15, [R1+0xe68] ;  /* 0x000e6800010f7983 */ /* 0x000ea20000300800 */
[----:B------:R-:W-:Y:S02]  /*2dfb0*/  HMMA.16816.F32.BF16 R16, R4, R22, R16 ;  /* 0x000000160410723c */ /* 0x000fe40000041810 */
[----:B----4-:R-:W-:Y:S01]  /*2dfc0*/  STL.64 [R1+0xdf8], R10 ;  /* 0x000df80a01007387 */ /* 0x010fe20000100a00 */
[----:B---3--:R0:W-:Y:S03]  /*2dfd0*/  STL.64 [R1+0xdf0], R8 ;  /* 0x000df00801007387 */ /* 0x0081e60000100a00 */
[----:B0-----:R-:W3:Y:S01]  /*2dfe0*/  LDL.LU R8, [R1+0x90] ;  /* 0x0000900001087983 */ /* 0x001ee20000300800 */
[----:B------:R-:W3:Y:S02]  /*2dff0*/  LDL.LU R9, [R1+0x94] ;  /* 0x0000940001097983 */ /* 0x000ee40000300800 */
[----:B------:R-:W4:Y:S02]  /*2e000*/  LDL.LU R10, [R1+0x98] ;  /* 0x00009800010a7983 */ /* 0x000f240000300800 */
[----:B------:R-:W4:Y:S02]  /*2e010*/  LDL.LU R11, [R1+0x9c] ;  /* 0x00009c00010b7983 */ /* 0x000f240000300800 */
[----:B----4-:R0:W-:Y:S01]  /*2e020*/  STL.64 [R1+0xe08], R10 ;  /* 0x000e080a01007387 */ /* 0x0101e20000100a00 */
[----:B---3--:R1:W-:Y:S02]  /*2e030*/  STL.64 [R1+0xe00], R8 ;  /* 0x000e000801007387 */ /* 0x0083e40000100a00 */
[----:B0-----:R-:W-:-:S02]  /*2e040*/  IMAD.MOV.U32 R10, RZ, RZ, R21 ;  /* 0x000000ffff0a7224 */ /* 0x001fc400078e0015 */
[----:B------:R-:W-:-:S05]  /*2e050*/  IMAD.MOV.U32 R11, RZ, RZ, R20 ;  /* 0x000000ffff0b7224 */ /* 0x000fca00078e0014 */
[----:B------:R0:W-:Y:S01]  /*2e060*/  STL.64 [R1+0xe20], R10 ;  /* 0x000e200a01007387 */ /* 0x0001e20000100a00 */
[----:B-1----:R-:W3:Y:S02]  /*2e070*/  LDL.LU R8, [R1+0xb0] ;  /* 0x0000b00001087983 */ /* 0x002ee40000300800 */
[----:B------:R-:W3:Y:S01]  /*2e080*/  LDL.LU R9, [R1+0xb4] ;  /* 0x0000b40001097983 */ /* 0x000ee20000300800 */
[----:B0-----:R-:W3:Y:S01]  /*2e090*/  LDL.LU R10, [R1+0xb8] ;  /* 0x0000b800010a7983 */ /* 0x001ee20000300800 */
[----:B------:R-:W3:Y:S02]  /*2e0a0*/  LDL.LU R11, [R1+0xbc] ;  /* 0x0000bc00010b7983 */ /* 0x000ee40000300800 */
[----:B------:R-:W-:Y:S02]  /*2e0b0*/  STL [R1+0xcfc], R29 ;  /* 0x000cfc1d01007387 */ /* 0x000fe40000100800 */
[----:B------:R-:W-:Y:S01]  /*2e0c0*/  STL.64 [R1+0x290], R16 ;  /* 0x0002901001007387 */ /* 0x000fe20000100a00 */
[----:B------:R0:W-:Y:S04]  /*2e0d0*/  STL.64 [R1+0x298], R18 ;  /* 0x0002981201007387 */ /* 0x0001e80000100a00 */
[----:B0-----:R-:W4:Y:S01]  /*2e0e0*/  LDL.LU.64 R18, [R1+0xe60] ;  /* 0x000e600001127983 */ /* 0x001f220000300a00 */
[----:B------:R-:W2:Y:S02]  /*2e0f0*/  LDL.LU R16, [R1+0xe58] ;  /* 0x000e580001107983 */ /* 0x000ea40000300800 */
[----:B------:R4:W-:Y:S02]  /*2e100*/  STL.64 [R1+0xde0], R22 ;  /* 0x000de01601007387 */ /* 0x0009e40000100a00 */
[----:B------:R-:W2:Y:S02]  /*2e110*/  LDL.LU R20, [R1+0x70] ;  /* 0x0000700001147983 */ /* 0x000ea40000300800 */
[----:B------:R-:W-:-:S02]  /*2e120*/  IMAD.MOV.U32 R21, RZ, RZ, R14 ;  /* 0x000000ffff157224 */ /* 0x000fc400078e000e */
[----:B------:R-:W2:Y:S01]  /*2e130*/  LDL.LU R14, [R1+0xe54] ;  /* 0x000e5400010e7983 */ /* 0x000ea20000300800 */
[----:B----4-:R-:W-:Y:S02]  /*2e140*/  IMAD.MOV.U32 R22, RZ, RZ, R18 ;  /* 0x000000ffff167224 */ /* 0x010fe400078e0012 */
[----:B------:R-:W-:Y:S01]  /*2e150*/  IMAD.MOV.U32 R23, RZ, RZ, R19 ;  /* 0x000000ffff177224 */ /* 0x000fe200078e0013 */
[----:B------:R-:W4:Y:S01]  /*2e160*/  LDL.LU R18, [R1+0xe50] ;  /* 0x000e500001127983 */ /* 0x000f220000300800 */
[----:B------:R-:W4:Y:S03]  /*2e170*/  LDL.LU R19, [R1+0xe4c] ;  /* 0x000e4c0001137983 */ /* 0x000f260000300800 */
[----:B------:R-:W-:Y:S01]  /*2e180*/  STL.64 [R1+0xe18], R22 ;  /* 0x000e181601007387 */ /* 0x000fe20000100a00 */
[----:B--2---:R0:W-:Y:S02]  /*2e190*/  STL.64 [R1+0xe10], R20 ;  /* 0x000e101401007387 */ /* 0x0041e40000100a00 */
[----:B0-----:R-:W-:-:S02]  /*2e1a0*/  IMAD.MOV.U32 R20, RZ, RZ, R15 ;  /* 0x000000ffff147224 */ /* 0x001fc400078e000f */
[----:B------:R-:W2:Y:S01]  /*2e1b0*/  LDL.LU R15, [R1+0xe48] ;  /* 0x000e4800010f7983 */ /* 0x000ea20000300800 */
[----:B------:R-:W2:Y:S02]  /*2e1c0*/  LDL.LU R21, [R1+0xa4] ;  /* 0x0000a40001157983 */ /* 0x000ea40000300800 */
[----:B------:R-:W2:Y:S02]  /*2e1d0*/  LDL.LU R22, [R1+0xa8] ;  /* 0x0000a80001167983 */ /* 0x000ea40000300800 */
[----:B------:R-:W2:Y:S01]  /*2e1e0*/  LDL.LU R23, [R1+0xac] ;  /* 0x0000ac0001177983 */ /* 0x000ea20000300800 */
[C---:B----4-:R-:W-:Y:S11]  /*2e1f0*/  HMMA.16816.F32.BF16 R24, R4.reuse, R18, R24 ;  /* 0x000000120418723c */ /* 0x050ff60000041818 */
[----:B------:R-:W-:Y:S11]  /*2e200*/  @!UPT UIADD3 URZ, URZ, URZ, URZ ;  /* 0x0000003f3f3ff290 */ /* 0x000ff6000fffe03f */
[----:B------:R-:W-:Y:S01]  /*2e210*/  @!UPT UIADD3 URZ, URZ, URZ, URZ ;  /* 0x0000003f3f3ff290 */ /* 0x000fe2000fffe03f */
[----:B------:R-:W-:Y:S01]  /*2e220*/  STL.64 [R1+0x280], R24 ;  /* 0x0002801801007387 */ /* 0x000fe20000100a00 */
[----:B------:R0:W-:Y:S03]  /*2e230*/  STL.64 [R1+0x288], R26 ;  /* 0x0002881a01007387 */ /* 0x0001e60000100a00 */
[----:B0-----:R-:W2:Y:S01]  /*2e240*/  LDL.LU.64 R26, [R1+0xe40] ;  /* 0x000e4000011a7983 */ /* 0x001ea20000300a00 */
[----:B------:R-:W2:Y:S02]  /*2e250*/  LDL.LU.64 R24, [R1+0xe38] ;  /* 0x000e380001187983 */ /* 0x000ea40000300a00 */
[----:B--2---:R-:W-:Y:S01]  /*2e260*/  HMMA.16816.F32.BF16 R4, R4, R14, R24 ;  /* 0x0000000e0404723c */ /* 0x004fe20000041818 */
[----:B------:R-:W3:Y:S01]  /*2e270*/  LDL.LU.64 R26, [R1+0xe30] ;  /* 0x000e3000011a7983 */ /* 0x000ee20000300a00 */
[----:B------:R-:W3:Y:S11]  /*2e280*/  LDL.LU.64 R24, [R1+0xe28] ;  /* 0x000e280001187983 */ /* 0x000ef60000300a00 */
[----:B------:R-:W-:Y:S10]  /*2e290*/  @!UPT UIADD3 URZ, URZ, URZ, URZ ;  /* 0x0000003f3f3ff290 */ /* 0x000ff4000fffe03f */
[----:B------:R-:W-:Y:S01]  /*2e2a0*/  STL.64 [R1+0x270], R4 ;  /* 0x0002700401007387 */ /* 0x000fe20000100a00 */
[----:B------:R0:W-:Y:S03]  /*2e2b0*/  STL.64 [R1+0x278], R6 ;  /* 0x0002780601007387 */ /* 0x0001e60000100a00 */
[----:B0-----:R-:W3:Y:S01]  /*2e2c0*/  LDL.LU R6, [R1+0x58] ;  /* 0x0000580001067983 */ /* 0x001ee20000300800 */
[----:B------:R-:W3:Y:S02]  /*2e2d0*/  LDL.LU R7, [R1+0x5c] ;  /* 0x00005c0001077983 */ /* 0x000ee40000300800 */
[----:B---3--:R-:W-:Y:S01]  /*2e2e0*/  HMMA.16816.F32.BF16 R4, R24, R6, R8 ;  /* 0x000000061804723c */ /* 0x008fe20000041808 */
[----:B------:R-:W2:Y:S11]  /*2e2f0*/  LDL.LU.64 R10, [R1+0xe20] ;  /* 0x000e2000010a7983 */ /* 0x000eb60000300a00 */
[----:B------:R-:W-:Y:S11]  /*2e300*/  @!UPT UIADD3 URZ, URZ, URZ, URZ ;  /* 0x0000003f3f3ff290 */ /* 0x000ff6000fffe03f */
[----:B------:R0:W-:Y:S01]  /*2e310*/  STL.64 [R1+0x260], R4 ;  /* 0x0002600401007387 */ /* 0x0001e20000100a00 */
[----:B------:R-:W-:Y:S02]  /*2e320*/  STL.64 [R1+0x268], R6 ;  /* 0x0002680601007387 */ /* 0x000fe40000100a00 */
[----:B0-----:R-:W-:-:S05]  /*2e330*/  IMAD.MOV.U32 R4, RZ, RZ, R5 ;  /* 0x000000ffff047224 */ /* 0x001fca00078e0005 */
[----:B------:R-:W-:Y:S01]  /*2e340*/  STL [R1+0xd00], R4 ;  /* 0x000d000401007387 */ /* 0x000fe20000100800 */
[----:B--2---:R-:W-:Y:S03]  /*2e350*/  HMMA.16816.F32.BF16 R8, R24, R10, R20 ;  /* 0x0000000a1808723c */ /* 0x004fe60000041814 */
[----:B------:R-:W2:Y:S01]  /*2e360*/  LDL.LU.64 R22, [R1+0xe18] ;  /* 0x000e180001167983 */ /* 0x000ea20000300a00 */
[----:B------:R-:W2:Y:S11]  /*2e370*/  LDL.LU.64 R20, [R1+0xe10] ;  /* 0x000e100001147983 */ /* 0x000eb60000300a00 */
[----:B------:R-:W-:Y:S08]  /*2e380*/  @!UPT UIADD3 URZ, URZ, URZ, URZ ;  /* 0x0000003f3f3ff290 */ /* 0x000ff0000fffe03f */
[----:B------:R-:W-:Y:S01]  /*2e390*/  STL.64 [R1+0x250], R8 ;  /* 0x0002500801007387 */ /* 0x000fe20000100a00 */
[----:B------:R0:W-:Y:S03]  /*2e3a0*/  STL.64 [R1+0x258], R10 ;  /* 0x0002580a01007387 */ /* 0x0001e60000100a00 */
[----:B0-----:R-:W3:Y:S01]  /*2e3b0*/  LDL.LU.64 R10, [R1+0xe08] ;  /* 0x000e0800010a7983 */ /* 0x001ee20000300a00 */
[----:B------:R-:W3:Y:S02]  /*2e3c0*/  LDL.LU.64 R8, [R1+0xe00] ;  /* 0x000e000001087983 */ /* 0x000ee40000300a00 */
[----:B------:R-:W-:Y:S02]  /*2e3d0*/  IMAD.MOV.U32 R6, RZ, RZ, R16 ;  /* 0x000000ffff067224 */ /* 0x000fe400078e0010 */
[----:B------:R-:W-:-:S07]  /*2e3e0*/  IMAD.MOV.U32 R7, RZ, RZ, R12 ;  /* 0x000000ffff077224 */ /* 0x000fce00078e000c */
[----:B---3--:R-:W-:Y:S01]  /*2e3f0*/  HMMA.16816.F32.BF16 R4, R24, R6, R8 ;  /* 0x000000061804723c */ /* 0x008fe20000041808 */
[----:B------:R-:W3:Y:S01]  /*2e400*/  LDL.LU.64 R10, [R1+0xdf8] ;  /* 0x000df800010a7983 */ /* 0x000ee20000300a00 */
[----:B------:R-:W3:Y:S11]  /*2e410*/  LDL.LU.64 R8, [R1+0xdf0] ;  /* 0x000df00001087983 */ /* 0x000ef60000300a00 */
[----:B------:R-:W-:Y:S10]  /*2e420*/  @!UPT UIADD3 URZ, URZ, URZ, URZ ;  /* 0x0000003f3f3ff290 */ /* 0x000ff4000fffe03f */
[----:B------:R-:W-:Y:S01]  /*2e430*/  STL.64 [R1+0x240], R4 ;  /* 0x0002400401007387 */ /* 0x000fe20000100a00 */
[----:B------:R0:W-:Y:S02]  /*2e440*/  STL.64 [R1+0x248], R6 ;  /* 0x0002480601007387 */ /* 0x0001e40000100a00 */
[----:B------:R3:W-:Y:S02]  /*2e450*/  STL [R1+0xd04], R5 ;  /* 0x000d040501007387 */ /* 0x0007e40000100800 */
[----:B0-----:R-:W-:Y:S02]  /*2e460*/  IMAD.MOV.U32 R6, RZ, RZ, R2 ;  /* 0x000000ffff067224 */ /* 0x001fe400078e0002 */
[----:B------:R-:W-:-:S07]  /*2e470*/  IMAD.MOV.U32 R7, RZ, RZ, R0 ;  /* 0x000000ffff077224 */ /* 0x000fce00078e0000 */
[C---:B---3--:R-:W-:Y:S01]  /*2e480*/  HMMA.16816.F32.BF16 R4, R24.reuse, R6, R8 ;  /* 0x000000061804723c */ /* 0x048fe20000041808 */
[----:B------:R-:W2:Y:S11]  /*2e490*/  LDL.LU.64 R10, [R1+0xde8] ;  /* 0x000de800010a7983 */ /* 0x000eb60000300a00 */
[----:B------:R-:W-:Y:S11]  /*2e4a0*/  @!UPT UIADD3 URZ, URZ, URZ, URZ ;  /* 0x0000003f3f3ff290 */ /* 0x000ff6000fffe03f */
[----:B------:R0:W-:Y:S01]  /*2e4b0*/  STL.64 [R1+0x230], R4 ;  /* 0x0002300401007387 */ /* 0x0001e20000100a00 */
[----:B------:R1:W-:Y:S03]  /*2e4c0*/  STL.64 [R1+0x238], R6 ;  /* 0x0002380601007387 */ /* 0x0003e60000100a00 */
[----:B0-----:R-:W3:Y:S01]  /*2e4d0*/  LDL.LU R5, [R1+0x3e0] ;  /* 0x0003e00001057983 */ /* 0x001ee20000300800 */
[----:B------:R-:W4:Y:S02]  /*2e4e0*/  LDL.LU R4, [R1+0x35c] ;  /* 0x00035c0001047983 */ /* 0x000f240000300800 */
[----:B------:R-:W3:Y:S02]  /*2e4f0*/  LDL.LU R29, [R1+0x3d8] ;  /* 0x0003d800011d7983 */ /* 0x000ee40000300800 */
[----:B------:R-:W3:Y:S01]  /*2e500*/  LDL.LU R28, [R1+0x364] ;  /* 0x00036400011c7983 */ /* 0x000ee20000300800 */
[----:B------:R-:W3:Y:S01]  /*2e510*/  LDL.LU R13, [R1+0x3d0] ;  /* 0x0003d000010d7983 */ /* 0x000ee20000300800 */
[----:B------:R-:W3:Y:S02]  /*2e520*/  LDL.LU R17, [R1+0x360] ;  /* 0x0003600001117983 */ /* 0x000ee40000300800 */
[----:B------:R-:W3:Y:S02]  /*2e530*/  LDL.LU R3, [R1+0x3c8] ;  /* 0x0003c80001037983 */ /* 0x000ee40000300800 */
[----:B------:R-:W3:Y:S01]  /*2e540*/  LDL.LU R2, [R1+0x358] ;  /* 0x0003580001027983 */ /* 0x000ee20000300800 */
[----:B------:R-:W3:Y:S01]  /*2e550*/  LDL.LU R12, [R1+0x3c0] ;  /* 0x0003c000010c7983 */ /* 0x000ee20000300800 */
[----:B------:R-:W3:Y:S02]  /*2e560*/  LDL.LU R16, [R1+0x3e4] ;  /* 0x0003e40001107983 */ /* 0x000ee40000300800 */
[----:B------:R-:W3:Y:S01]  /*2e570*/  LDL.LU R0, [R1+0x3b8] ;  /* 0x0003b80001007983 */ /* 0x000ee20000300800 */
[C---:B--2---:R-:W-:Y:S01]  /*2e580*/  HMMA.16816.F32.BF16 R8, R24.reuse, R10, R20 ;  /* 0x0000000a1808723c */ /* 0x044fe20000041814 */
[----:B------:R-:W2:Y:S11]  /*2e590*/  LDL.LU.64 R22, [R1+0xde0] ;  /* 0x000de00001167983 */ /* 0x000eb60000300a00 */
[----:B------:R-:W-:Y:S11]  /*2e5a0*/  @!UPT UIADD3 URZ, URZ, URZ, URZ ;  /* 0x0000003f3f3ff290 */ /* 0x000ff6000fffe03f */
[----:B------:R-:W-:Y:S01]  /*2e5b0*/  STL.64 [R1+0x220], R8 ;  /* 0x0002200801007387 */ /* 0x000fe20000100a00 */
[----:B------:R0:W-:Y:S02]  /*2e5c0*/  STL.64 [R1+0x228], R10 ;  /* 0x0002280a01007387 */ /* 0x0001e40000100a00 */
[----:B-1----:R-:W-:Y:S01]  /*2e5d0*/  IMAD.MOV.U32 R6, RZ, RZ, R9 ;  /* 0x000000ffff067224 */ /* 0x002fe200078e0009 */
[----:B0-----:R-:W2:Y:S01]  /*2e5e0*/  LDL.LU.64 R10, [R1+0xdd8] ;  /* 0x000dd800010a7983 */ /* 0x001ea20000300a00 */
[----:B------:R-:W2:Y:S03]  /*2e5f0*/  LDL.LU.64 R8, [R1+0xdd0] ;  /* 0x000dd00001087983 */ /* 0x000ea60000300a00 */
[----:B------:R0:W-:Y:S02]  /*2e600*/  STL [R1+0xd08], R6 ;  /* 0x000d080601007387 */ /* 0x0001e40000100800 */
[----:B0-----:R-:W3:Y:S01]  /*2e610*/  LDL.LU R6, [R1+0x3f8] ;  /* 0x0003f80001067983 */ /* 0x001ee20000300800 */
[----:B--2---:R-:W-:Y:S03]  /*2e620*/  HMMA.16816.F32.BF16 R20, R24, R22, R8 ;  /* 0x000000161814723c */ /* 0x004fe60000041808 */
[----:B------:R-:W2:Y:S01]  /*2e630*/  LDL.LU R10, [R1+0xdc8] ;  /* 0x000dc800010a7983 */ /* 0x000ea20000300800 */
[----:B------:R-:W2:Y:S11]  /*2e640*/  LDL.LU.64 R8, [R1+0xdc0] ;  /* 0x000dc00001087983 */ /* 0x000eb60000300a00 */
[----:B------:R-:W-:Y:S08]  /*2e650*/  @!UPT UIADD3 URZ, URZ, URZ, URZ ;  /* 0x0000003f3f3ff290 */ /* 0x000ff0000fffe03f */
[----:B------:R-:W-:Y:S01]  /*2e660*/  STL.64 [R1+0x210], R20 ;  /* 0x0002101401007387 */ /* 0x000fe20000100a00 */
[----:B------:R0:W-:Y:S03]  /*2e670*/  STL.64 [R1+0x218], R22 ;  /* 0x0002181601007387 */ /* 0x0001e60000100a00 */
[----:B0-----:R-:W2:Y:S01]  /*2e680*/  LDL.LU.64 R22, [R1+0xdb8] ;  /* 0x000db80001167983 */ /* 0x001ea20000300a00 */
[----:B------:R-:W2:Y:S02]  /*2e690*/  LDL.LU.64 R20, [R1+0xdb0] ;  /* 0x000db00001147983 */ /* 0x000ea40000300a00 */
[----:B------:R-:W-:-:S05]  /*2e6a0*/  IMAD.MOV.U32 R11, RZ, RZ, 0x7f ;  /* 0x0000007fff0b7424 */ /* 0x000fca00078e00ff */
[----:B------:R-:W-:Y:S01]  /*2e6b0*/  IADD3 R11, R11, c[0x0][0x180], RZ ;  /* 0x000060000b0b7a10 */ /* 0x000fe20007ffe0ff */
[----:B--2---:R-:W-:Y:S11]  /*2e6c0*/  HMMA.16816.F32.BF16 R20, R24, R18, R20 ;  /* 0x000000121814723c */ /* 0x004ff60000041814 */
[----:B------:R-:W-:Y:S11]  /*2e6d0*/  @!UPT UIADD3 URZ, URZ, URZ, URZ ;  /* 0x0000003f3f3ff290 */ /* 0x000ff6000fffe03f */
[----:B------:R-:W-:Y:S01]  /*2e6e0*/  @!UPT UIADD3 URZ, URZ, URZ, URZ ;  /* 0x0000003f3f3ff290 */ /* 0x000fe2000fffe03f */
[----:B------:R0:W-:Y:S01]  /*2e6f0*/  STL.64 [R1+0x200], R20 ;  /* 0x0002001401007387 */ /* 0x0001e20000100a00 */
[----:B------:R1:W-:Y:S02]  /*2e700*/  STL.64 [R1+0x208], R22 ;  /* 0x0002081601007387 */ /* 0x0003e40000100a00 */
[----:B------:R-:W-:Y:S02]  /*2e710*/  IMAD.MOV.U32 R7, RZ, RZ, R21 ;  /* 0x000000ffff077224 */ /* 0x000fe400078e0015 */
[----:B------:R-:W2:Y:S02]  /*2e720*/  LDL.LU R19, [R1+0x368] ;  /* 0x0003680001137983 */ /* 0x000ea40000300800 */
[----:B------:R-:W-:Y:S01]  /*2e730*/  IMAD.MOV.U32 R18, RZ, RZ, R23 ;  /* 0x000000ffff127224 */ /* 0x000fe200078e0017 */
[----:B0-----:R-:W3:Y:S01]  /*2e740*/  LDL.LU R20, [R1+0x3f4] ;  /* 0x0003f40001147983 */ /* 0x001ee20000300800 */
[----:B------:R-:W4:Y:S02]  /*2e750*/  LDL.LU R21, [R1+0x3f0] ;  /* 0x0003f00001157983 */ /* 0x000f240000300800 */
[----:B-1----:R-:W4:Y:S02]  /*2e760*/  LDL.LU R22, [R1+0x3ec] ;  /* 0x0003ec0001167983 */ /* 0x002f240000300800 */
[----:B------:R-:W4:Y:S01]  /*2e770*/  LDL.LU R23, [R1+0x3e8] ;  /* 0x0003e80001177983 */ /* 0x000f220000300800 */
[----:B------:R0:W-:Y:S04]  /*2e780*/  STL [R1+0xd10], R7 ;  /* 0x000d100701007387 */ /* 0x0001e80000100800 */
[----:B0-----:R-:W4:Y:S01]  /*2e790*/  LDL.LU R7, [R1+0x3fc] ;  /* 0x0003fc0001077983 */ /* 0x001f220000300800 */
[----:B------:R0:W-:Y:S02]  /*2e7a0*/  STL [R1+0xd0c], R18 ;  /* 0x000d0c1201007387 */ /* 0x0001e40000100800 */
[----:B0-----:R-:W-:-:S04]  /*2e7b0*/  SHF.R.S32.HI R18, RZ, 0x1f, R11 ;  /* 0x0000001fff127819 */ /* 0x001fc8000001140b */
[----:B------:R-:W-:Y:S02]  /*2e7c0*/  LEA.HI R18, R18, R11, RZ, 0x7 ;  /* 0x0000000b12127211 */ /* 0x000fe400078f38ff */
[----:B------:R-:W4:Y:S01]  /*2e7d0*/  LDL.LU R11, [R1+0xda8] ;  /* 0x000da800010b7983 */ /* 0x000f220000300800 */
[----:B--2---:R-:W-:Y:S02]  /*2e7e0*/  IADD3 R19, P5, R19, UR12, RZ ;  /* 0x0000000c13137c10 */ /* 0x004fe4000ffbe0ff */
[----:B---3--:R-:W-:Y:S02]  /*2e7f0*/  IADD3 R20, P6, R20, UR12, RZ ;  /* 0x0000000c14147c10 */ /* 0x008fe4000ffde0ff */
[----:B----4-:R-:W-:Y:S02]  /*2e800*/  IADD3 R21, P1, R21, UR12, RZ ;  /* 0x0000000c15157c10 */ /* 0x010fe4000ff3e0ff */
[----:B------:R-:W-:Y:S01]  /*2e810*/  IADD3 R22, P2, R22, UR12, RZ ;  /* 0x0000000c16167c10 */ /* 0x000fe2000ff5e0ff */
[----:B------:R-:W-:Y:S01]  /*2e820*/  HMMA.16816.F32.BF16 R8, R24, R14, R8 ;  /* 0x0000000e1808723c */ /* 0x000fe20000041808 */
[----:B------:R-:W-:-:S02]  /*2e830*/  IADD3 R7, P4, R7, UR12, RZ ;  /* 0x0000000c07077c10 */ /* 0x000fc4000ff9e0ff */
[----:B------:R-:W-:Y:S02]  /*2e840*/  IADD3 R23, P3, R23, UR12, RZ ;  /* 0x0000000c17177c10 */ /* 0x000fe4000ff7e0ff */
[----:B------:R-:W-:Y:S02]  /*2e850*/  IADD3.X R4, R4, UR6, RZ, P5, !PT ;  /* 0x0000000604047c10 */ /* 0x000fe4000affe4ff */
[----:B------:R-:W-:Y:S01]  /*2e860*/  IADD3.X R6, R6, UR6, RZ, P4, !PT ;  /* 0x0000000606067c10 */ /* 0x000fe2000a7fe4ff */
[----:B------:R-:W-:Y:S01]  /*2e870*/  IADD3 R5, P4, R5, UR12, RZ ;  /* 0x0000000c05057c10 */ /* 0x000fe2000ff9e0ff */
[----:B------:R-:W-:Y:S02]  /*2e880*/  IADD3 R29, P5, R29, UR12, RZ ;  /* 0x0000000c1d1d7c10 */ /* 0x000fe4000ffbe0ff */
[----:B------:R-:W-:Y:S01]  /*2e890*/  IADD3.X R28, R28, UR6, RZ, P6, !PT ;  /* 0x000000061c1c7c10 */ /* 0x000fe2000b7fe4ff */
[----:B------:R-:W-:-:S11]  /*2e8a0*/  IADD3 R13, P6, R13, UR12, RZ ;  /* 0x0000000c0d0d7c10 */ /* 0x000fd6000ffde0ff */
[----:B------:R0:W-:Y:S01]  /*2e8b0*/  STL.64 [R1+0x1e0], R8 ;  /* 0x0001e00801007387 */ /* 0x0001e20000100a00 */
[----:B------:R-:W-:Y:S02]  /*2e8c0*/  STL.64 [R1+0x1e8], R10 ;  /* 0x0001e80a01007387 */ /* 0x000fe40000100a00 */
[----:B0-----:R-:W-:-:S05]  /*2e8d0*/  IMAD.MOV.U32 R8, RZ, RZ, R11 ;  /* 0x000000ffff087224 */ /* 0x001fca00078e000b */
[----:B------:R0:W-:Y:S01]  /*2e8e0*/  STL [R1+0xd14], R8 ;  /* 0x000d140801007387 */ /* 0x0001e20000100800 */
[----:B------:R-:W-:Y:S02]  /*2e8f0*/  STL [R1+0x3fc], R7 ;  /* 0x0003fc0701007387 */ /* 0x000fe40000100800 */
[----:B------:R-:W-:Y:S02]  /*2e900*/  STL [R1+0x368], R19 ;  /* 0x0003681301007387 */ /* 0x000fe40000100800 */
[----:B------:R-:W-:Y:S01]  /*2e910*/  STL [R1+0x3f4], R20 ;  /* 0x0003f41401007387 */ /* 0x000fe20000100800 */
[----:B------:R-:W-:Y:S01]  /*2e920*/  STL [R1+0x3f0], R21 ;  /* 0x0003f01501007387 */ /* 0x000fe20000100800 */
[----:B------:R-:W-:Y:S02]  /*2e930*/  STL [R1+0x3ec], R22 ;  /* 0x0003ec1601007387 */ /* 0x000fe40000100800 */
[----:B------:R-:W-:Y:S02]  /*2e940*/  STL [R1+0x3e8], R23 ;  /* 0x0003e81701007387 */ /* 0x000fe40000100800 */
[----:B------:R-:W-:Y:S01]  /*2e950*/  STL [R1+0x3f8], R6 ;  /* 0x0003f80601007387 */ /* 0x000fe20000100800 */
[----:B------:R-:W-:Y:S01]  /*2e960*/  STL [R1+0x3e0], R5 ;  /* 0x0003e00501007387 */ /* 0x000fe20000100800 */
[----:B------:R-:W-:Y:S01]  /*2e970*/  IADD3.X R17, R17, UR6, RZ, P1, !PT ;  /* 0x0000000611117c10 */ /* 0x000fe20008ffe4ff */
[----:B------:R-:W-:Y:S01]  /*2e980*/  STL [R1+0x35c], R4 ;  /* 0x00035c0401007387 */ /* 0x000fe20000100800 */
[----:B------:R-:W-:Y:S01]  /*2e990*/  IADD3 R3, P1, R3, UR12, RZ ;  /* 0x0000000c03037c10 */ /* 0x000fe2000ff3e0ff */
[----:B------:R-:W-:Y:S01]  /*2e9a0*/  STL [R1+0x3d8], R29 ;  /* 0x0003d81d01007387 */ /* 0x000fe20000100800 */
[----:B------:R-:W-:Y:S01]  /*2e9b0*/  IADD3.X R2, R2, UR6, RZ, P2, !PT ;  /* 0x0000000602027c10 */ /* 0x000fe200097fe4ff */
[----:B------:R-:W-:Y:S02]  /*2e9c0*/  STL [R1+0x364], R28 ;  /* 0x0003641c01007387 */ /* 0x000fe40000100800 */
[----:B------:R-:W-:Y:S01]  /*2e9d0*/  STL [R1+0x3d0], R13 ;  /* 0x0003d00d01007387 */ /* 0x000fe20000100800 */
[----:B------:R-:W-:Y:S01]  /*2e9e0*/  STL [R1+0x360], R17 ;  /* 0x0003601101007387 */ /* 0x000fe20000100800 */
[----:B------:R-:W-:Y:S02]  /*2e9f0*/  STL [R1+0x3c8], R3 ;  /* 0x0003c80301007387 */ /* 0x000fe40000100800 */
[----:B------:R-:W-:Y:S02]  /*2ea00*/  STL [R1+0x358], R2 ;  /* 0x0003580201007387 */ /* 0x000fe40000100800 */
[----:B0-----:R-:W2:Y:S01]  /*2ea10*/  LDL.LU R8, [R1+0x3d4] ;  /* 0x0003d40001087983 */ /* 0x001ea20000300800 */
[----:B------:R-:W-:-:S02]  /*2ea20*/  IADD3 R12, P2, R12, UR12, RZ ;  /* 0x0000000c0c0c7c10 */ /* 0x000fc4000ff5e0ff */
[----:B------:R-:W-:-:S03]  /*2ea30*/  IADD3.X R16, R16, UR6, RZ, P3, !PT ;  /* 0x0000000610107c10 */ /* 0x000fc60009ffe4ff */
[----:B------:R-:W-:Y:S04]  /*2ea40*/  STL [R1+0x3c0], R12 ;  /* 0x0003c00c01007387 */ /* 0x000fe80000100800 */
[----:B--2---:R0:W-:Y:S01]  /*2ea50*/  STL [R1+0xda0], R8 ;  /* 0x000da00801007387 */ /* 0x0041e20000100800 */
[----:B------:R-:W-:Y:S03]  /*2ea60*/  STL [R1+0x3e4], R16 ;  /* 0x0003e41001007387 */ /* 0x000fe60000100800 */
[----:B0-----:R-:W2:Y:S01]  /*2ea70*/  LDL.LU R8, [R1+0x3b0] ;  /* 0x0003b00001087983 */ /* 0x001ea20000300800 */
[----:B------:R-:W-:-:S05]  /*2ea80*/  IADD3 R0, P3, R0, UR12, RZ ;  /* 0x0000000c00007c10 */ /* 0x000fca000ff7e0ff */
[----:B------:R-:W-:Y:S01]  /*2ea90*/  STL [R1+0x3b8], R0 ;  /* 0x0003b80001007387 */ /* 0x000fe20000100800 */
[----:B------:R-:W-:Y:S01]  /*2eaa0*/  UIADD3 UR4, UR4, 0x1, URZ ;  /* 0x0000000104047890 */ /* 0x000fe2000fffe03f */
[----:B------:R-:W-:-:S05]  /*2eab0*/  SHF.R.S32.HI R18, RZ, 0x7, R18 ;  /* 0x00000007ff127819 */ /* 0x000fca0000011412 */
[----:B------:R-:W-:Y:S01]  /*2eac0*/  ISETP.NE.U32.AND P0, PT, R18, UR4, PT ;  /* 0x0000000412007c0c */ /* 0x000fe2000bf05070 */
[----:B--2---:R0:W-:Y:S04]  /*2ead0*/  STL [R1+0xda4], R8 ;  /* 0x000da40801007387 */ /* 0x0041e80000100800 */
[----:B0-----:R-:W2:Y:S01]  /*2eae0*/  LDL.LU R8, [R1+0x3dc] ;  /* 0x0003dc0001087983 */ /* 0x001ea20000300800 */
[----:B------:R-:W3:Y:S02]  /*2eaf0*/  LDL.LU R24, [R1+0x3a8] ;  /* 0x0003a80001187983 */ /* 0x000ee40000300800 */
[----:B------:R-:W4:Y:S02]  /*2eb00*/  LDL.LU R25, [R1+0x3cc] ;  /* 0x0003cc0001197983 */ /* 0x000f240000300800 */
[----:B------:R-:W3:Y:S01]  /*2eb10*/  LDL.LU R26, [R1+0x3a0] ;  /* 0x0003a000011a7983 */ /* 0x000ee20000300800 */
[----:B------:R-:W3:Y:S01]  /*2eb20*/  LDL.LU R27, [R1+0x3c4] ;  /* 0x0003c400011b7983 */ /* 0x000ee20000300800 */
[----:B------:R-:W3:Y:S02]  /*2eb30*/  LDL.LU R14, [R1+0x398] ;  /* 0x00039800010e7983 */ /* 0x000ee40000300800 */
        /* <DEDUP_REMOVED lines=23> */
[----:B--2---:R-:W-:-:S05]  /*2ecb0*/  IADD3.X R8, R8, UR6, RZ, P4, !PT ;  /* 0x0000000608087c10 */ /* 0x004fca000a7fe4ff */
[----:B------:R0:W-:Y:S04]  /*2ecc0*/  STL [R1+0x3dc], R8 ;  /* 0x0003dc0801007387 */ /* 0x0001e80000100800 */
[----:B0-----:R-:W2:Y:S02]  /*2ecd0*/  LDL.LU R8, [R1+0xda4] ;  /* 0x000da40001087983 */ /* 0x001ea40000300800 */
[----:B--2---:R-:W-:-:S05]  /*2ece0*/  IADD3 R8, P4, R8, UR12, RZ ;  /* 0x0000000c08087c10 */ /* 0x004fca000ff9e0ff */
[----:B------:R0:W-:Y:S04]  /*2ecf0*/  STL [R1+0x3b0], R8 ;  /* 0x0003b00801007387 */ /* 0x0001e80000100800 */
[----:B0-----:R-:W2:Y:S01]  /*2ed00*/  LDL.LU R8, [R1+0xda0] ;  /* 0x000da00001087983 */ /* 0x001ea20000300800 */
[----:B----4-:R-:W-:Y:S01]  /*2ed10*/  IADD3.X R25, R25, UR6, RZ, P6, !PT ;  /* 0x0000000619197c10 */ /* 0x010fe2000b7fe4ff */
[----:B---3--:R-:W-:Y:S01]  /*2ed20*/  IADD3 R26, P6, R26, UR12, RZ ;  /* 0x0000000c1a1a7c10 */ /* 0x008fe2000ffde0ff */
[----:B------:R-:W-:Y:S01]  /*2ed30*/  IADD3.X R27, R27, UR6, RZ, P1, !PT ;  /* 0x000000061b1b7c10 */ /* 0x000fe20008ffe4ff */
[----:B------:R-:W-:Y:S01]  /*2ed40*/  IADD3 R14, P1, R14, UR12, RZ ;  /* 0x0000000c0e0e7c10 */ /* 0x000fe2000ff3e0ff */
        /* <DEDUP_REMOVED lines=16> */
[----:B--2---:R-:W-:Y:S01]  /*2ee50*/  IADD3.X R8, R8, UR6, RZ, P5, !PT ;  /* 0x0000000608087c10 */ /* 0x004fe2000affe4ff */
[----:B------:R-:W-:-:S04]  /*2ee60*/  IADD3 R24, P5, R24, UR12, RZ ;  /* 0x0000000c18187c10 */ /* 0x000fc8000ffbe0ff */
        /* <DEDUP_REMOVED lines=8> */
[----:B------:R-:W-:Y:S01]  /*2eef0*/  IADD3.X R19, R19, UR6, RZ, P5, !PT ;  /* 0x0000000613137c10 */ /* 0x000fe2000affe4ff */
[----:B------:R-:W-:Y:S01]  /*2ef00*/  STL [R1+0x3b4], R10 ;  /* 0x0003b40a01007387 */ /* 0x000fe20000100800 */
[----:B------:R-:W-:Y:S01]  /*2ef10*/  IADD3 R20, P5, R20, UR12, RZ ;  /* 0x0000000c14147c10 */ /* 0x000fe2000ffbe0ff */
[----:B------:R-:W-:Y:S02]  /*2ef20*/  STL [R1+0x388], R11 ;  /* 0x0003880b01007387 */ /* 0x000fe40000100800 */
[----:B------:R-:W-:Y:S01]  /*2ef30*/  STL [R1+0x3ac], R18 ;  /* 0x0003ac1201007387 */ /* 0x000fe20000100800 */
[----:B------:R-:W-:Y:S01]  /*2ef40*/  STL [R1+0x380], R7 ;  /* 0x0003800701007387 */ /* 0x000fe20000100800 */
        /* <DEDUP_REMOVED lines=12> */
[----:B------:R-:W-:Y:S02]  /*2f010*/  STL [R1+0x37c], R13 ;  /* 0x00037c0d01007387 */ /* 0x000fe40000100800 */
[----:B------:R-:W-:Y:S02]  /*2f020*/  STL [R1+0x33c], R17 ;  /* 0x00033c1101007387 */ /* 0x000fe40000100800 */
[----:B------:R-:W-:Y:S01]  /*2f030*/  STL [R1+0x374], R3 ;  /* 0x0003740301007387 */ /* 0x000fe20000100800 */
[----:B------:R-:W-:Y:S01]  /*2f040*/  STL [R1+0x334], R2 ;  /* 0x0003340201007387 */ /* 0x000fe20000100800 */
[----:B0-----:R-:W2:Y:S01]  /*2f050*/  LDL.LU R8, [R1+0x31c] ;  /* 0x00031c0001087983 */ /* 0x001ea20000300800 */
[----:B------:R-:W-:Y:S01]  /*2f060*/  IADD3.X R12, R12, UR6, RZ, P6, !PT ;  /* 0x000000060c0c7c10 */ /* 0x000fe2000b7fe4ff */
[----:B------:R-:W-:-:S04]  /*2f070*/  IADD3 R16, P6, R16, UR12, RZ ;  /* 0x0000000c10107c10 */ /* 0x000fc8000ffde0ff */
[----:B------:R-:W-:Y:S04]  /*2f080*/  STL [R1+0x36c], R12 ;  /* 0x00036c0c01007387 */ /* 0x000fe80000100800 */
[----:B--2---:R0:W-:Y:S01]  /*2f090*/  STL [R1+0xd98], R8 ;  /* 0x000d980801007387 */ /* 0x0041e20000100800 */
[----:B------:R-:W-:Y:S03]  /*2f0a0*/  STL [R1+0x32c], R16 ;  /* 0x00032c1001007387 */ /* 0x000fe60000100800 */
[----:B0-----:R-:W2:Y:S01]  /*2f0b0*/  LDL.LU R8, [R1+0x348] ;  /* 0x0003480001087983 */ /* 0x001ea20000300800 */
[----:B------:R-:W-:-:S05]  /*2f0c0*/  IADD3.X R0, R0, UR6, RZ, P1, !PT ;  /* 0x0000000600007c10 */ /* 0x000fca0008ffe4ff */
[----:B------:R-:W-:Y:S04]  /*2f0d0*/  STL [R1+0x350], R0 ;  /* 0x0003500001007387 */ /* 0x000fe80000100800 */
        /* <DEDUP_REMOVED lines=30> */
[----:B--2---:R-:W-:-:S05]  /*2f2c0*/  IADD3 R8, P1, R8, UR12, RZ ;  /* 0x0000000c08087c10 */ /* 0x004fca000ff3e0ff */
[----:B------:R0:W-:Y:S04]  /*2f2d0*/  STL [R1+0x324], R8 ;  /* 0x0003240801007387 */ /* 0x0001e80000100800 */
[----:B0-----:R-:W2:Y:S02]  /*2f2e0*/  LDL.LU R8, [R1+0xd9c] ;  /* 0x000d9c0001087983 */ /* 0x001ea40000300800 */
[----:B--2---:R-:W-:-:S05]  /*2f2f0*/  IADD3.X R8, R8, UR6, RZ, P2, !PT ;  /* 0x0000000608087c10 */ /* 0x004fca00097fe4ff */
[----:B------:R0:W-:Y:S04]  /*2f300*/  STL [R1+0x348], R8 ;  /* 0x0003480801007387 */ /* 0x0001e80000100800 */
[----:B0-----:R-:W2:Y:S01]  /*2f310*/  LDL.LU R8, [R1+0xd98] ;  /* 0x000d980001087983 */ /* 0x001ea20000300800 */
[----:B---3--:R-:W-:Y:S01]  /*2f320*/  IADD3.X R24, R24, UR6, RZ, P3, !PT ;  /* 0x0000000618187c10 */ /* 0x008fe20009ffe4ff */
[----:B----4-:R-:W-:Y:S01]  /*2f330*/  IADD3 R25, P3, R25, UR12, RZ ;  /* 0x0000000c19197c10 */ /* 0x010fe2000ff7e0ff */
        /* <DEDUP_REMOVED lines=18> */
[----:B------:R-:W-:-:S02]  /*2f460*/  IADD3.X R2, R2, UR7, RZ, P3, !PT ;  /* 0x0000000702027c10 */ /* 0x000fc40009ffe4ff */
[----:B--2---:R-:W-:-:S05]  /*2f470*/  IADD3 R8, P2, R8, UR12, RZ ;  /* 0x0000000c08087c10 */ /* 0x004fca000ff5e0ff */
[----:B------:R0:W-:Y:S01]  /*2f480*/  STL [R1+0x31c], R8 ;  /* 0x00031c0801007387 */ /* 0x0001e20000100800 */
[----:B------:R-:W-:Y:S02]  /*2f490*/  STL [R1+0x340], R24 ;  /* 0x0003401801007387 */ /* 0x000fe40000100800 */
[----:B------:R-:W-:Y:S02]  /*2f4a0*/  STL [R1+0x314], R25 ;  /* 0x0003141901007387 */ /* 0x000fe40000100800 */
[----:B------:R-:W-:Y:S01]  /*2f4b0*/  STL [R1+0x338], R26 ;  /* 0x0003381a01007387 */ /* 0x000fe20000100800 */
[----:B------:R-:W-:Y:S01]  /*2f4c0*/  STL [R1+0x30c], R27 ;  /* 0x00030c1b01007387 */ /* 0x000fe20000100800 */
        /* <DEDUP_REMOVED lines=1546> */
[----:B------:R-:W-:Y:S02]  /*35570*/  IADD3.X R20, R20, UR7, RZ, P6, !PT ;  /* 0x0000000714147c10 */ /* 0x000fe4000b7fe4ff */
[----:B------:R-:W-:Y:S02]  /*35580*/  IADD3.X R21, R21, UR7, RZ, P1, !PT ;  /* 0x0000000715157c10 */ /* 0x000fe40008ffe4ff */
[----:B------:R-:W-:Y:S02]  /*35590*/  IADD3.X R23, R23, UR7, RZ, P3, !PT ;  /* 0x0000000717177c10 */ /* 0x000fe40009ffe4ff */
[----:B------:R-:W-:Y:S02]  /*355a0*/  IADD3.X R22, R22, UR7, RZ, P2, !PT ;  /* 0x0000000716167c10 */ /* 0x000fe400097fe4ff */
[----:B--2---:R-:W-:-:S05]  /*355b0*/  IADD3 R8, P4, R8, UR9, RZ ;  /* 0x0000000908087c10 */ /* 0x004fca000ff9e0ff */
[----:B------:R0:W-:Y:S04]  /*355c0*/  STL [R1+0x478], R8 ;  /* 0x0004780801007387 */ /* 0x0001e80000100800 */
[----:B0-----:R0:W5:Y:S01]  /*355d0*/  LDL.LU R8, [R1+0xd14] ;  /* 0x000d140001087983 */ /* 0x0011620000300800 */
[----:B------:R1:W-:Y:S03]  /*355e0*/  STL [R1+0x49c], R7 ;  /* 0x00049c0701007387 */ /* 0x0003e60000100800 */
[----:B-1----:R0:W5:Y:S01]  /*355f0*/  LDL.LU R7, [R1+0xd10] ;  /* 0x000d100001077983 */ /* 0x0021620000300800 */
[----:B------:R1:W-:Y:S03]  /*35600*/  STL [R1+0x470], R18 ;  /* 0x0004701201007387 */ /* 0x0003e60000100800 */
[----:B-1----:R0:W5:Y:S01]  /*35610*/  LDL.LU R18, [R1+0xd0c] ;  /* 0x000d0c0001127983 */ /* 0x0021620000300800 */
[----:B------:R1:W-:Y:S03]  /*35620*/  STL [R1+0x494], R6 ;  /* 0x0004940601007387 */ /* 0x0003e60000100800 */
[----:B-1----:R0:W5:Y:S01]  /*35630*/  LDL.LU R6, [R1+0xd08] ;  /* 0x000d080001067983 */ /* 0x0021620000300800 */
[----:B------:R1:W-:Y:S01]  /*35640*/  STL [R1+0x468], R5 ;  /* 0x0004680501007387 */ /* 0x0003e20000100800 */
[----:B------:R-:W-:-:S02]  /*35650*/  IADD3.X R2, R2, UR7, RZ, P4, !PT ;  /* 0x0000000702027c10 */ /* 0x000fc4000a7fe4ff */
[----:B-1----:R0:W5:Y:S01]  /*35660*/  LDL.LU R5, [R1+0xd04] ;  /* 0x000d040001057983 */ /* 0x0021620000300800 */
[----:B------:R1:W-:Y:S01]  /*35670*/  STL [R1+0x48c], R4 ;  /* 0x00048c0401007387 */ /* 0x0003e20000100800 */
[----:B------:R-:W-:Y:S02]  /*35680*/  IADD3 R0, P4, R0, UR9, RZ ;  /* 0x0000000900007c10 */ /* 0x000fe4000ff9e0ff */
[----:B-1----:R0:W5:Y:S01]  /*35690*/  LDL.LU R4, [R1+0xd00] ;  /* 0x000d000001047983 */ /* 0x0021620000300800 */
[----:B------:R1:W-:Y:S03]  /*356a0*/  STL [R1+0x460], R29 ;  /* 0x0004601d01007387 */ /* 0x0003e60000100800 */
        /* <DEDUP_REMOVED lines=14> */
[----:B------:R1:W-:Y:S03]  /*35790*/  STL [R1+0x46c], R16 ;  /* 0x00046c1001007387 */ /* 0x0003e60000100800 */
[----:B-1----:R0:W5:Y:S01]  /*357a0*/  LDL.LU R16, [R1+0xce0] ;  /* 0x000ce00001107983 */ /* 0x0021620000300800 */
[----:B------:R1:W-:Y:S03]  /*357b0*/  STL [R1+0x440], R12 ;  /* 0x0004400c01007387 */ /* 0x0003e60000100800 */
[----:B-1----:R0:W5:Y:S01]  /*357c0*/  LDL.LU R12, [R1+0xcdc] ;  /* 0x000cdc00010c7983 */ /* 0x0021620000300800 */
[----:B------:R0:W-:Y:S02]  /*357d0*/  STL [R1+0x464], R24 ;  /* 0x0004641801007387 */ /* 0x0001e40000100800 */
[----:B------:R0:W-:Y:S02]  /*357e0*/  STL [R1+0x438], R25 ;  /* 0x0004381901007387 */ /* 0x0001e40000100800 */
[----:B------:R0:W-:Y:S01]  /*357f0*/  STL [R1+0x45c], R26 ;  /* 0x00045c1a01007387 */ /* 0x0001e20000100800 */
[----:B------:R0:W-:Y:S01]  /*35800*/  STL [R1+0x430], R27 ;  /* 0x0004301b01007387 */ /* 0x0001e20000100800 */
        /* <DEDUP_REMOVED lines=9> */
[----:B------:R0:W-:Y:S01]  /*358a0*/  STL [R1+0x424], R22 ;  /* 0x0004241601007387 */ /* 0x0001e20000100800 */
[----:B------:R-:W-:Y:S01]  /*358b0*/  @!P0 CALL.REL.NOINC `(.L_x_2) ;  /* 0x0000001000008944 */ /* 0x000fe20003c00000 */
[----:B------:R-:W-:Y:S05]  /*358c0*/  BRA `(.L_x_3) ;  /* 0xfffe457000007947 */ /* 0x000fea000383ffff */
.L_x_2:
[----:B-----5:R1:W-:Y:S04]  /*358d0*/  STL [R1+0xd28], R7 ;  /* 0x000d280701007387 */ /* 0x0203e80000100800 */
[----:B-1----:R-:W2:Y:S04]  /*358e0*/  LDL.LU R7, [R1+0x268] ;  /* 0x0002680001077983 */ /* 0x002ea80000300800 */
[----:B--2---:R1:W-:Y:S04]  /*358f0*/  STL [R1+0xd30], R7 ;  /* 0x000d300701007387 */ /* 0x0043e80000100800 */
        /* <DEDUP_REMOVED lines=12> */
[----:B------:R2:W-:Y:S01]  /*359c0*/  STL [R1+0xd24], R6 ;  /* 0x000d240601007387 */ /* 0x0005e20000100800 */
[----:B-1----:R-:W-:-:S03]  /*359d0*/  IMAD.MOV.U32 R7, RZ, RZ, R18 ;  /* 0x000000ffff077224 */ /* 0x002fc600078e0012 */
[----:B--2---:R-:W2:Y:S04]  /*359e0*/  LDL.LU R6, [R1+0x1e4] ;  /* 0x0001e40001067983 */ /* 0x004ea80000300800 */
        /* <DEDUP_REMOVED lines=18> */
[----:B------:R1:W-:Y:S04]  /*35b10*/  STL [R1+0xd1c], R4 ;  /* 0x000d1c0401007387 */ /* 0x0003e80000100800 */
[----:B-1----:R-:W3:Y:S04]  /*35b20*/  LDL.LU R4, [R1+0x234] ;  /* 0x0002340001047983 */ /* 0x002ee80000300800 */
[----:B0-----:R-:W4:Y:S04]  /*35b30*/  LDL.LU R11, [R1+0x200] ;  /* 0x00020000010b7983 */ /* 0x001f280000300800 */
[----:B----4-:R0:W-:Y:S04]  /*35b40*/  STL [R1+0xd18], R11 ;  /* 0x000d180b01007387 */ /* 0x0101e80000100800 */
[----:B0-----:R-:W4:Y:S04]  /*35b50*/  LDL.LU R11, [R1+0x254] ;  /* 0x00025400010b7983 */ /* 0x001f280000300800 */
[----:B------:R-:W2:Y:S04]  /*35b60*/  LDL.LU R10, [R1+0x220] ;  /* 0x00022000010a7983 */ /* 0x000ea80000300800 */
[----:B--2---:R0:W-:Y:S04]  /*35b70*/  STL [R1+0xd14], R10 ;  /* 0x000d140a01007387 */ /* 0x0041e80000100800 */
[----:B0-----:R-:W2:Y:S04]  /*35b80*/  LDL.LU R10, [R1+0x1e0] ;  /* 0x0001e000010a7983 */ /* 0x001ea80000300800 */
        /* <DEDUP_REMOVED lines=9> */
[----:B------:R0:W-:Y:S04]  /*35c20*/  STL [R1+0xd00], R13 ;  /* 0x000d000d01007387 */ /* 0x0001e80000100800 */
[----:B0-----:R-:W2:Y:S04]  /*35c30*/  LDL.LU R13, [R1+0x29c] ;  /* 0x00029c00010d7983 */ /* 0x001ea80000300800 */
[----:B--2---:R0:W-:Y:S04]  /*35c40*/  STL [R1+0xd04], R13 ;  /* 0x000d040d01007387 */ /* 0x0041e80000100800 */
[----:B0-----:R-:W2:Y:S04]  /*35c50*/  LDL.LU R13, [R1+0x27c] ;  /* 0x00027c00010d7983 */ /* 0x001ea80000300800 */
[----:B------:R-:W2:Y:S04]  /*35c60*/  LDL.LU R14, [R1+0x2ac] ;  /* 0x0002ac00010e7983 */ /* 0x000ea80000300800 */
[----:B------:R0:W-:Y:S04]  /*35c70*/  STL [R1+0xcfc], R12 ;  /* 0x000cfc0c01007387 */ /* 0x0001e80000100800 */
[----:B0-----:R-:W2:Y:S04]  /*35c80*/  LDL.LU R12, [R1+0x2bc] ;  /* 0x0002bc00010c7983 */ /* 0x001ea80000300800 */
[----:B------:R0:W-:Y:S04]  /*35c90*/  STL [R1+0xcf4], R17 ;  /* 0x000cf41101007387 */ /* 0x0001e80000100800 */
[----:B0-----:R-:W2:Y:S01]  /*35ca0*/  LDL.LU R17, [R1+0x278] ;  /* 0x0002780001117983 */ /* 0x001ea20000300800 */
[----:B------:R-:W-:-:S03]  /*35cb0*/  F2FP.BF16.PACK_AB R7, R6, R7 ;  /* 0x000000070607723e */ /* 0x000fc600000010ff */
[----:B--2---:R0:W-:Y:S04]  /*35cc0*/  STL [R1+0xcf8], R17 ;  /* 0x000cf81101007387 */ /* 0x0041e80000100800 */
[----:B0-----:R-:W2:Y:S04]  /*35cd0*/  LDL.LU R17, [R1+0x2dc] ;  /* 0x0002dc0001117983 */ /* 0x001ea80000300800 */
[----:B------:R-:W2:Y:S04]  /*35ce0*/  LDL.LU R19, [R1+0x288] ;  /* 0x0002880001137983 */ /* 0x000ea80000300800 */
[----:B------:R0:W-:Y:S04]  /*35cf0*/  STL [R1+0xcf0], R16 ;  /* 0x000cf01001007387 */ /* 0x0001e80000100800 */
[----:B0-----:R-:W2:Y:S04]  /*35d00*/  LDL.LU R16, [R1+0x298] ;  /* 0x0002980001107983 */ /* 0x001ea80000300800 */
[----:B------:R-:W2:Y:S04]  /*35d10*/  LDL.LU R18, [R1+0x2a8] ;  /* 0x0002a80001127983 */ /* 0x000ea80000300800 */
[----:B------:R0:W-:Y:S04]  /*35d20*/  STL [R1+0xcec], R29 ;  /* 0x000cec1d01007387 */ /* 0x0001e80000100800 */
[----:B0-----:R-:W2:Y:S04]  /*35d30*/  LDL.LU R29, [R1+0x2b8] ;  /* 0x0002b800011d7983 */ /* 0x001ea80000300800 */
[----:B------:R0:W-:Y:S04]  /*35d40*/  STL [R1+0xce8], R3 ;  /* 0x000ce80301007387 */ /* 0x0001e80000100800 */
[----:B0-----:R-:W2:Y:S04]  /*35d50*/  LDL.LU R3, [R1+0x2d8] ;  /* 0x0002d80001037983 */ /* 0x001ea80000300800 */
[----:B------:R0:W-:Y:S04]  /*35d60*/  STL [R1+0xce4], R28 ;  /* 0x000ce41c01007387 */ /* 0x0001e80000100800 */
[----:B0-----:R-:W2:Y:S04]  /*35d70*/  LDL.LU R28, [R1+0x274] ;  /* 0x00027400011c7983 */ /* 0x001ea80000300800 */
[----:B------:R-:W2:Y:S04]  /*35d80*/  LDL.LU R23, [R1+0x284] ;  /* 0x0002840001177983 */ /* 0x000ea80000300800 */
[----:B------:R0:W-:Y:S04]  /*35d90*/  STL [R1+0xce0], R0 ;  /* 0x000ce00001007387 */ /* 0x0001e80000100800 */
[----:B0-----:R-:W2:Y:S04]  /*35da0*/  LDL.LU R0, [R1+0x294] ;  /* 0x0002940001007983 */ /* 0x001ea80000300800 */
[----:B------:R-:W2:Y:S04]  /*35db0*/  LDL.LU R22, [R1+0x2a4] ;  /* 0x0002a40001167983 */ /* 0x000ea80000300800 */
[----:B------:R0:W-:Y:S04]  /*35dc0*/  STL [R1+0xcdc], R2 ;  /* 0x000cdc0201007387 */ /* 0x0001e80000100800 */
[----:B0-----:R-:W2:Y:S04]  /*35dd0*/  LDL.LU R2, [R1+0x2b4] ;  /* 0x0002b40001027983 */ /* 0x001ea80000300800 */
[----:B------:R-:W2:Y:S04]  /*35de0*/  LDL.LU R21, [R1+0x2c4] ;  /* 0x0002c40001157983 */ /* 0x000ea80000300800 */
[----:B------:R-:W2:Y:S04]  /*35df0*/  LDL.LU R24, [R1+0x2d4] ;  /* 0x0002d40001187983 */ /* 0x000ea80000300800 */
[----:B------:R-:W2:Y:S04]  /*35e00*/  LDL.LU R20, [R1+0x2e4] ;  /* 0x0002e40001147983 */ /* 0x000ea80000300800 */
[----:B------:R-:W2:Y:S04]  /*35e10*/  LDL.LU R25, [R1+0x270] ;  /* 0x0002700001197983 */ /* 0x000ea80000300800 */
[----:B------:R-:W2:Y:S04]  /*35e20*/  LDL.LU R27, [R1+0x280] ;  /* 0x00028000011b7983 */ /* 0x000ea80000300800 */
[----:B------:R-:W2:Y:S04]  /*35e30*/  LDL.LU R26, [R1+0x290] ;  /* 0x00029000011a7983 */ /* 0x000ea80000300800 */
[----:B------:R-:W2:Y:S04]  /*35e40*/  LDL.LU R6, [R1+0xd64] ;  /* 0x000d640001067983 */ /* 0x000ea80000300800 */
[----:B------:R0:W-:Y:S04]  /*35e50*/  STL [R1+0x1c], R7 ;  /* 0x00001c0701007387 */ /* 0x0001e80000100800 */
[----:B0-----:R-:W2:Y:S02]  /*35e60*/  LDL.LU R7, [R1+0xd60] ;  /* 0x000d600001077983 */ /* 0x001ea40000300800 */
[----:B--2---:R-:W-:-:S02]  /*35e70*/  F2FP.BF16.PACK_AB R7, R6, R7 ;  /* 0x000000070607723e */ /* 0x004fc400000010ff */
        /* <DEDUP_REMOVED lines=25> */
[----:B------:R0:W-:Y:S04]  /*36010*/  STL [R1], R7 ;  /* 0x0000000701007387 */ /* 0x0001e80000100800 */
[----:B0-----:R-:W2:Y:S02]  /*36020*/  LDL.LU R7, [R1+0xd28] ;  /* 0x000d280001077983 */ /* 0x001ea40000300800 */
[----:B--2---:R-:W-:-:S02]  /*36030*/  F2FP.BF16.PACK_AB R7, R6, R7 ;  /* 0x000000070607723e */ /* 0x004fc400000010ff */
[----:B------:R-:W2:Y:S02]  /*36040*/  LDL.LU R6, [R1+0xd24] ;  /* 0x000d240001067983 */ /* 0x000ea40000300800 */
[----:B--2---:R-:W-:Y:S02]  /*36050*/  F2FP.BF16.PACK_AB R6, R5, R6 ;  /* 0x000000060506723e */ /* 0x004fe400000010ff */
[----:B------:R-:W3:Y:S02]  /*36060*/  LDL.LU R5, [R1+0xd20] ;  /* 0x000d200001057983 */ /* 0x000ee40000300800 */
[----:B---3--:R-:W-:Y:S02]  /*36070*/  F2FP.BF16.PACK_AB R5, R4, R5 ;  /* 0x000000050405723e */ /* 0x008fe400000010ff */
[----:B------:R-:W4:Y:S02]  /*36080*/  LDL.LU R4, [R1+0xd1c] ;  /* 0x000d1c0001047983 */ /* 0x000f240000300800 */
[----:B----4-:R-:W-:-:S02]  /*36090*/  F2FP.BF16.PACK_AB R4, R11, R4 ;  /* 0x000000040b04723e */ /* 0x010fc400000010ff */
[----:B------:R-:W2:Y:S02]  /*360a0*/  LDL.LU R11, [R1+0xd18] ;  /* 0x000d1800010b7983 */ /* 0x000ea40000300800 */
[----:B--2---:R-:W-:Y:S02]  /*360b0*/  F2FP.BF16.PACK_AB R11, R10, R11 ;  /* 0x0000000b0a0b723e */ /* 0x004fe400000010ff */
[----:B------:R-:W2:Y:S02]  /*360c0*/  LDL.LU R10, [R1+0xd14] ;  /* 0x000d1400010a7983 */ /* 0x000ea40000300800 */
[----:B--2---:R-:W-:Y:S02]  /*360d0*/  F2FP.BF16.PACK_AB R10, R9, R10 ;  /* 0x0000000a090a723e */ /* 0x004fe400000010ff */
[----:B------:R-:W2:Y:S02]  /*360e0*/  LDL.LU R9, [R1+0xd10] ;  /* 0x000d100001097983 */ /* 0x000ea40000300800 */
[----:B--2---:R-:W-:-:S02]  /*360f0*/  F2FP.BF16.PACK_AB R9, R8, R9 ;  /* 0x000000090809723e */ /* 0x004fc400000010ff */
        /* <DEDUP_REMOVED lines=10> */
[----:B------:R-:W2:Y:S01]  /*361a0*/  LDL.LU R17, [R1+0xcf8] ;  /* 0x000cf80001117983 */ /* 0x000ea20000300800 */
[----:B------:R-:W-:Y:S02]  /*361b0*/  F2FP.BF16.PACK_AB R18, R16, R18 ;  /* 0x000000121012723e */ /* 0x000fe400000010ff */
[----:B--2---:R-:W-:-:S02]  /*361c0*/  F2FP.BF16.PACK_AB R19, R17, R19 ;  /* 0x000000131113723e */ /* 0x004fc400000010ff */
[----:B------:R-:W2:Y:S04]  /*361d0*/  LDL.LU R17, [R1+0xcf4] ;  /* 0x000cf40001117983 */ /* 0x000ea80000300800 */
[----:B------:R-:W3:Y:S01]  /*361e0*/  LDL.LU R16, [R1+0xcf0] ;  /* 0x000cf00001107983 */ /* 0x000ee20000300800 */
[----:B------:R-:W-:Y:S02]  /*361f0*/  F2FP.BF16.PACK_AB R23, R28, R23 ;  /* 0x000000171c17723e */ /* 0x000fe400000010ff */
[----:B------:R-:W-:Y:S02]  /*36200*/  F2FP.BF16.PACK_AB R22, R0, R22 ;  /* 0x000000160016723e */ /* 0x000fe400000010ff */
[----:B------:R-:W-:Y:S02]  /*36210*/  F2FP.BF16.PACK_AB R21, R2, R21 ;  /* 0x000000150215723e */ /* 0x000fe400000010ff */
[----:B--2---:R-:W-:-:S02]  /*36220*/  F2FP.BF16.PACK_AB R17, R29, R17 ;  /* 0x000000111d11723e */ /* 0x004fc400000010ff */
[----:B------:R-:W2:Y:S01]  /*36230*/  LDL.LU R29, [R1+0xcec] ;  /* 0x000cec00011d7983 */ /* 0x000ea20000300800 */
[----:B---3--:R-:W-:-:S03]  /*36240*/  F2FP.BF16.PACK_AB R16, R3, R16 ;  /* 0x000000100310723e */ /* 0x008fc600000010ff */
[----:B------:R-:W3:Y:S04]  /*36250*/  LDL.LU R3, [R1+0xce8] ;  /* 0x000ce80001037983 */ /* 0x000ee80000300800 */
[----:B------:R-:W3:Y:S04]  /*36260*/  LDL.LU R28, [R1+0xce4] ;  /* 0x000ce400011c7983 */ /* 0x000ee80000300800 */
[----:B------:R-:W4:Y:S04]  /*36270*/  LDL.LU R0, [R1+0xce0] ;  /* 0x000ce00001007983 */ /* 0x000f280000300800 */
[----:B------:R-:W4:Y:S01]  /*36280*/  LDL.LU R2, [R1+0xcdc] ;  /* 0x000cdc0001027983 */ /* 0x000f220000300800 */
[----:B------:R-:W-:-:S02]  /*36290*/  F2FP.BF16.PACK_AB R20, R24, R20 ;  /* 0x000000141814723e */ /* 0x000fc400000010ff */
[----:B------:R-:W-:Y:S02]  /*362a0*/  F2FP.BF16.PACK_AB R27, R25, R27 ;  /* 0x0000001b191b723e */ /* 0x000fe400000010ff */
[----:B--2---:R-:W-:Y:S02]  /*362b0*/  F2FP.BF16.PACK_AB R26, R26, R29 ;  /* 0x0000001d1a1a723e */ /* 0x004fe400000010ff */
[----:B---3--:R-:W-:Y:S02]  /*362c0*/  F2FP.BF16.PACK_AB R25, R28, R3 ;  /* 0x000000031c19723e */ /* 0x008fe400000010ff */
[----:B----4-:R-:W-:Y:S02]  /*362d0*/  F2FP.BF16.PACK_AB R24, R2, R0 ;  /* 0x000000000218723e */ /* 0x010fe400000010ff */
.L_x_1:
[----:B------:R-:W2:Y:S04]  /*362e0*/  LDL.LU R29, [R1+0xc24] ;  /* 0x000c2400011d7983 */ /* 0x000ea80000300800 */
[----:B------:R-:W1:Y:S02]  /*362f0*/  S2R R28, SR_TID.X ;  /* 0x00000000001c7919 */ /* 0x000e640000002100 */
[----:B01----:R-:W-:-:S02]  /*36300*/  IMAD.SHL.U32 R0, R28, 0x200, RZ ;  /* 0x000002001c007824 */ /* 0x003fc400078e00ff */
[C---:B------:R-:W-:Y:S02]  /*36310*/  IMAD.SHL.U32 R3, R28.reuse, 0x800, RZ ;  /* 0x000008001c037824 */ /* 0x040fe400078e00ff */
[----:B------:R-:W-:Y:S01]  /*36320*/  IMAD.SHL.U32 R2, R28, 0x10, RZ ;  /* 0x000000101c027824 */ /* 0x000fe200078e00ff */
[----:B------:R-:W-:Y:S01]  /*36330*/  LOP3.LUT R0, R0, 0x3000, RZ, 0xc0, !PT ;  /* 0x0000300000007812 */ /* 0x000fe200078ec0ff */
[----:B------:R-:W-:Y:S01]  /*36340*/  IMAD.SHL.U32 R28, R28, 0x4, RZ ;  /* 0x000000041c1c7824 */ /* 0x000fe200078e00ff */
[----:B------:R-:W-:Y:S01]  /*36350*/  LOP3.LUT R3, R3, 0x3000, RZ, 0xc0, !PT ;  /* 0x0000300003037812 */ /* 0x000fe200078ec0ff */
[----:B------:R-:W-:Y:S01]  /*36360*/  BAR.SYNC.DEFER_BLOCKING 0x0 ;  /* 0x0000000000007b1d */ /* 0x000fe20000010000 */
[----:B--2---:R-:W-:-:S05]  /*36370*/  LOP3.LUT R0, R0, 0xc60, R29, 0xf8, !PT ;  /* 0x00000c6000007812 */ /* 0x004fca00078ef81d */
[----:B------:R-:W2:Y:S01]  /*36380*/  LDL.LU R29, [R1+0x1f8] ;  /* 0x0001f800011d7983 */ /* 0x000ea20000300800 */
[----:B------:R-:W-:Y:S02]  /*36390*/  LOP3.LUT R3, R3, 0x3f0, R2, 0xf8, !PT ;  /* 0x000003f003037812 */ /* 0x000fe400078ef802 */
[----:B------:R-:W-:Y:S01]  /*363a0*/  LOP3.LUT R0, R0, 0x70, R28, 0x78, !PT ;  /* 0x0000007000007812 */ /* 0x000fe200078e781c */
[----:B------:R-:W0:Y:S04]  /*363b0*/  S2R R2, SR_TID.X ;  /* 0x0000000000027919 */ /* 0x000e280000002100 */
[----:B------:R-:W3:Y:S04]  /*363c0*/  LDL.LU R28, [R1+0xc58] ;  /* 0x000c5800011c7983 */ /* 0x000ee80000300800 */
[----:B------:R1:W-:Y:S04]  /*363d0*/  STS.128 [R0], R24 ;  /* 0x0000001800007388 */ /* 0x0003e80000000c00 */
[----:B------:R4:W-:Y:S04]  /*363e0*/  STS.128 [R0+0x200], R20 ;  /* 0x0002001400007388 */ /* 0x0009e80000000c00 */
[----:B-1----:R-:W5:Y:S01]  /*363f0*/  LDL.LU R24, [R1+0x10] ;  /* 0x0000100001187983 */ /* 0x002f620000300800 */
[----:B0-----:R-:W-:-:S03]  /*36400*/  SHF.R.U32.HI R2, RZ, 0x1, R2 ;  /* 0x00000001ff027819 */ /* 0x001fc60000011602 */
[----:B------:R-:W5:Y:S04]  /*36410*/  LDL.LU R25, [R1+0x14] ;  /* 0x0000140001197983 */ /* 0x000f680000300800 */
[----:B------:R-:W5:Y:S04]  /*36420*/  LDL.LU R26, [R1+0x18] ;  /* 0x00001800011a7983 */ /* 0x000f680000300800 */
[----:B------:R-:W5:Y:S04]  /*36430*/  LDL.LU R27, [R1+0x1c] ;  /* 0x00001c00011b7983 */ /* 0x000f680000300800 */
[----:B----4-:R-:W4:Y:S04]  /*36440*/  LDL.LU R20, [R1] ;  /* 0x0000000001147983 */ /* 0x010f280000300800 */
[----:B------:R-:W4:Y:S04]  /*36450*/  LDL.LU R21, [R1+0x4] ;  /* 0x0000040001157983 */ /* 0x000f280000300800 */
[----:B------:R-:W4:Y:S04]  /*36460*/  LDL.LU R22, [R1+0x8] ;  /* 0x0000080001167983 */ /* 0x000f280000300800 */
[----:B------:R-:W4:Y:S01]  /*36470*/  LDL.LU R23, [R1+0xc] ;  /* 0x00000c0001177983 */ /* 0x000f220000300800 */
[----:B------:R-:W-:-:S03]  /*36480*/  LOP3.LUT R3, R3, 0x20, R2, 0x78, !PT ;  /* 0x0000002003037812 */ /* 0x000fc600078e7802 */
[----:B------:R-:W0:Y:S04]  /*36490*/  S2R R2, SR_TID.X ;  /* 0x0000000000027919 */ /* 0x000e280000002100 */
[----:B------:R-:W-:Y:S04]  /*364a0*/  STS.128 [R0+0x300], R4 ;  /* 0x0003000400007388 */ /* 0x000fe80000000c00 */
[----:B------:R-:W-:Y:S04]  /*364b0*/  STS.128 [R0+0x80], R16 ;  /* 0x0000801000007388 */ /* 0x000fe80000000c00 */
[----:B------:R-:W-:Y:S04]  /*364c0*/  STS.128 [R0+0x280], R12 ;  /* 0x0002800c00007388 */ /* 0x000fe80000000c00 */
[----:B------:R-:W-:Y:S04]  /*364d0*/  STS.128 [R0+0x100], R8 ;  /* 0x0001000800007388 */ /* 0x000fe80000000c00 */
[----:B-----5:R-:W-:Y:S04]  /*364e0*/  STS.128 [R0+0x380], R24 ;  /* 0x0003801800007388 */ /* 0x020fe80000000c00 */
[----:B----4-:R0:W-:Y:S04]  /*364f0*/  STS.128 [R0+0x180], R20 ;  /* 0x0001801400007388 */ /* 0x0101e80000000c00 */
[----:B------:R-:W-:Y:S01]  /*36500*/  BAR.SYNC.DEFER_BLOCKING 0x0 ;  /* 0x0000000000007b1d */ /* 0x000fe20000010000 */
[----:B0-----:R-:W-:-:S04]  /*36510*/  SHF.R.U32.HI R23, RZ, 0x5, R2 ;  /* 0x00000005ff177819 */ /* 0x001fc80000011602 */
[----:B------:R-:W-:-:S04]  /*36520*/  SGXT.U32 R23, R23, 0x2 ;  /* 0x000000021717781a */ /* 0x000fc80000000000 */
[C-C-:B--2---:R-:W-:Y:S02]  /*36530*/  LOP3.LUT R4, R29.reuse, 0x14, R23.reuse, 0xfe, !PT ;  /* 0x000000141d047812 */ /* 0x144fe400078efe17 */
[C-C-:B------:R-:W-:Y:S02]  /*36540*/  LOP3.LUT R0, R29.reuse, 0x18, R23.reuse, 0xfe, !PT ;  /* 0x000000181d007812 */ /* 0x140fe400078efe17 */
[C-C-:B------:R-:W-:Y:S01]  /*36550*/  LOP3.LUT R5, R29.reuse, 0x1c, R23.reuse, 0xfe, !PT ;  /* 0x0000001c1d057812 */ /* 0x140fe200078efe17 */
[----:B------:R0:W-:Y:S04]  /*36560*/  STL [R1+0x30], R4 ;  /* 0x0000300401007387 */ /* 0x0001e80000100800 */
[----:B------:R1:W-:Y:S04]  /*36570*/  STL [R1+0x34], R0 ;  /* 0x0000340001007387 */ /* 0x0003e80000100800 */
[----:B------:R-:W2:Y:S01]  /*36580*/  LDS.128 R8, [R3] ;  /* 0x0000000003087984 */ /* 0x000ea20000000c00 */
[----:B0-----:R-:W-:-:S03]  /*36590*/  LOP3.LUT R4, R29, 0x20, R23, 0xfe, !PT ;  /* 0x000000201d047812 */ /* 0x001fc600078efe17 */
[----:B------:R-:W-:Y:S01]  /*365a0*/  LDS.128 R12, [R3+0x800] ;  /* 0x00080000030c7984 */ /* 0x000fe20000000c00 */
[----:B-1----:R-:W-:-:S03]  /*365b0*/  LOP3.LUT R0, R29, 0x24, R23, 0xfe, !PT ;  /* 0x000000241d007812 */ /* 0x002fc600078efe17 */
[----:B------:R0:W-:Y:S04]  /*365c0*/  STL [R1+0x38], R5 ;  /* 0x0000380501007387 */ /* 0x0001e80000100800 */
[----:B------:R1:W-:Y:S04]  /*365d0*/  STL [R1+0x3c], R4 ;  /* 0x00003c0401007387 */ /* 0x0003e80000100800 */
[----:B------:R4:W-:Y:S01]  /*365e0*/  STL [R1+0x40], R0 ;  /* 0x0000400001007387 */ /* 0x0009e20000100800 */
[C-C-:B0-----:R-:W-:Y:S02]  /*365f0*/  LOP3.LUT R5, R29.reuse, 0x28, R23.reuse, 0xfe, !PT ;  /* 0x000000281d057812 */ /* 0x141fe400078efe17 */
[----:B-1----:R-:W-:-:S03]  /*36600*/  LOP3.LUT R4, R29, 0x2c, R23, 0xfe, !PT ;  /* 0x0000002c1d047812 */ /* 0x002fc600078efe17 */
[----:B------:R0:W-:Y:S01]  /*36610*/  STL [R1+0x48], R5 ;  /* 0x0000480501007387 */ /* 0x0001e20000100800 */
[----:B----4-:R-:W-:-:S03]  /*36620*/  LOP3.LUT R0, R29, 0x30, R23, 0xfe, !PT ;  /* 0x000000301d007812 */ /* 0x010fc600078efe17 */
        /* <DEDUP_REMOVED lines=62> */
[----:B0-----:R-:W-:-:S03]  /*36a10*/  LOP3.LUT R5, R29, 0xb4, R23, 0xfe, !PT ;  /* 0x000000b41d057812 */ /* 0x001fc600078efe17 */
[----:B--2---:R-:W-:Y:S01]  /*36a20*/  STL.64 [R1+0x10], R8 ;  /* 0x0000100801007387 */ /* 0x004fe20000100a00 */
[C-C-:B-1----:R-:W-:Y:S02]  /*36a30*/  LOP3.LUT R4, R29.reuse, 0xb0, R23.reuse, 0xfe, !PT ;  /* 0x000000b01d047812 */ /* 0x142fe400078efe17 */
[C-C-:B----4-:R-:W-:Y:S01]  /*36a40*/  LOP3.LUT R0, R29.reuse, 0xac, R23.reuse, 0xfe, !PT ;  /* 0x000000ac1d007812 */ /* 0x150fe200078efe17 */
[----:B------:R-:W-:Y:S04]  /*36a50*/  STL.64 [R1+0x18], R10 ;  /* 0x0000180a01007387 */ /* 0x000fe80000100a00 */
[----:B------:R0:W-:Y:S04]  /*36a60*/  STL [R1+0xd0], R0 ;  /* 0x0000d00001007387 */ /* 0x0001e80000100800 */
[----:B------:R-:W-:Y:S01]  /*36a70*/  STL [R1+0xd4], R4 ;  /* 0x0000d40401007387 */ /* 0x000fe20000100800 */
[----:B0-----:R-:W-:-:S03]  /*36a80*/  LOP3.LUT R0, R29, 0xb8, R23, 0xfe, !PT ;  /* 0x000000b81d007812 */ /* 0x001fc600078efe17 */
[----:B------:R-:W-:Y:S04]  /*36a90*/  STL [R1+0xd8], R5 ;  /* 0x0000d80501007387 */ /* 0x000fe80000100800 */
[----:B------:R0:W-:Y:S02]  /*36aa0*/  STL [R1+0xdc], R0 ;  /* 0x0000dc0001007387 */ /* 0x0001e40000100800 */
[----:B0-----:R-:W-:-:S05]  /*36ab0*/  LOP3.LUT R0, R3, 0x40, RZ, 0x3c, !PT ;  /* 0x0000004003007812 */ /* 0x001fca00078e3cff */
[----:B------:R-:W0:Y:S01]  /*36ac0*/  LDS.128 R8, [R0] ;  /* 0x0000000000087984 */ /* 0x000e220000000c00 */
[C-C-:B------:R-:W-:Y:S02]  /*36ad0*/  LOP3.LUT R4, R29.reuse, 0xbc, R23.reuse, 0xfe, !PT ;  /* 0x000000bc1d047812 */ /* 0x140fe400078efe17 */
[----:B------:R-:W-:-:S03]  /*36ae0*/  LOP3.LUT R5, R29, 0xc0, R23, 0xfe, !PT ;  /* 0x000000c01d057812 */ /* 0x000fc600078efe17 */
[----:B------:R1:W-:Y:S01]  /*36af0*/  STL [R1+0xe0], R4 ;  /* 0x0000e00401007387 */ /* 0x0003e20000100800 */
[----:B------:R-:W-:-:S03]  /*36b00*/  LOP3.LUT R6, R29, 0xc8, R23, 0xfe, !PT ;  /* 0x000000c81d067812 */ /* 0x000fc600078efe17 */
[----:B------:R2:W-:Y:S01]  /*36b10*/  STL [R1+0xe4], R5 ;  /* 0x0000e40501007387 */ /* 0x0005e20000100800 */
[C-C-:B-1----:R-:W-:Y:S02]  /*36b20*/  LOP3.LUT R4, R29.reuse, 0xc4, R23.reuse, 0xfe, !PT ;  /* 0x000000c41d047812 */ /* 0x142fe400078efe17 */
[----:B--2---:R-:W-:-:S03]  /*36b30*/  LOP3.LUT R5, R29, 0xcc, R23, 0xfe, !PT ;  /* 0x000000cc1d057812 */ /* 0x004fc600078efe17 */
[----:B------:R1:W-:Y:S04]  /*36b40*/  STL [R1+0xe8], R4 ;  /* 0x0000e80401007387 */ /* 0x0003e80000100800 */
[----:B------:R-:W-:Y:S01]  /*36b50*/  STL [R1+0xec], R6 ;  /* 0x0000ec0601007387 */ /* 0x000fe20000100800 */
[----:B-1----:R-:W-:-:S03]  /*36b60*/  LOP3.LUT R4, R29, 0xd0, R23, 0xfe, !PT ;  /* 0x000000d01d047812 */ /* 0x002fc600078efe17 */
[----:B------:R-:W-:Y:S04]  /*36b70*/  STL [R1+0xf0], R5 ;  /* 0x0000f00501007387 */ /* 0x000fe80000100800 */
[----:B0-----:R-:W-:Y:S04]  /*36b80*/  STL [R1+0xd10], R9 ;  /* 0x000d100901007387 */ /* 0x001fe80000100800 */
[----:B------:R0:W-:Y:S04]  /*36b90*/  STL [R1+0xf4], R4 ;  /* 0x0000f40401007387 */ /* 0x0001e80000100800 */
[----:B------:R1:W-:Y:S01]  /*36ba0*/  STL [R1+0xce0], R10 ;  /* 0x000ce00a01007387 */ /* 0x0003e20000100800 */
[----:B0-----:R-:W-:-:S03]  /*36bb0*/  LOP3.LUT R4, R29, 0xd4, R23, 0xfe, !PT ;  /* 0x000000d41d047812 */ /* 0x001fc600078efe17 */
[----:B------:R-:W-:Y:S04]  /*36bc0*/  STL [R1+0xcdc], R11 ;  /* 0x000cdc0b01007387 */ /* 0x000fe80000100800 */
[----:B------:R-:W-:Y:S04]  /*36bd0*/  STL [R1+0xf8], R4 ;  /* 0x0000f80401007387 */ /* 0x000fe80000100800 */
[----:B------:R-:W0:Y:S01]  /*36be0*/  LDS.128 R4, [R3+0x400] ;  /* 0x0004000003047984 */ /* 0x000e220000000c00 */
[C-C-:B------:R-:W-:Y:S02]  /*36bf0*/  LOP3.LUT R9, R29.reuse, 0xd8, R23.reuse, 0xfe, !PT ;  /* 0x000000d81d097812 */ /* 0x140fe400078efe17 */
[----:B-1----:R-:W-:-:S03]  /*36c00*/  LOP3.LUT R10, R29, 0xdc, R23, 0xfe, !PT ;  /* 0x000000dc1d0a7812 */ /* 0x002fc600078efe17 */
[----:B------:R-:W-:Y:S04]  /*36c10*/  STL [R1+0xfc], R9 ;  /* 0x0000fc0901007387 */ /* 0x000fe80000100800 */
[----:B------:R0:W-:Y:S02]  /*36c20*/  STL [R1+0x100], R10 ;  /* 0x0001000a01007387 */ /* 0x0001e40000100800 */
[----:B0-----:R-:W-:Y:S01]  /*36c30*/  IMAD.MOV.U32 R10, RZ, RZ, R5 ;  /* 0x000000ffff0a7224 */ /* 0x001fe200078e0005 */
[C-C-:B------:R-:W-:Y:S01]  /*36c40*/  LOP3.LUT R5, R29.reuse, 0xe0, R23.reuse, 0xfe, !PT ;  /* 0x000000e01d057812 */ /* 0x140fe200078efe17 */
[----:B------:R-:W-:Y:S02]  /*36c50*/  IMAD.MOV.U32 R11, RZ, RZ, R6 ;  /* 0x000000ffff0b7224 */ /* 0x000fe400078e0006 */
[----:B------:R-:W-:Y:S01]  /*36c60*/  IMAD.MOV.U32 R9, RZ, RZ, R4 ;  /* 0x000000ffff097224 */ /* 0x000fe200078e0004 */
[C-C-:B------:R-:W-:Y:S01]  /*36c70*/  LOP3.LUT R4, R29.reuse, 0xe4, R23.reuse, 0xfe, !PT ;  /* 0x000000e41d047812 */ /* 0x140fe200078efe17 */
[----:B------:R-:W-:Y:S04]  /*36c80*/  STL [R1+0xc], R7 ;  /* 0x00000c0701007387 */ /* 0x000fe80000100800 */
[----:B------:R0:W-:Y:S04]  /*36c90*/  STL.64 [R1+0xd00], R10 ;  /* 0x000d000a01007387 */ /* 0x0001e80000100a00 */
[----:B------:R-:W-:Y:S04]  /*36ca0*/  STL [R1+0x104], R5 ;  /* 0x0001040501007387 */ /* 0x000fe80000100800 */
[----:B------:R-:W-:Y:S04]  /*36cb0*/  STL [R1+0x108], R4 ;  /* 0x0001080401007387 */ /* 0x000fe80000100800 */
[----:B------:R-:W1:Y:S01]  /*36cc0*/  LDS.128 R4, [R0+0x400] ;  /* 0x0004000000047984 */ /* 0x000e620000000c00 */
[----:B0-----:R-:W-:-:S02]  /*36cd0*/  LOP3.LUT R11, R29, 0xe8, R23, 0xfe, !PT ;  /* 0x000000e81d0b7812 */ /* 0x001fc400078efe17 */
[----:B------:R-:W-:-:S03]  /*36ce0*/  LOP3.LUT R10, R29, 0xec, R23, 0xfe, !PT ;  /* 0x000000ec1d0a7812 */ /* 0x000fc600078efe17 */
[----:B------:R-:W-:Y:S04]  /*36cf0*/  STL [R1+0x10c], R11 ;  /* 0x00010c0b01007387 */ /* 0x000fe80000100800 */
[----:B-1----:R-:W-:Y:S04]  /*36d00*/  STL.64 [R1+0xd20], R4 ;  /* 0x000d200401007387 */ /* 0x002fe80000100a00 */
[----:B------:R-:W-:Y:S04]  /*36d10*/  STL [R1+0x110], R10 ;  /* 0x0001100a01007387 */ /* 0x000fe80000100800 */
[----:B------:R0:W-:Y:S04]  /*36d20*/  STL.64 [R1+0xce8], R6 ;  /* 0x000ce80601007387 */ /* 0x0001e80000100a00 */
[----:B0-----:R-:W2:Y:S01]  /*36d30*/  LDL.LU R7, [R1+0x10] ;  /* 0x0000100001077983 */ /* 0x001ea20000300800 */
[C---:B---3--:R-:W-:Y:S01]  /*36d40*/  ISETP.GE.AND P0, PT, R28.reuse, c[0x0][0x178], PT ;  /* 0x00005e001c007a0c */ /* 0x048fe20003f06270 */
[----:B------:R-:W-:Y:S01]  /*36d50*/  IMAD R2, R28, c[0x0][0x194], RZ ;  /* 0x000065001c027a24 */ /* 0x000fe200078e02ff */
[----:B------:R-:W-:-:S02]  /*36d60*/  LOP3.LUT R0, R29, 0xf0, R23, 0xfe, !PT ;  /* 0x000000f01d007812 */ /* 0x000fc400078efe17 */
[----:B------:R-:W-:-:S03]  /*36d70*/  LOP3.LUT R28, R29, R23, RZ, 0xfc, !PT ;  /* 0x000000171d1c7212 */ /* 0x000fc600078efcff */
[----:B------:R0:W-:Y:S02]  /*36d80*/  STL [R1+0x114], R0 ;  /* 0x0001140001007387 */ /* 0x0001e40000100800 */
[----:B------:R-:W-:Y:S01]  /*36d90*/  IMAD R16, R28, c[0x0][0x198], RZ ;  /* 0x000066001c107a24 */ /* 0x000fe200078e02ff */
[C-C-:B------:R-:W-:Y:S01]  /*36da0*/  LOP3.LUT R17, R29.reuse, 0x10, R23.reuse, 0xfe, !PT ;  /* 0x000000101d117812 */ /* 0x140fe200078efe17 */
[----:B------:R1:W-:Y:S01]  /*36db0*/  STL.64 [R1+0xd18], R12 ;  /* 0x000d180c01007387 */ /* 0x0003e20000100a00 */
[C-C-:B------:R-:W-:Y:S02]  /*36dc0*/  LOP3.LUT R5, R29.reuse, 0xf4, R23.reuse, 0xfe, !PT ;  /* 0x000000f41d057812 */ /* 0x140fe400078efe17 */
[C---:B0-----:R-:W-:Y:S02]  /*36dd0*/  LEA R0, P2, R2.reuse, c[0x0][0x170], 0x1 ;  /* 0x00005c0002007a11 */ /* 0x041fe400078408ff */
[----:B------:R-:W-:Y:S02]  /*36de0*/  LOP3.LUT R4, R29, 0xf8, R23, 0xfe, !PT ;  /* 0x000000f81d047812 */ /* 0x000fe400078efe17 */
[----:B------:R-:W-:-:S02]  /*36df0*/  LEA.HI.X.SX32 R2, R2, c[0x0][0x174], 0x1, P2 ;  /* 0x00005d0002027a11 */ /* 0x000fc400010f0eff */
[C---:B------:R-:W-:Y:S02]  /*36e00*/  LEA R24, P2, R16.reuse, R0, 0x1 ;  /* 0x0000000010187211 */ /* 0x040fe400078408ff */
[----:B-1----:R-:W-:Y:S01]  /*36e10*/  LOP3.LUT R12, R3, 0x40, RZ, 0x3c, !PT ;  /* 0x00000040030c7812 */ /* 0x002fe200078e3cff */
[----:B------:R0:W-:Y:S01]  /*36e20*/  STL.64 [R1+0xcf0], R14 ;  /* 0x000cf00e01007387 */ /* 0x0001e20000100a00 */
[C---:B------:R-:W-:Y:S01]  /*36e30*/  LOP3.LUT R20, R29.reuse, 0x8, R23, 0xfe, !PT ;  /* 0x000000081d147812 */ /* 0x040fe200078efe17 */
[----:B------:R-:W-:Y:S01]  /*36e40*/  IMAD.MOV.U32 R13, RZ, RZ, R17 ;  /* 0x000000ffff0d7224 */ /* 0x000fe200078e0011 */
[----:B------:R-:W-:Y:S01]  /*36e50*/  LEA.HI.X.SX32 R25, R16, R2, 0x1, P2 ;  /* 0x0000000210197211 */ /* 0x000fe200010f0eff */
[----:B------:R-:W3:Y:S01]  /*36e60*/  LDL.LU R10, [R1+0x30] ;  /* 0x00003000010a7983 */ /* 0x000ee20000300800 */
[----:B------:R-:W-:-:S03]  /*36e70*/  LOP3.LUT R26, R29, 0x4, R23, 0xfe, !PT ;  /* 0x000000041d1a7812 */ /* 0x000fc600078efe17 */
[----:B------:R-:W-:Y:S01]  /*36e80*/  STL [R1+0x118], R5 ;  /* 0x0001180501007387 */ /* 0x000fe20000100800 */
[----:B------:R-:W-:Y:S02]  /*36e90*/  LOP3.LUT R27, R29, 0xc, R23, 0xfe, !PT ;  /* 0x0000000c1d1b7812 */ /* 0x000fe400078efe17 */
[C---:B------:R-:W-:Y:S01]  /*36ea0*/  ISETP.LT.AND P4, PT, R20.reuse, c[0x0][0x17c], !P0 ;  /* 0x00005f0014007a0c */ /* 0x040fe20004781270 */
[----:B------:R1:W-:Y:S01]  /*36eb0*/  STL [R1+0x11c], R4 ;  /* 0x00011c0401007387 */ /* 0x0003e20000100800 */
[----:B0-----:R-:W-:-:S03]  /*36ec0*/  IMAD R14, R20, c[0x0][0x198], RZ ;  /* 0x00006600140e7a24 */ /* 0x001fc600078e02ff */
[----:B------:R-:W0:Y:S01]  /*36ed0*/  LDS.128 R16, [R12+0x800] ;  /* 0x000800000c107984 */ /* 0x000e220000000c00 */
[----:B------:R-:W-:Y:S02]  /*36ee0*/  ISETP.LT.AND P1, PT, R28, c[0x0][0x17c], !P0 ;  /* 0x00005f001c007a0c */ /* 0x000fe40004721270 */
[C---:B------:R-:W-:Y:S02]  /*36ef0*/  ISETP.LT.AND P3, PT, R26.reuse, c[0x0][0x17c], !P0 ;  /* 0x00005f001a007a0c */ /* 0x040fe40004761270 */
[----:B-1----:R-:W-:Y:S01]  /*36f00*/  LOP3.LUT R4, R29, 0xfc, R23, 0xfe, !PT ;  /* 0x000000fc1d047812 */ /* 0x002fe200078efe17 */
[----:B------:R-:W4:Y:S04]  /*36f10*/  LDL.LU R15, [R1+0x34] ;  /* 0x00003400010f7983 */ /* 0x000f280000300800 */
[----:B------:R-:W1:Y:S01]  /*36f20*/  LDS.128 R20, [R3+0xc00] ;  /* 0x000c000003147984 */ /* 0x000e620000000c00 */
[----:B------:R-:W-:-:S03]  /*36f30*/  IMAD R26, R26, c[0x0][0x198], RZ ;  /* 0x000066001a1a7a24 */ /* 0x000fc600078e02ff */
[----:B------:R-:W5:Y:S04]  /*36f40*/  LDL.LU R11, [R1+0x3c] ;  /* 0x00003c00010b7983 */ /* 0x000f680000300800 */
[----:B------:R0:W-:Y:S02]  /*36f50*/  STL [R1+0xac], R4 ;  /* 0x0000ac0401007387 */ /* 0x0001e40000100800 */
[----:B0-----:R-:W-:-:S04]  /*36f60*/  LEA R4, P5, R14, R0, 0x1 ;  /* 0x000000000e047211 */ /* 0x001fc800078a08ff */
[----:B------:R-:W-:Y:S01]  /*36f70*/  LEA.HI.X.SX32 R5, R14, R2, 0x1, P5 ;  /* 0x000000020e057211 */ /* 0x000fe200028f0eff */
[----:B------:R0:W-:Y:S04]  /*36f80*/  STL.64 [R1+0xcf8], R18 ;  /* 0x000cf81201007387 */ /* 0x0001e80000100a00 */
[----:B0-----:R-:W3:Y:S04]  /*36f90*/  LDL.LU R18, [R1+0x38] ;  /* 0x0000380001127983 */ /* 0x001ee80000300800 */
[----:B-1----:R0:W-:Y:S04]  /*36fa0*/  STL.64 [R1+0xd08], R22 ;  /* 0x000d081601007387 */ /* 0x0021e80000100a00 */
[----:B0-----:R-:W3:Y:S04]  /*36fb0*/  LDL.LU R23, [R1+0x40] ;  /* 0x0000400001177983 */ /* 0x001ee80000300800 */
[----:B--2---:R-:W-:Y:S01]  /*36fc0*/  @P1 STG.E.U16 [R24.64], R7 ;  /* 0x0000000718001986 */ /* 0x004fe2000c10150a */
[----:B------:R-:W-:-:S04]  /*36fd0*/  LEA R28, P1, R26, R0, 0x1 ;  /* 0x000000001a1c7211 */ /* 0x000fc800078208ff */
[----:B------:R-:W-:-:S05]  /*36fe0*/  LEA.HI.X.SX32 R29, R26, R2, 0x1, P1 ;  /* 0x000000021a1d7211 */ /* 0x000fca00008f0eff */
[----:B------:R-:W-:Y:S04]  /*36ff0*/  @P3 STG.E.U16 [R28.64], R8 ;  /* 0x000000081c003986 */ /* 0x000fe8000c10150a */
[----:B------:R0:W-:Y:S04]  /*37000*/  @P4 STG.E.U16 [R4.64], R9 ;  /* 0x0000000904004986 */ /* 0x0001e8000c10150a */
[----:B0-----:R-:W2:Y:S01]  /*37010*/  LDL.LU.64 R4, [R1+0xd20] ;  /* 0x000d200001047983 */ /* 0x001ea20000300a00 */
[C---:B------:R-:W-:Y:S01]  /*37020*/  IMAD R6, R27.reuse, c[0x0][0x198], RZ ;  /* 0x000066001b067a24 */ /* 0x040fe200078e02ff */
[----:B------:R-:W-:-:S02]  /*37030*/  ISETP.LT.AND P2, PT, R27, c[0x0][0x17c], !P0 ;  /* 0x00005f001b007a0c */ /* 0x000fc40004741270 */
[----:B------:R0:W1:Y:S01]  /*37040*/  LDS.128 R24, [R12+0xc00] ;  /* 0x000c00000c187984 */ /* 0x0000620000000c00 */
[C---:B------:R-:W-:Y:S01]  /*37050*/  ISETP.LT.AND P1, PT, R13.reuse, c[0x0][0x17c], !P0 ;  /* 0x00005f000d007a0c */ /* 0x040fe20004721270 */
[----:B------:R-:W-:Y:S02]  /*37060*/  IMAD R3, R13, c[0x0][0x198], RZ ;  /* 0x000066000d037a24 */ /* 0x000fe400078e02ff */
[----:B------:R-:W3:Y:S01]  /*37070*/  LDL.LU R19, [R1+0x48] ;  /* 0x0000480001137983 */ /* 0x000ee20000300800 */
[----:B0-----:R-:W-:-:S04]  /*37080*/  LEA R12, P6, R6, R0, 0x1 ;  /* 0x00000000060c7211 */ /* 0x001fc800078c08ff */
[----:B------:R-:W-:-:S05]  /*37090*/  LEA.HI.X.SX32 R13, R6, R2, 0x1, P6 ;  /* 0x00000002060d7211 */ /* 0x000fca00030f0eff */
[----:B--2---:R0:W-:Y:S04]  /*370a0*/  @P2 STG.E.U16 [R12.64], R4 ;  /* 0x000000040c002986 */ /* 0x0041e8000c10150a */
[----:B0-----:R-:W2:Y:S01]  /*370b0*/  LDL.LU.64 R12, [R1+0xd18] ;  /* 0x000d1800010c7983 */ /* 0x001ea20000300a00 */
[C---:B---3--:R-:W-:Y:S01]  /*370c0*/  ISETP.LT.AND P3, PT, R10.reuse, c[0x0][0x17c], !P0 ;  /* 0x00005f000a007a0c */ /* 0x048fe20004761270 */
[----:B------:R-:W-:Y:S01]  /*370d0*/  IMAD R10, R10, c[0x0][0x198], RZ ;  /* 0x000066000a0a7a24 */ /* 0x000fe200078e02ff */
[-C--:B------:R-:W-:Y:S01]  /*370e0*/  LEA R28, P5, R3, R0.reuse, 0x1 ;  /* 0x00000000031c7211 */ /* 0x080fe200078a08ff */
[----:B------:R-:W3:Y:S03]  /*370f0*/  LDL.LU R6, [R1+0x4c] ;  /* 0x00004c0001067983 */ /* 0x000ee60000300800 */
[----:B------:R-:W-:-:S02]  /*37100*/  LEA R14, P4, R10, R0, 0x1 ;  /* 0x000000000a0e7211 */ /* 0x000fc400078808ff */
[-C--:B------:R-:W-:Y:S01]  /*37110*/  LEA.HI.X.SX32 R29, R3, R2.reuse, 0x1, P5 ;  /* 0x00000002031d7211 */ /* 0x080fe200028f0eff */
[C---:B----4-:R-:W-:Y:S01]  /*37120*/  IMAD R3, R15.reuse, c[0x0][0x198], RZ ;  /* 0x000066000f037a24 */ /* 0x050fe200078e02ff */
[----:B------:R-:W-:Y:S02]  /*37130*/  ISETP.LT.AND P2, PT, R15, c[0x0][0x17c], !P0 ;  /* 0x00005f000f007a0c */ /* 0x000fe40004741270 */
[----:B------:R-:W-:Y:S02]  /*37140*/  LEA.HI.X.SX32 R15, R10, R2, 0x1, P4 ;  /* 0x000000020a0f7211 */ /* 0x000fe400020f0eff */
[----:B------:R-:W4:Y:S01]  /*37150*/  LDL.LU R10, [R1+0x50] ;  /* 0x00005000010a7983 */ /* 0x000f220000300800 */
[C---:B------:R-:W-:Y:S01]  /*37160*/  IMAD R22, R18.reuse, c[0x0][0x198], RZ ;  /* 0x0000660012167a24 */ /* 0x040fe200078e02ff */
[C---:B-----5:R-:W-:Y:S02]  /*37170*/  ISETP.LT.AND P4, PT, R11.reuse, c[0x0][0x17c], !P0 ;  /* 0x00005f000b007a0c */ /* 0x060fe40004781270 */
[----:B--2---:R0:W-:Y:S01]  /*37180*/  @P1 STG.E.U16 [R28.64], R12 ;  /* 0x0000000c1c001986 */ /* 0x0041e2000c10150a */
[----:B------:R-:W-:Y:S01]  /*37190*/  ISETP.LT.AND P1, PT, R18, c[0x0][0x17c], !P0 ;  /* 0x00005f0012007a0c */ /* 0x000fe20004721270 */
[----:B------:R-:W-:-:S02]  /*371a0*/  IMAD R18, R11, c[0x0][0x198], RZ ;  /* 0x000066000b127a24 */ /* 0x000fc400078e02ff */
[----:B------:R-:W2:Y:S01]  /*371b0*/  LDL.LU R11, [R1+0x54] ;  /* 0x00005400010b7983 */ /* 0x000ea20000300800 */
[----:B0-----:R-:W-:-:S03]  /*371c0*/  LEA R28, P5, R3, R0, 0x1 ;  /* 0x00000000031c7211 */ /* 0x001fc600078a08ff */
[----:B------:R0:W-:Y:S01]  /*371d0*/  @P3 STG.E.U16 [R14.64], R16 ;  /* 0x000000100e003986 */ /* 0x0001e2000c10150a */
[----:B------:R-:W-:Y:S01]  /*371e0*/  LEA.HI.X.SX32 R29, R3, R2, 0x1, P5 ;  /* 0x00000002031d7211 */ /* 0x000fe200028f0eff */
[----:B------:R-:W-:-:S04]  /*371f0*/  IMAD R3, R23, c[0x0][0x198], RZ ;  /* 0x0000660017037a24 */ /* 0x000fc800078e02ff */
[----:B------:R5:W-:Y:S01]  /*37200*/  @P2 STG.E.U16 [R28.64], R20 ;  /* 0x000000141c002986 */ /* 0x000be2000c10150a */
[C---:B0-----:R-:W-:Y:S02]  /*37210*/  LEA R14, P3, R22.reuse, R0, 0x1 ;  /* 0x00000000160e7211 */ /* 0x041fe400078608ff */
[----:B------:R-:W-:Y:S02]  /*37220*/  ISETP.LT.AND P2, PT, R23, c[0x0][0x17c], !P0 ;  /* 0x00005f0017007a0c */ /* 0x000fe40004741270 */
[----:B------:R-:W-:Y:S02]  /*37230*/  LEA.HI.X.SX32 R15, R22, R2, 0x1, P3 ;  /* 0x00000002160f7211 */ /* 0x000fe400018f0eff */
[C---:B-----5:R-:W-:Y:S02]  /*37240*/  LEA R28, P5, R18.reuse, R0, 0x1 ;  /* 0x00000000121c7211 */ /* 0x060fe400078a08ff */
[----:B------:R-:W-:Y:S02]  /*37250*/  PRMT R4, R7, 0x7632, R4 ;  /* 0x0000763207047816 */ /* 0x000fe40000000004 */
[----:B------:R-:W-:Y:S01]  /*37260*/  LEA.HI.X.SX32 R29, R18, R2, 0x1, P5 ;  /* 0x00000002121d7211 */ /* 0x000fe200028f0eff */
[----:B------:R-:W5:Y:S04]  /*37270*/  LDL.LU R7, [R1+0x58] ;  /* 0x0000580001077983 */ /* 0x000f680000300800 */
[----:B-1----:R0:W-:Y:S04]  /*37280*/  @P1 STG.E.U16 [R14.64], R24 ;  /* 0x000000180e001986 */ /* 0x0021e8000c10150a */
[----:B------:R-:W5:Y:S01]  /*37290*/  LDL.LU R18, [R1+0x5c] ;  /* 0x00005c0001127983 */ /* 0x000f620000300800 */
[----:B------:R-:W-:-:S03]  /*372a0*/  ISETP.LT.AND P1, PT, R19, c[0x0][0x17c], !P0 ;  /* 0x00005f0013007a0c */ /* 0x000fc60004721270 */
[----:B------:R1:W-:Y:S01]  /*372b0*/  @P4 STG.E.U16 [R28.64], R4 ;  /* 0x000000041c004986 */ /* 0x0003e2000c10150a */
[C---:B0-----:R-:W-:Y:S02]  /*372c0*/  LEA R14, P3, R3.reuse, R0, 0x1 ;  /* 0x00000000030e7211 */ /* 0x041fe400078608ff */
[----:B------:R-:W-:Y:S02]  /*372d0*/  PRMT R8, R8, 0x7632, R8 ;  /* 0x0000763208087816 */ /* 0x000fe40000000008 */
[----:B------:R-:W-:Y:S01]  /*372e0*/  LEA.HI.X.SX32 R15, R3, R2, 0x1, P3 ;  /* 0x00000002030f7211 */ /* 0x000fe200018f0eff */
[----:B-1----:R-:W-:Y:S01]  /*372f0*/  IMAD R29, R19, c[0x0][0x198], RZ ;  /* 0x00006600131d7a24 */ /* 0x002fe200078e02ff */
[----:B------:R-:W-:Y:S01]  /*37300*/  PRMT R12, R9, 0x7632, R12 ;  /* 0x00007632090c7816 */ /* 0x000fe2000000000c */
[----:B---3--:R-:W-:Y:S01]  /*37310*/  IMAD R3, R6, c[0x0][0x198], RZ ;  /* 0x0000660006037a24 */ /* 0x008fe200078e02ff */
[----:B------:R-:W3:Y:S02]  /*37320*/  LDL.LU R9, [R1+0xd10] ;  /* 0x000d100001097983 */ /* 0x000ee40000300800 */
[----:B------:R-:W-:-:S02]  /*37330*/  LEA R28, P4, R29, R0, 0x1 ;  /* 0x000000001d1c7211 */ /* 0x000fc400078808ff */
[----:B------:R0:W-:Y:S01]  /*37340*/  @P2 STG.E.U16 [R14.64], R8 ;  /* 0x000000080e002986 */ /* 0x0001e2000c10150a */
[----:B----4-:R-:W-:-:S03]  /*37350*/  ISETP.LT.AND P2, PT, R10, c[0x0][0x17c], !P0 ;  /* 0x00005f000a007a0c */ /* 0x010fc60004741270 */
[----:B------:R-:W4:Y:S01]  /*37360*/  LDL.LU R19, [R1+0x60] ;  /* 0x0000600001137983 */ /* 0x000f220000300800 */
[----:B------:R-:W-:Y:S01]  /*37370*/  LEA.HI.X.SX32 R29, R29, R2, 0x1, P4 ;  /* 0x000000021d1d7211 */ /* 0x000fe200020f0eff */
[----:B0-----:R-:W-:Y:S01]  /*37380*/  IMAD R8, R10, c[0x0][0x198], RZ ;  /* 0x000066000a087a24 */ /* 0x001fe200078e02ff */
[C---:B------:R-:W-:Y:S01]  /*37390*/  LEA R14, P5, R3.reuse, R0, 0x1 ;  /* 0x00000000030e7211 */ /* 0x040fe200078a08ff */
[----:B------:R-:W3:Y:S01]  /*373a0*/  LDL.LU R10, [R1+0x64] ;  /* 0x00006400010a7983 */ /* 0x000ee20000300800 */
[----:B------:R-:W-:Y:S02]  /*373b0*/  ISETP.LT.AND P3, PT, R6, c[0x0][0x17c], !P0 ;  /* 0x00005f0006007a0c */ /* 0x000fe40004761270 */
[----:B------:R-:W-:Y:S01]  /*373c0*/  LEA.HI.X.SX32 R15, R3, R2, 0x1, P5 ;  /* 0x00000002030f7211 */ /* 0x000fe200028f0eff */
[----:B------:R0:W-:Y:S01]  /*373d0*/  @P1 STG.E.U16 [R28.64], R12 ;  /* 0x0000000c1c001986 */ /* 0x0001e2000c10150a */
[C---:B--2---:R-:W-:Y:S01]  /*373e0*/  ISETP.LT.AND P1, PT, R11.reuse, c[0x0][0x17c], !P0 ;  /* 0x00005f000b007a0c */ /* 0x044fe20004721270 */
[----:B------:R-:W-:-:S02]  /*373f0*/  IMAD R3, R11, c[0x0][0x198], RZ ;  /* 0x000066000b037a24 */ /* 0x000fc400078e02ff */
[----:B------:R-:W2:Y:S04]  /*37400*/  LDL.LU R11, [R1+0x68] ;  /* 0x00006800010b7983 */ /* 0x000ea80000300800 */
[----:B------:R-:W2:Y:S01]  /*37410*/  LDL.LU R6, [R1+0x6c] ;  /* 0x00006c0001067983 */ /* 0x000ea20000300800 */
[----:B------:R-:W-:Y:S02]  /*37420*/  PRMT R4, R4, 0x7632, R4 ;  /* 0x0000763204047816 */ /* 0x000fe40000000004 */
[----:B0-----:R-:W-:-:S03]  /*37430*/  LEA R28, P4, R8, R0, 0x1 ;  /* 0x00000000081c7211 */ /* 0x001fc600078808ff */
[----:B------:R0:W-:Y:S01]  /*37440*/  @P3 STG.E.U16 [R14.64], R4 ;  /* 0x000000040e003986 */ /* 0x0001e2000c10150a */
[----:B------:R-:W-:Y:S02]  /*37450*/  LEA.HI.X.SX32 R29, R8, R2, 0x1, P4 ;  /* 0x00000002081d7211 */ /* 0x000fe400020f0eff */
[----:B------:R-:W-:Y:S02]  /*37460*/  PRMT R12, R12, 0x7632, R12 ;  /* 0x000076320c0c7816 */ /* 0x000fe4000000000c */
[----:B------:R-:W-:Y:S02]  /*37470*/  PRMT R16, R16, 0x7632, R16 ;  /* 0x0000763210107816 */ /* 0x000fe40000000010 */
[----:B0-----:R-:W-:-:S04]  /*37480*/  LEA R14, P3, R3, R0, 0x1 ;  /* 0x00000000030e7211 */ /* 0x001fc800078608ff */
[----:B------:R-:W-:Y:S01]  /*37490*/  LEA.HI.X.SX32 R15, R3, R2, 0x1, P3 ;  /* 0x00000002030f7211 */ /* 0x000fe200018f0eff */
[----:B------:R0:W-:Y:S01]  /*374a0*/  @P2 STG.E.U16 [R28.64], R12 ;  /* 0x0000000c1c002986 */ /* 0x0001e2000c10150a */
[C---:B-----5:R-:W-:Y:S01]  /*374b0*/  IMAD R4, R7.reuse, c[0x0][0x198], RZ ;  /* 0x0000660007047a24 */ /* 0x060fe200078e02ff */
[----:B------:R-:W-:Y:S02]  /*374c0*/  ISETP.LT.AND P4, PT, R7, c[0x0][0x17c], !P0 ;  /* 0x00005f0007007a0c */ /* 0x000fe40004781270 */
[----:B------:R1:W-:Y:S01]  /*374d0*/  @P1 STG.E.U16 [R14.64], R16 ;  /* 0x000000100e001986 */ /* 0x0003e2000c10150a */
[C---:B------:R-:W-:Y:S01]  /*374e0*/  IMAD R3, R18.reuse, c[0x0][0x198], RZ ;  /* 0x0000660012037a24 */ /* 0x040fe200078e02ff */
[----:B------:R-:W-:Y:S02]  /*374f0*/  ISETP.LT.AND P3, PT, R18, c[0x0][0x17c], !P0 ;  /* 0x00005f0012007a0c */ /* 0x000fe40004761270 */
[----:B------:R-:W5:Y:S01]  /*37500*/  LDL.LU R7, [R1+0xa4] ;  /* 0x0000a40001077983 */ /* 0x000f620000300800 */
[----:B------:R-:W-:-:S02]  /*37510*/  LEA R22, P2, R4, R0, 0x1 ;  /* 0x0000000004167211 */ /* 0x000fc400078408ff */
[C---:B0-----:R-:W-:Y:S01]  /*37520*/  LEA R28, P1, R3.reuse, R0, 0x1 ;  /* 0x00000000031c7211 */ /* 0x041fe200078208ff */
[----:B-1----:R-:W5:Y:S01]  /*37530*/  LDL.LU R14, [R1+0x70] ;  /* 0x00007000010e7983 */ /* 0x002f620000300800 */
[-C--:B------:R-:W-:Y:S02]  /*37540*/  LEA.HI.X.SX32 R23, R4, R2.reuse, 0x1, P2 ;  /* 0x0000000204177211 */ /* 0x080fe400010f0eff */
[----:B------:R-:W-:Y:S02]  /*37550*/  PRMT R20, R20, 0x7632, R20 ;  /* 0x0000763214147816 */ /* 0x000fe40000000014 */
[----:B------:R-:W-:Y:S02]  /*37560*/  PRMT R24, R24, 0x7632, R24 ;  /* 0x0000763218187816 */ /* 0x000fe40000000018 */
[----:B------:R-:W-:Y:S01]  /*37570*/  LEA.HI.X.SX32 R29, R3, R2, 0x1, P1 ;  /* 0x00000002031d7211 */ /* 0x000fe200008f0eff */
[----:B------:R0:W-:Y:S04]  /*37580*/  @P4 STG.E.U16 [R22.64], R20 ;  /* 0x0000001416004986 */ /* 0x0001e8000c10150a */
[----:B------:R1:W-:Y:S04]  /*37590*/  @P3 STG.E.U16 [R28.64], R24 ;  /* 0x000000181c003986 */ /* 0x0003e8000c10150a */
[----:B0-----:R-:W5:Y:S01]  /*375a0*/  LDL.LU.64 R22, [R1+0xd08] ;  /* 0x000d080001167983 */ /* 0x001f620000300a00 */
[----:B----4-:R-:W-:-:S03]  /*375b0*/  IMAD R3, R19, c[0x0][0x198], RZ ;  /* 0x0000660013037a24 */ /* 0x010fc600078e02ff */
[----:B------:R-:W4:Y:S02]  /*375c0*/  LDL.LU R15, [R1+0x74] ;  /* 0x00007400010f7983 */ /* 0x000f240000300800 */
[C---:B-1----:R-:W-:Y:S02]  /*375d0*/  LEA R28, P5, R3.reuse, R0, 0x1 ;  /* 0x00000000031c7211 */ /* 0x042fe400078a08ff */
[----:B------:R-:W4:Y:S01]  /*375e0*/  LDL.LU R20, [R1+0x78] ;  /* 0x0000780001147983 */ /* 0x000f220000300800 */
[C---:B---3--:R-:W-:Y:S01]  /*375f0*/  IMAD R8, R10.reuse, c[0x0][0x198], RZ ;  /* 0x000066000a087a24 */ /* 0x048fe200078e02ff */
[----:B------:R-:W-:Y:S02]  /*37600*/  ISETP.LT.AND P1, PT, R10, c[0x0][0x17c], !P0 ;  /* 0x00005f000a007a0c */ /* 0x000fe40004721270 */
[----:B------:R-:W3:Y:S01]  /*37610*/  LDL.LU R12, [R1+0x7c] ;  /* 0x00007c00010c7983 */ /* 0x000ee20000300800 */
[----:B------:R-:W-:Y:S02]  /*37620*/  LEA.HI.X.SX32 R29, R3, R2, 0x1, P5 ;  /* 0x00000002031d7211 */ /* 0x000fe400028f0eff */
[C---:B------:R-:W-:Y:S01]  /*37630*/  LEA R10, P4, R8.reuse, R0, 0x1 ;  /* 0x00000000080a7211 */ /* 0x040fe200078808ff */
[----:B------:R-:W3:Y:S01]  /*37640*/  LDL.LU R16, [R1+0xa8] ;  /* 0x0000a80001107983 */ /* 0x000ee20000300800 */
[C---:B--2---:R-:W-:Y:S01]  /*37650*/  ISETP.LT.AND P3, PT, R11.reuse, c[0x0][0x17c], !P0 ;  /* 0x00005f000b007a0c */ /* 0x044fe20004761270 */
[----:B------:R-:W-:Y:S01]  /*37660*/  IMAD R4, R11, c[0x0][0x198], RZ ;  /* 0x000066000b047a24 */ /* 0x000fe200078e02ff */
[----:B------:R-:W-:-:S02]  /*37670*/  LEA.HI.X.SX32 R11, R8, R2, 0x1, P4 ;  /* 0x00000002080b7211 */ /* 0x000fc400020f0eff */
[C---:B------:R-:W-:Y:S01]  /*37680*/  ISETP.LT.AND P5, PT, R6.reuse, c[0x0][0x17c], !P0 ;  /* 0x00005f0006007a0c */ /* 0x040fe200047a1270 */
[----:B------:R-:W-:Y:S02]  /*37690*/  IMAD R3, R6, c[0x0][0x198], RZ ;  /* 0x0000660006037a24 */ /* 0x000fe400078e02ff */
[----:B------:R-:W2:Y:S04]  /*376a0*/  LDL.LU R6, [R1+0x80] ;  /* 0x0000800001067983 */ /* 0x000ea80000300800 */
[----:B------:R-:W2:Y:S01]  /*376b0*/  LDL.LU R8, [R1+0x14] ;  /* 0x0000140001087983 */ /* 0x000ea20000300800 */
[----:B------:R-:W-:Y:S02]  /*376c0*/  ISETP.LT.AND P2, PT, R19, c[0x0][0x17c], !P0 ;  /* 0x00005f0013007a0c */ /* 0x000fe40004741270 */
[----:B------:R-:W-:-:S11]  /*376d0*/  LEA R18, P6, R4, R0, 0x1 ;  /* 0x0000000004127211 */ /* 0x000fd600078c08ff */
[----:B--2---:R-:W-:Y:S01]  /*376e0*/  @P2 STG.E.U16 [R28.64], R8 ;  /* 0x000000081c002986 */ /* 0x004fe2000c10150a */
[----:B-----5:R-:W-:-:S03]  /*376f0*/  ISETP.LT.AND P2, PT, R7, c[0x0][0x17c], !P0 ;  /* 0x00005f0007007a0c */ /* 0x020fc60004741270 */
[----:B------:R-:W2:Y:S04]  /*37700*/  LDL.LU R7, [R1+0x84] ;  /* 0x0000840001077983 */ /* 0x000ea80000300800 */
[----:B------:R0:W-:Y:S04]  /*37710*/  @P1 STG.E.U16 [R10.64], R9 ;  /* 0x000000090a001986 */ /* 0x0001e8000c10150a */
[----:B0-----:R-:W5:Y:S01]  /*37720*/  LDL.LU.64 R10, [R1+0xd00] ;  /* 0x000d0000010a7983 */ /* 0x001f620000300a00 */
[----:B------:R-:W-:Y:S01]  /*37730*/  LEA.HI.X.SX32 R19, R4, R2, 0x1, P6 ;  /* 0x0000000204137211 */ /* 0x000fe200030f0eff */
[----:B------:R-:W-:Y:S01]  /*37740*/  IMAD R4, R14, c[0x0][0x198], RZ ;  /* 0x000066000e047a24 */ /* 0x000fe200078e02ff */
[----:B------:R-:W-:-:S02]  /*37750*/  LEA R28, P4, R3, R0, 0x1 ;  /* 0x00000000031c7211 */ /* 0x000fc400078808ff */
[----:B------:R-:W-:Y:S02]  /*37760*/  ISETP.LT.AND P1, PT, R14, c[0x0][0x17c], !P0 ;  /* 0x00005f000e007a0c */ /* 0x000fe40004721270 */
[----:B------:R-:W-:Y:S02]  /*37770*/  LEA.HI.X.SX32 R29, R3, R2, 0x1, P4 ;  /* 0x00000002031d7211 */ /* 0x000fe400020f0eff */
[----:B------:R-:W-:Y:S01]  /*37780*/  LEA R14, P4, R4, R0, 0x1 ;  /* 0x00000000040e7211 */ /* 0x000fe200078808ff */
[C---:B----4-:R-:W-:Y:S01]  /*37790*/  IMAD R3, R15.reuse, c[0x0][0x198], RZ ;  /* 0x000066000f037a24 */ /* 0x050fe200078e02ff */
[----:B-----5:R0:W-:Y:S04]  /*377a0*/  @P3 STG.E.U16 [R18.64], R10 ;  /* 0x0000000a12003986 */ /* 0x0201e8000c10150a */
[----:B0-----:R-:W4:Y:S04]  /*377b0*/  LDL.LU.64 R18, [R1+0xcf8] ;  /* 0x000cf80001127983 */ /* 0x001f280000300a00 */
[----:B------:R-:W5:Y:S01]  /*377c0*/  LDL.LU R24, [R1+0x88] ;  /* 0x0000880001187983 */ /* 0x000f620000300800 */
[----:B------:R-:W-:-:S02]  /*377d0*/  ISETP.LT.AND P3, PT, R15, c[0x0][0x17c], !P0 ;  /* 0x00005f000f007a0c */ /* 0x000fc40004761270 */
[----:B------:R-:W-:Y:S01]  /*377e0*/  LEA.HI.X.SX32 R15, R4, R2, 0x1, P4 ;  /* 0x00000002040f7211 */ /* 0x000fe200020f0eff */
[----:B------:R0:W-:Y:S01]  /*377f0*/  @P5 STG.E.U16 [R28.64], R5 ;  /* 0x000000051c005986 */ /* 0x0001e2000c10150a */
[C---:B------:R-:W-:Y:S01]  /*37800*/  ISETP.LT.AND P5, PT, R20.reuse, c[0x0][0x17c], !P0 ;  /* 0x00005f0014007a0c */ /* 0x040fe200047a1270 */
[----:B------:R-:W-:Y:S02]  /*37810*/  IMAD R4, R20, c[0x0][0x198], RZ ;  /* 0x0000660014047a24 */ /* 0x000fe400078e02ff */
[----:B------:R-:W4:Y:S04]  /*37820*/  LDL.LU R20, [R1+0x8c] ;  /* 0x00008c0001147983 */ /* 0x000f280000300800 */
[----:B------:R1:W-:Y:S01]  /*37830*/  @P1 STG.E.U16 [R14.64], R13 ;  /* 0x0000000d0e001986 */ /* 0x0003e2000c10150a */
[----:B0-----:R-:W-:-:S02]  /*37840*/  LEA R28, P6, R3, R0, 0x1 ;  /* 0x00000000031c7211 */ /* 0x001fc400078c08ff */
[----:B---3--:R-:W-:Y:S02]  /*37850*/  ISETP.LT.AND P4, PT, R12, c[0x0][0x17c], !P0 ;  /* 0x00005f000c007a0c */ /* 0x008fe40004781270 */
[----:B------:R-:W-:Y:S02]  /*37860*/  LEA.HI.X.SX32 R29, R3, R2, 0x1, P6 ;  /* 0x00000002031d7211 */ /* 0x000fe400030f0eff */
[----:B-1----:R-:W-:Y:S01]  /*37870*/  LEA R14, P1, R4, R0, 0x1 ;  /* 0x00000000040e7211 */ /* 0x002fe200078208ff */
[----:B------:R-:W-:Y:S02]  /*37880*/  IMAD R3, R12, c[0x0][0x198], RZ ;  /* 0x000066000c037a24 */ /* 0x000fe400078e02ff */
[----:B------:R-:W3:Y:S01]  /*37890*/  LDL.LU R12, [R1+0x90] ;  /* 0x00009000010c7983 */ /* 0x000ee20000300800 */
[----:B------:R-:W-:Y:S02]  /*378a0*/  LEA.HI.X.SX32 R15, R4, R2, 0x1, P1 ;  /* 0x00000002040f7211 */ /* 0x000fe400008f0eff */
[----:B------:R-:W-:-:S02]  /*378b0*/  ISETP.LT.AND P1, PT, R16, c[0x0][0x17c], !P0 ;  /* 0x00005f0010007a0c */ /* 0x000fc40004721270 */
[----:B------:R-:W3:Y:S04]  /*378c0*/  LDL.LU R16, [R1+0x94] ;  /* 0x0000940001107983 */ /* 0x000ee80000300800 */
[----:B------:R0:W-:Y:S01]  /*378d0*/  @P3 STG.E.U16 [R28.64], R17 ;  /* 0x000000111c003986 */ /* 0x0001e2000c10150a */
[C---:B------:R-:W-:Y:S01]  /*378e0*/  IMAD R4, R6.reuse, c[0x0][0x198], RZ ;  /* 0x0000660006047a24 */ /* 0x040fe200078e02ff */
[----:B------:R-:W-:Y:S02]  /*378f0*/  ISETP.LT.AND P3, PT, R6, c[0x0][0x17c], !P0 ;  /* 0x00005f0006007a0c */ /* 0x000fe40004761270 */
[----:B------:R1:W-:Y:S01]  /*37900*/  @P5 STG.E.U16 [R14.64], R21 ;  /* 0x000000150e005986 */ /* 0x0003e2000c10150a */
[----:B--2---:R-:W-:Y:S02]  /*37910*/  ISETP.LT.AND P5, PT, R7, c[0x0][0x17c], !P0 ;  /* 0x00005f0007007a0c */ /* 0x004fe400047a1270 */
[----:B0-----:R-:W-:-:S04]  /*37920*/  LEA R28, P6, R3, R0, 0x1 ;  /* 0x00000000031c7211 */ /* 0x001fc800078c08ff */
[----:B------:R-:W-:Y:S01]  /*37930*/  LEA.HI.X.SX32 R29, R3, R2, 0x1, P6 ;  /* 0x00000002031d7211 */ /* 0x000fe200030f0eff */
[----:B------:R-:W-:Y:S01]  /*37940*/  IMAD R3, R7, c[0x0][0x198], RZ ;  /* 0x0000660007037a24 */ /* 0x000fe200078e02ff */
[----:B------:R-:W-:Y:S01]  /*37950*/  LEA R6, P6, R4, R0, 0x1 ;  /* 0x0000000004067211 */ /* 0x000fe200078c08ff */
[----:B-1----:R-:W2:Y:S04]  /*37960*/  LDL.LU.64 R14, [R1+0xcf0] ;  /* 0x000cf000010e7983 */ /* 0x002ea80000300a00 */
[----:B------:R0:W-:Y:S01]  /*37970*/  @P4 STG.E.U16 [R28.64], R25 ;  /* 0x000000191c004986 */ /* 0x0001e2000c10150a */
[----:B------:R-:W-:Y:S02]  /*37980*/  PRMT R5, R8, 0x7632, R5 ;  /* 0x0000763208057816 */ /* 0x000fe40000000005 */
[----:B------:R-:W-:-:S02]  /*37990*/  LEA.HI.X.SX32 R7, R4, R2, 0x1, P6 ;  /* 0x0000000204077211 */ /* 0x000fc400030f0eff */
[----:B------:R-:W-:Y:S02]  /*379a0*/  PRMT R9, R9, 0x7632, R9 ;  /* 0x0000763209097816 */ /* 0x000fe40000000009 */
[----:B0-----:R-:W-:-:S04]  /*379b0*/  LEA R28, P4, R3, R0, 0x1 ;  /* 0x00000000031c7211 */ /* 0x001fc800078808ff */
[----:B------:R-:W-:Y:S01]  /*379c0*/  LEA.HI.X.SX32 R29, R3, R2, 0x1, P4 ;  /* 0x00000002031d7211 */ /* 0x000fe200020f0eff */
[----:B------:R0:W-:Y:S04]  /*379d0*/  @P3 STG.E.U16 [R6.64], R5 ;  /* 0x0000000506003986 */ /* 0x0001e8000c10150a */
[----:B------:R1:W-:Y:S01]  /*379e0*/  @P5 STG.E.U16 [R28.64], R9 ;  /* 0x000000091c005986 */ /* 0x0003e2000c10150a */
[----:B0-----:R-:W-:-:S04]  /*379f0*/  PRMT R5, R10, 0x7632, R5 ;  /* 0x000076320a057816 */ /* 0x001fc80000000005 */
[----:B------:R-:W-:Y:S02]  /*37a00*/  PRMT R13, R5, 0x7632, R13 ;  /* 0x00007632050d7816 */ /* 0x000fe4000000000d */
[C---:B-----5:R-:W-:Y:S01]  /*37a10*/  ISETP.LT.AND P6, PT, R24.reuse, c[0x0][0x17c], !P0 ;  /* 0x00005f0018007a0c */ /* 0x060fe200047c1270 */
[----:B------:R-:W-:Y:S02]  /*37a20*/  IMAD R4, R24, c[0x0][0x198], RZ ;  /* 0x0000660018047a24 */ /* 0x000fe400078e02ff */
[----:B------:R-:W5:Y:S04]  /*37a30*/  LDL.LU R24, [R1+0x9c] ;  /* 0x00009c0001187983 */ /* 0x000f680000300800 */
[----:B------:R-:W2:Y:S04]  /*37a40*/  LDL.LU.64 R6, [R1+0xce8] ;  /* 0x000ce80001067983 */ /* 0x000ea80000300a00 */
[----:B-1----:R-:W2:Y:S01]  /*37a50*/  LDL.LU R28, [R1+0x98] ;  /* 0x00009800011c7983 */ /* 0x002ea20000300800 */
[----:B------:R-:W-:Y:S01]  /*37a60*/  LEA R8, P3, R4, R0, 0x1 ;  /* 0x0000000004087211 */ /* 0x000fe200078608ff */
[----:B----4-:R-:W-:-:S02]  /*37a70*/  IMAD R3, R20, c[0x0][0x198], RZ ;  /* 0x0000660014037a24 */ /* 0x010fc400078e02ff */
[----:B------:R-:W4:Y:S01]  /*37a80*/  LDL.LU R10, [R1+0xce0] ;  /* 0x000ce000010a7983 */ /* 0x000f220000300800 */
[----:B------:R-:W-:-:S03]  /*37a90*/  LEA.HI.X.SX32 R9, R4, R2, 0x1, P3 ;  /* 0x0000000204097211 */ /* 0x000fc600018f0eff */
[----:B------:R-:W4:Y:S01]  /*37aa0*/  LDL.LU R29, [R1+0xa0] ;  /* 0x0000a000011d7983 */ /* 0x000f220000300800 */
[C---:B------:R-:W-:Y:S02]  /*37ab0*/  LEA R4, P5, R3.reuse, R0, 0x1 ;  /* 0x0000000003047211 */ /* 0x040fe400078a08ff */
[----:B------:R-:W-:Y:S01]  /*37ac0*/  ISETP.LT.AND P4, PT, R20, c[0x0][0x17c], !P0 ;  /* 0x00005f0014007a0c */ /* 0x000fe20004781270 */
[----:B------:R0:W-:Y:S04]  /*37ad0*/  @P6 STG.E.U16 [R8.64], R5 ;  /* 0x0000000508006986 */ /* 0x0001e8000c10150a */
[----:B------:R-:W4:Y:S01]  /*37ae0*/  LDL.LU R20, [R1+0xb0] ;  /* 0x0000b00001147983 */ /* 0x000f220000300800 */
[----:B0-----:R-:W-:Y:S01]  /*37af0*/  LEA.HI.X.SX32 R5, R3, R2, 0x1, P5 ;  /* 0x0000000203057211 */ /* 0x001fe200028f0eff */
[C---:B---3--:R-:W-:Y:S01]  /*37b00*/  IMAD R3, R16.reuse, c[0x0][0x198], RZ ;  /* 0x0000660010037a24 */ /* 0x048fe200078e02ff */
[----:B------:R-:W-:-:S02]  /*37b10*/  ISETP.LT.AND P5, PT, R16, c[0x0][0x17c], !P0 ;  /* 0x00005f0010007a0c */ /* 0x000fc400047a1270 */
[----:B------:R-:W3:Y:S01]  /*37b20*/  LDL.LU R16, [R1+0xb4] ;  /* 0x0000b40001107983 */ /* 0x000ee20000300800 */
[C---:B------:R-:W-:Y:S01]  /*37b30*/  ISETP.LT.AND P3, PT, R12.reuse, c[0x0][0x17c], !P0 ;  /* 0x00005f000c007a0c */ /* 0x040fe20004761270 */
[----:B------:R-:W-:Y:S02]  /*37b40*/  IMAD R12, R12, c[0x0][0x198], RZ ;  /* 0x000066000c0c7a24 */ /* 0x000fe400078e02ff */
[----:B------:R0:W-:Y:S03]  /*37b50*/  @P4 STG.E.U16 [R4.64], R13 ;  /* 0x0000000d04004986 */ /* 0x0001e6000c10150a */
[----:B------:R-:W-:-:S04]  /*37b60*/  LEA R8, P6, R12, R0, 0x1 ;  /* 0x000000000c087211 */ /* 0x000fc800078c08ff */
[----:B------:R-:W-:Y:S02]  /*37b70*/  LEA.HI.X.SX32 R9, R12, R2, 0x1, P6 ;  /* 0x000000020c097211 */ /* 0x000fe400030f0eff */
[----:B------:R-:W-:Y:S02]  /*37b80*/  PRMT R12, R13, 0x7632, R12 ;  /* 0x000076320d0c7816 */ /* 0x000fe4000000000c */
[----:B0-----:R-:W-:Y:S02]  /*37b90*/  LEA R4, P4, R3, R0, 0x1 ;  /* 0x0000000003047211 */ /* 0x001fe400078808ff */
[----:B------:R-:W-:Y:S02]  /*37ba0*/  PRMT R17, R17, 0x7632, R17 ;  /* 0x0000763211117816 */ /* 0x000fe40000000011 */
[----:B------:R-:W-:Y:S01]  /*37bb0*/  LEA.HI.X.SX32 R5, R3, R2, 0x1, P4 ;  /* 0x0000000203057211 */ /* 0x000fe200020f0eff */
[----:B------:R0:W-:Y:S04]  /*37bc0*/  @P3 STG.E.U16 [R8.64], R12 ;  /* 0x0000000c08003986 */ /* 0x0001e8000c10150a */
[----:B------:R1:W-:Y:S01]  /*37bd0*/  @P5 STG.E.U16 [R4.64], R17 ;  /* 0x0000001104005986 */ /* 0x0003e2000c10150a */
[----:B------:R-:W-:-:S02]  /*37be0*/  PRMT R21, R21, 0x7632, R21 ;  /* 0x0000763215157816 */ /* 0x000fc40000000015 */
[----:B------:R-:W-:Y:S02]  /*37bf0*/  PRMT R25, R25, 0x7632, R25 ;  /* 0x0000763219197816 */ /* 0x000fe40000000019 */
[C---:B-----5:R-:W-:Y:S01]  /*37c00*/  ISETP.LT.AND P3, PT, R24.reuse, c[0x0][0x17c], !P0 ;  /* 0x00005f0018007a0c */ /* 0x060fe20004761270 */
[----:B0-----:R-:W-:Y:S01]  /*37c10*/  IMAD R9, R24, c[0x0][0x198], RZ ;  /* 0x0000660018097a24 */ /* 0x001fe200078e02ff */
[C---:B--2---:R-:W-:Y:S01]  /*37c20*/  ISETP.LT.AND P6, PT, R28.reuse, c[0x0][0x17c], !P0 ;  /* 0x00005f001c007a0c */ /* 0x044fe200047c1270 */
[----:B------:R-:W-:Y:S02]  /*37c30*/  IMAD R3, R28, c[0x0][0x198], RZ ;  /* 0x000066001c037a24 */ /* 0x000fe400078e02ff */
[----:B------:R-:W2:Y:S04]  /*37c40*/  LDL.LU R28, [R1+0xb8] ;  /* 0x0000b800011c7983 */ /* 0x000ea80000300800 */
[----:B------:R-:W5:Y:S04]  /*37c50*/  LDL.LU R24, [R1+0xbc] ;  /* 0x0000bc0001187983 */ /* 0x000f680000300800 */
[----:B-1----:R-:W2:Y:S01]  /*37c60*/  LDL.LU R17, [R1+0x18] ;  /* 0x0000180001117983 */ /* 0x002ea20000300800 */
[----:B------:R-:W-:-:S02]  /*37c70*/  LEA R4, P4, R3, R0, 0x1 ;  /* 0x0000000003047211 */ /* 0x000fc400078808ff */
[----:B------:R-:W-:Y:S02]  /*37c80*/  LEA R8, P5, R9, R0, 0x1 ;  /* 0x0000000009087211 */ /* 0x000fe400078a08ff */
[-C--:B------:R-:W-:Y:S01]  /*37c90*/  LEA.HI.X.SX32 R5, R3, R2.reuse, 0x1, P4 ;  /* 0x0000000203057211 */ /* 0x080fe200020f0eff */
[----:B----4-:R-:W-:Y:S01]  /*37ca0*/  IMAD R3, R29, c[0x0][0x198], RZ ;  /* 0x000066001d037a24 */ /* 0x010fe200078e02ff */
[----:B------:R-:W-:-:S03]  /*37cb0*/  LEA.HI.X.SX32 R9, R9, R2, 0x1, P5 ;  /* 0x0000000209097211 */ /* 0x000fc600028f0eff */
[----:B------:R0:W-:Y:S01]  /*37cc0*/  @P6 STG.E.U16 [R4.64], R21 ;  /* 0x0000001504006986 */ /* 0x0001e2000c10150a */
[----:B------:R-:W-:-:S03]  /*37cd0*/  ISETP.LT.AND P4, PT, R29, c[0x0][0x17c], !P0 ;  /* 0x00005f001d007a0c */ /* 0x000fc60004781270 */
[----:B------:R-:W4:Y:S04]  /*37ce0*/  LDL.LU R29, [R1+0xc4] ;  /* 0x0000c400011d7983 */ /* 0x000f280000300800 */
[----:B------:R1:W-:Y:S01]  /*37cf0*/  @P3 STG.E.U16 [R8.64], R25 ;  /* 0x0000001908003986 */ /* 0x0003e2000c10150a */
[C---:B0-----:R-:W-:Y:S02]  /*37d00*/  LEA R4, P5, R3.reuse, R0, 0x1 ;  /* 0x0000000003047211 */ /* 0x041fe400078a08ff */
[----:B------:R-:W-:Y:S02]  /*37d10*/  ISETP.LT.AND P3, PT, R20, c[0x0][0x17c], !P0 ;  /* 0x00005f0014007a0c */ /* 0x000fe40004761270 */
[----:B------:R-:W-:Y:S02]  /*37d20*/  LEA.HI.X.SX32 R5, R3, R2, 0x1, P5 ;  /* 0x0000000203057211 */ /* 0x000fe400028f0eff */
[----:B---3--:R-:W-:Y:S01]  /*37d30*/  ISETP.LT.AND P5, PT, R16, c[0x0][0x17c], !P0 ;  /* 0x00005f0010007a0c */ /* 0x008fe200047a1270 */
[----:B-1----:R-:W3:Y:S04]  /*37d40*/  LDL.LU R25, [R1+0xc0] ;  /* 0x0000c00001197983 */ /* 0x002ee80000300800 */
[----:B------:R-:W3:Y:S04]  /*37d50*/  LDL.LU R21, [R1+0xc8] ;  /* 0x0000c80001157983 */ /* 0x000ee80000300800 */
[----:B------:R-:W3:Y:S04]  /*37d60*/  LDL.LU R16, [R1+0xcc] ;  /* 0x0000cc0001107983 */ /* 0x000ee80000300800 */
[----:B------:R-:W3:Y:S01]  /*37d70*/  LDL.LU R20, [R1+0xd0] ;  /* 0x0000d00001147983 */ /* 0x000ee20000300800 */
[----:B------:R-:W-:-:S04]  /*37d80*/  IMAD.MOV.U32 R12, RZ, RZ, c[0x0][0x198] ;  /* 0x00006600ff0c7624 */ /* 0x000fc800078e00ff */
[----:B------:R-:W-:-:S04]  /*37d90*/  IMAD R13, R12, 0x4, R3 ;  /* 0x000000040c0d7824 */ /* 0x000fc800078e0203 */
[----:B------:R-:W-:Y:S01]  /*37da0*/  IMAD R3, R12, 0x4, R13 ;  /* 0x000000040c037824 */ /* 0x000fe200078e020d */
[----:B------:R-:W-:-:S04]  /*37db0*/  LEA R8, P6, R13, R0, 0x1 ;  /* 0x000000000d087211 */ /* 0x000fc800078c08ff */
[----:B------:R-:W-:Y:S01]  /*37dc0*/  LEA.HI.X.SX32 R9, R13, R2, 0x1, P6 ;  /* 0x000000020d097211 */ /* 0x000fe200030f0eff */
[----:B------:R-:W-:Y:S01]  /*37dd0*/  IMAD R13, R12, 0x4, R3 ;  /* 0x000000040c0d7824 */ /* 0x000fe200078e0203 */
[----:B--2---:R0:W-:Y:S04]  /*37de0*/  @P4 STG.E.U16 [R4.64], R17 ;  /* 0x0000001104004986 */ /* 0x0041e8000c10150a */
[----:B------:R1:W-:Y:S01]  /*37df0*/  @P2 STG.E.U16 [R8.64], R10 ;  /* 0x0000000a08002986 */ /* 0x0003e2000c10150a */
[----:B0-----:R-:W-:-:S04]  /*37e00*/  LEA R4, P4, R3, R0, 0x1 ;  /* 0x0000000003047211 */ /* 0x001fc800078808ff */
[----:B------:R-:W-:Y:S01]  /*37e10*/  LEA.HI.X.SX32 R5, R3, R2, 0x1, P4 ;  /* 0x0000000203057211 */ /* 0x000fe200020f0eff */
[----:B------:R-:W-:Y:S01]  /*37e20*/  IMAD R3, R12, 0x4, R13 ;  /* 0x000000040c037824 */ /* 0x000fe200078e020d */
[----:B-1----:R-:W-:-:S03]  /*37e30*/  LEA R8, P6, R13, R0, 0x1 ;  /* 0x000000000d087211 */ /* 0x002fc600078c08ff */
[----:B------:R0:W-:Y:S01]  /*37e40*/  @P1 STG.E.U16 [R4.64], R11 ;  /* 0x0000000b04001986 */ /* 0x0001e2000c10150a */
[----:B------:R-:W-:Y:S01]  /*37e50*/  LEA.HI.X.SX32 R9, R13, R2, 0x1, P6 ;  /* 0x000000020d097211 */ /* 0x000fe200030f0eff */
[----:B------:R-:W-:Y:S01]  /*37e60*/  IMAD R13, R12, 0x4, R3 ;  /* 0x000000040c0d7824 */ /* 0x000fe200078e0203 */
[----:B------:R-:W-:Y:S02]  /*37e70*/  ISETP.LT.AND P2, PT, R28, c[0x0][0x17c], !P0 ;  /* 0x00005f001c007a0c */ /* 0x000fe40004741270 */
[----:B-----5:R-:W-:Y:S01]  /*37e80*/  ISETP.LT.AND P4, PT, R24, c[0x0][0x17c], !P0 ;  /* 0x00005f0018007a0c */ /* 0x020fe20004781270 */
[----:B------:R-:W2:Y:S04]  /*37e90*/  LDL.LU R28, [R1+0xd4] ;  /* 0x0000d400011c7983 */ /* 0x000ea80000300800 */
[----:B------:R-:W5:Y:S01]  /*37ea0*/  LDL.LU R24, [R1+0xd8] ;  /* 0x0000d80001187983 */ /* 0x000f620000300800 */
[----:B0-----:R-:W-:-:S03]  /*37eb0*/  LEA R4, P1, R3, R0, 0x1 ;  /* 0x0000000003047211 */ /* 0x001fc600078208ff */
[----:B------:R0:W-:Y:S01]  /*37ec0*/  @P3 STG.E.U16 [R8.64], R6 ;  /* 0x0000000608003986 */ /* 0x0001e2000c10150a */
[----:B------:R-:W-:Y:S01]  /*37ed0*/  LEA.HI.X.SX32 R5, R3, R2, 0x1, P1 ;  /* 0x0000000203057211 */ /* 0x000fe200008f0eff */
[----:B------:R-:W-:Y:S01]  /*37ee0*/  IMAD R3, R12, 0x4, R13 ;  /* 0x000000040c037824 */ /* 0x000fe200078e020d */
[----:B0-----:R-:W-:-:S04]  /*37ef0*/  LEA R8, P1, R13, R0, 0x1 ;  /* 0x000000000d087211 */ /* 0x001fc800078208ff */
[----:B------:R-:W-:Y:S01]  /*37f00*/  LEA.HI.X.SX32 R9, R13, R2, 0x1, P1 ;  /* 0x000000020d097211 */ /* 0x000fe200008f0eff */
[----:B------:R-:W-:Y:S01]  /*37f10*/  IMAD R13, R12, 0x4, R3 ;  /* 0x000000040c0d7824 */ /* 0x000fe200078e0203 */
[----:B------:R-:W-:Y:S04]  /*37f20*/  @P5 STG.E.U16 [R4.64], R14 ;  /* 0x0000000e04005986 */ /* 0x000fe8000c10150a */
[----:B------:R0:W-:Y:S01]  /*37f30*/  @P2 STG.E.U16 [R8.64], R18 ;  /* 0x0000001208002986 */ /* 0x0001e2000c10150a */
[----:B----4-:R-:W-:Y:S02]  /*37f40*/  ISETP.LT.AND P3, PT, R29, c[0x0][0x17c], !P0 ;  /* 0x00005f001d007a0c */ /* 0x010fe40004761270 */
[----:B---3--:R-:W-:Y:S01]  /*37f50*/  ISETP.LT.AND P2, PT, R16, c[0x0][0x17c], !P0 ;  /* 0x00005f0010007a0c */ /* 0x008fe20004741270 */
[----:B------:R-:W3:Y:S04]  /*37f60*/  LDL.LU R29, [R1+0xdc] ;  /* 0x0000dc00011d7983 */ /* 0x000ee80000300800 */
[----:B------:R-:W4:Y:S01]  /*37f70*/  LDL.LU R16, [R1+0xe0] ;  /* 0x0000e00001107983 */ /* 0x000f220000300800 */
[----:B0-----:R-:W-:-:S04]  /*37f80*/  LEA R8, P5, R13, R0, 0x1 ;  /* 0x000000000d087211 */ /* 0x001fc800078a08ff */
[----:B------:R-:W-:Y:S02]  /*37f90*/  LEA.HI.X.SX32 R9, R13, R2, 0x1, P5 ;  /* 0x000000020d097211 */ /* 0x000fe400028f0eff */
[----:B------:R-:W-:Y:S02]  /*37fa0*/  ISETP.LT.AND P5, PT, R20, c[0x0][0x17c], !P0 ;  /* 0x00005f0014007a0c */ /* 0x000fe400047a1270 */
[----:B------:R-:W4:Y:S01]  /*37fb0*/  LDL.LU R20, [R1+0xe4] ;  /* 0x0000e40001147983 */ /* 0x000f220000300800 */
[----:B------:R-:W-:Y:S02]  /*37fc0*/  ISETP.LT.AND P6, PT, R25, c[0x0][0x17c], !P0 ;  /* 0x00005f0019007a0c */ /* 0x000fe400047c1270 */
[----:B------:R-:W-:-:S04]  /*37fd0*/  LEA R4, P1, R3, R0, 0x1 ;  /* 0x0000000003047211 */ /* 0x000fc800078208ff */
[----:B------:R-:W-:Y:S01]  /*37fe0*/  LEA.HI.X.SX32 R5, R3, R2, 0x1, P1 ;  /* 0x0000000203057211 */ /* 0x000fe200008f0eff */
[----:B------:R-:W-:-:S04]  /*37ff0*/  IMAD R3, R12, 0x4, R13 ;  /* 0x000000040c037824 */ /* 0x000fc800078e020d */
[----:B------:R0:W-:Y:S01]  /*38000*/  @P4 STG.E.U16 [R4.64], R22 ;  /* 0x0000001604004986 */ /* 0x0001e2000c10150a */
[----:B------:R-:W-:-:S03]  /*38010*/  ISETP.LT.AND P1, PT, R21, c[0x0][0x17c], !P0 ;  /* 0x00005f0015007a0c */ /* 0x000fc60004721270 */
[----:B------:R1:W-:Y:S01]  /*38020*/  @P6 STG.E.U16 [R8.64], R26 ;  /* 0x0000001a08006986 */ /* 0x0003e2000c10150a */
[----:B------:R-:W-:Y:S02]  /*38030*/  PRMT R6, R17, 0x7632, R6 ;  /* 0x0000763211067816 */ /* 0x000fe40000000006 */
[----:B0-----:R-:W-:Y:S01]  /*38040*/  LEA R4, P4, R3, R0, 0x1 ;  /* 0x0000000003047211 */ /* 0x001fe200078808ff */
[----:B-1----:R-:W-:-:S03]  /*38050*/  IMAD R9, R12, 0x4, R3 ;  /* 0x000000040c097824 */ /* 0x002fc600078e0203 */
[----:B------:R-:W-:Y:S01]  /*38060*/  LEA.HI.X.SX32 R5, R3, R2, 0x1, P4 ;  /* 0x0000000203057211 */ /* 0x000fe200020f0eff */
[----:B------:R-:W-:Y:S01]  /*38070*/  IMAD R3, R12, 0x4, R9 ;  /* 0x000000040c037824 */ /* 0x000fe200078e0209 */
[----:B------:R-:W-:-:S03]  /*38080*/  LEA R8, P6, R9, R0, 0x1 ;  /* 0x0000000009087211 */ /* 0x000fc600078c08ff */
[----:B------:R0:W-:Y:S01]  /*38090*/  @P3 STG.E.U16 [R4.64], R6 ;  /* 0x0000000604003986 */ /* 0x0001e2000c10150a */
[----:B------:R-:W-:Y:S02]  /*380a0*/  PRMT R13, R10, 0x7632, R13 ;  /* 0x000076320a0d7816 */ /* 0x000fe4000000000d */
[----:B------:R-:W-:Y:S01]  /*380b0*/  LEA.HI.X.SX32 R9, R9, R2, 0x1, P6 ;  /* 0x0000000209097211 */ /* 0x000fe200030f0eff */
[----:B------:R-:W-:Y:S01]  /*380c0*/  IMAD R10, R12, 0x4, R3 ;  /* 0x000000040c0a7824 */ /* 0x000fe200078e0203 */
[----:B0-----:R-:W-:-:S03]  /*380d0*/  LEA R4, P6, R3, R0, 0x1 ;  /* 0x0000000003047211 */ /* 0x001fc600078c08ff */
[----:B------:R0:W-:Y:S01]  /*380e0*/  @P1 STG.E.U16 [R8.64], R13 ;  /* 0x0000000d08001986 */ /* 0x0001e2000c10150a */
[----:B------:R-:W-:Y:S02]  /*380f0*/  PRMT R6, R11, 0x7632, R6 ;  /* 0x000076320b067816 */ /* 0x000fe40000000006 */
[----:B------:R-:W-:-:S05]  /*38100*/  LEA.HI.X.SX32 R5, R3, R2, 0x1, P6 ;  /* 0x0000000203057211 */ /* 0x000fca00030f0eff */
[----:B------:R1:W-:Y:S01]  /*38110*/  @P2 STG.E.U16 [R4.64], R6 ;  /* 0x0000000604002986 */ /* 0x0003e2000c10150a */
[----:B0-----:R-:W-:-:S04]  /*38120*/  LEA R8, P6, R10, R0, 0x1 ;  /* 0x000000000a087211 */ /* 0x001fc800078c08ff */
[----:B------:R-:W-:Y:S02]  /*38130*/  LEA.HI.X.SX32 R9, R10, R2, 0x1, P6 ;  /* 0x000000020a097211 */ /* 0x000fe400030f0eff */
[----:B-1----:R-:W-:-:S05]  /*38140*/  PRMT R5, R6, 0x7632, R5 ;  /* 0x0000763206057816 */ /* 0x002fca0000000005 */
[----:B------:R0:W-:Y:S01]  /*38150*/  @P5 STG.E.U16 [R8.64], R5 ;  /* 0x0000000508005986 */ /* 0x0001e2000c10150a */
[----:B-----5:R-:W-:-:S03]  /*38160*/  ISETP.LT.AND P3, PT, R24, c[0x0][0x17c], !P0 ;  /* 0x00005f0018007a0c */ /* 0x020fc60004761270 */
[----:B------:R-:W5:Y:S01]  /*38170*/  LDL.LU R24, [R1+0xe8] ;  /* 0x0000e80001187983 */ /* 0x000f620000300800 */
[----:B--2---:R-:W-:-:S03]  /*38180*/  ISETP.LT.AND P4, PT, R28, c[0x0][0x17c], !P0 ;  /* 0x00005f001c007a0c */ /* 0x004fc60004781270 */
[----:B------:R-:W2:Y:S04]  /*38190*/  LDL.LU R11, [R1+0xcdc] ;  /* 0x000cdc00010b7983 */ /* 0x000ea80000300800 */
[----:B------:R-:W2:Y:S04]  /*381a0*/  LDL.LU R21, [R1+0xec] ;  /* 0x0000ec0001157983 */ /* 0x000ea80000300800 */
[----:B------:R-:W2:Y:S01]  /*381b0*/  LDL.LU R28, [R1+0xf0] ;  /* 0x0000f000011c7983 */ /* 0x000ea20000300800 */
[----:B---3--:R-:W-:Y:S02]  /*381c0*/  ISETP.LT.AND P1, PT, R29, c[0x0][0x17c], !P0 ;  /* 0x00005f001d007a0c */ /* 0x008fe40004721270 */
[----:B----4-:R-:W-:-:S02]  /*381d0*/  ISETP.LT.AND P2, PT, R16, c[0x0][0x17c], !P0 ;  /* 0x00005f0010007a0c */ /* 0x010fc40004741270 */
[----:B------:R-:W3:Y:S01]  /*381e0*/  LDL.LU R16, [R1+0x1c] ;  /* 0x00001c0001107983 */ /* 0x000ee20000300800 */
[----:B------:R-:W-:-:S03]  /*381f0*/  ISETP.LT.AND P5, PT, R20, c[0x0][0x17c], !P0 ;  /* 0x00005f0014007a0c */ /* 0x000fc600047a1270 */
[----:B------:R-:W4:Y:S04]  /*38200*/  LDL.LU R20, [R1+0xf4] ;  /* 0x0000f40001147983 */ /* 0x000f280000300800 */
[----:B------:R-:W4:Y:S01]  /*38210*/  LDL.LU R29, [R1+0xf8] ;  /* 0x0000f800011d7983 */ /* 0x000f220000300800 */
[----:B------:R-:W-:Y:S01]  /*38220*/  IMAD R3, R12, 0x4, R10 ;  /* 0x000000040c037824 */ /* 0x000fe200078e020a */
[----:B------:R-:W-:Y:S02]  /*38230*/  PRMT R14, R14, 0x7632, R14 ;  /* 0x000076320e0e7816 */ /* 0x000fe4000000000e */
[----:B------:R-:W-:Y:S01]  /*38240*/  PRMT R18, R18, 0x7632, R18 ;  /* 0x0000763212127816 */ /* 0x000fe20000000012 */
[C---:B------:R-:W-:Y:S01]  /*38250*/  IMAD R6, R12.reuse, 0x4, R3 ;  /* 0x000000040c067824 */ /* 0x040fe200078e0203 */
[C---:B------:R-:W-:Y:S01]  /*38260*/  LEA R4, P6, R3.reuse, R0, 0x1 ;  /* 0x0000000003047211 */ /* 0x040fe200078c08ff */
[----:B------:R-:W4:Y:S03]  /*38270*/  LDL.LU R17, [R1+0xfc] ;  /* 0x0000fc0001117983 */ /* 0x000f260000300800 */
[----:B0-----:R-:W-:Y:S01]  /*38280*/  LEA.HI.X.SX32 R5, R3, R2, 0x1, P6 ;  /* 0x0000000203057211 */ /* 0x001fe200030f0eff */
[----:B------:R-:W-:Y:S01]  /*38290*/  IMAD R3, R12, 0x4, R6 ;  /* 0x000000040c037824 */ /* 0x000fe200078e0206 */
[----:B------:R-:W-:-:S03]  /*382a0*/  LEA R8, P6, R6, R0, 0x1 ;  /* 0x0000000006087211 */ /* 0x000fc600078c08ff */
[----:B------:R0:W-:Y:S01]  /*382b0*/  @P4 STG.E.U16 [R4.64], R14 ;  /* 0x0000000e04004986 */ /* 0x0001e2000c10150a */
[----:B------:R-:W-:Y:S01]  /*382c0*/  LEA.HI.X.SX32 R9, R6, R2, 0x1, P6 ;  /* 0x0000000206097211 */ /* 0x000fe200030f0eff */
[----:B------:R-:W-:Y:S01]  /*382d0*/  IMAD R6, R12, 0x4, R3 ;  /* 0x000000040c067824 */ /* 0x000fe200078e0203 */
[----:B------:R-:W-:-:S03]  /*382e0*/  PRMT R22, R22, 0x7632, R22 ;  /* 0x0000763216167816 */ /* 0x000fc60000000016 */
[----:B------:R1:W-:Y:S01]  /*382f0*/  @P3 STG.E.U16 [R8.64], R18 ;  /* 0x0000001208003986 */ /* 0x0003e2000c10150a */
[----:B0-----:R-:W-:-:S04]  /*38300*/  LEA R4, P6, R3, R0, 0x1 ;  /* 0x0000000003047211 */ /* 0x001fc800078c08ff */
[----:B------:R-:W-:Y:S01]  /*38310*/  LEA.HI.X.SX32 R5, R3, R2, 0x1, P6 ;  /* 0x0000000203057211 */ /* 0x000fe200030f0eff */
[----:B------:R-:W-:Y:S01]  /*38320*/  IMAD R3, R12, 0x4, R6 ;  /* 0x000000040c037824 */ /* 0x000fe200078e0206 */
[----:B-1----:R-:W-:-:S03]  /*38330*/  LEA R8, P6, R6, R0, 0x1 ;  /* 0x0000000006087211 */ /* 0x002fc600078c08ff */
[----:B------:R0:W-:Y:S01]  /*38340*/  @P1 STG.E.U16 [R4.64], R22 ;  /* 0x0000001604001986 */ /* 0x0001e2000c10150a */
[----:B------:R-:W-:Y:S02]  /*38350*/  LEA.HI.X.SX32 R9, R6, R2, 0x1, P6 ;  /* 0x0000000206097211 */ /* 0x000fe400030f0eff */
[----:B------:R-:W-:Y:S02]  /*38360*/  PRMT R26, R26, 0x7632, R26 ;  /* 0x000076321a1a7816 */ /* 0x000fe4000000001a */
[----:B0-----:R-:W-:-:S03]  /*38370*/  LEA R4, P6, R3, R0, 0x1 ;  /* 0x0000000003047211 */ /* 0x001fc600078c08ff */
[----:B------:R0:W-:Y:S01]  /*38380*/  @P2 STG.E.U16 [R8.64], R26 ;  /* 0x0000001a08002986 */ /* 0x0001e2000c10150a */
[----:B------:R-:W-:Y:S02]  /*38390*/  LEA.HI.X.SX32 R5, R3, R2, 0x1, P6 ;  /* 0x0000000203057211 */ /* 0x000fe400030f0eff */
[----:B-----5:R-:W-:Y:S02]  /*383a0*/  ISETP.LT.AND P4, PT, R24, c[0x0][0x17c], !P0 ;  /* 0x00005f0018007a0c */ /* 0x020fe40004781270 */
[----:B------:R-:W5:Y:S04]  /*383b0*/  LDL.LU R24, [R1+0xc] ;  /* 0x00000c0001187983 */ /* 0x000f680000300800 */
[----:B------:R-:W5:Y:S01]  /*383c0*/  LDL.LU R25, [R1+0x100] ;  /* 0x0001000001197983 */ /* 0x000f620000300800 */
[----:B--2---:R-:W-:-:S03]  /*383d0*/  ISETP.LT.AND P3, PT, R21, c[0x0][0x17c], !P0 ;  /* 0x00005f0015007a0c */ /* 0x004fc60004761270 */
[----:B------:R-:W2:Y:S01]  /*383e0*/  LDL.LU R21, [R1+0x104] ;  /* 0x0001040001157983 */ /* 0x000ea20000300800 */
[----:B------:R-:W-:-:S03]  /*383f0*/  ISETP.LT.AND P1, PT, R28, c[0x0][0x17c], !P0 ;  /* 0x00005f001c007a0c */ /* 0x000fc60004721270 */
[----:B------:R-:W2:Y:S04]  /*38400*/  LDL.LU R28, [R1+0x108] ;  /* 0x00010800011c7983 */ /* 0x000ea80000300800 */
[----:B---3--:R1:W-:Y:S01]  /*38410*/  @P5 STG.E.U16 [R4.64], R16 ;  /* 0x0000001004005986 */ /* 0x0083e2000c10150a */
[----:B----4-:R-:W-:-:S03]  /*38420*/  ISETP.LT.AND P2, PT, R20, c[0x0][0x17c], !P0 ;  /* 0x00005f0014007a0c */ /* 0x010fc60004741270 */
[----:B------:R-:W3:Y:S01]  /*38430*/  LDL.LU R20, [R1+0x10c] ;  /* 0x00010c0001147983 */ /* 0x000ee20000300800 */
[----:B------:R-:W-:-:S03]  /*38440*/  ISETP.LT.AND P5, PT, R29, c[0x0][0x17c], !P0 ;  /* 0x00005f001d007a0c */ /* 0x000fc600047a1270 */
[----:B------:R-:W4:Y:S01]  /*38450*/  LDL.LU R29, [R1+0x110] ;  /* 0x00011000011d7983 */ /* 0x000f220000300800 */
[----:B------:R-:W-:-:S04]  /*38460*/  IMAD R6, R12, 0x4, R3 ;  /* 0x000000040c067824 */ /* 0x000fc800078e0203 */
[----:B------:R-:W-:Y:S01]  /*38470*/  IMAD R3, R12, 0x4, R6 ;  /* 0x000000040c037824 */ /* 0x000fe200078e0206 */
[----:B0-----:R-:W-:-:S03]  /*38480*/  LEA R8, P6, R6, R0, 0x1 ;  /* 0x0000000006087211 */ /* 0x001fc600078c08ff */
[----:B------:R-:W-:Y:S01]  /*38490*/  IMAD R13, R12, 0x4, R3 ;  /* 0x000000040c0d7824 */ /* 0x000fe200078e0203 */
[----:B------:R-:W-:Y:S02]  /*384a0*/  LEA.HI.X.SX32 R9, R6, R2, 0x1, P6 ;  /* 0x0000000206097211 */ /* 0x000fe400030f0eff */
[----:B-1----:R-:W-:-:S03]  /*384b0*/  LEA R4, P6, R3, R0, 0x1 ;  /* 0x0000000003047211 */ /* 0x002fc600078c08ff */
[----:B------:R0:W-:Y:S01]  /*384c0*/  @P4 STG.E.U16 [R8.64], R11 ;  /* 0x0000000b08004986 */ /* 0x0001e2000c10150a */
[----:B------:R-:W-:Y:S01]  /*384d0*/  LEA.HI.X.SX32 R5, R3, R2, 0x1, P6 ;  /* 0x0000000203057211 */ /* 0x000fe200030f0eff */
[----:B------:R-:W-:Y:S01]  /*384e0*/  IMAD R3, R12, 0x4, R13 ;  /* 0x000000040c037824 */ /* 0x000fe200078e020d */
[----:B0-----:R-:W-:-:S04]  /*384f0*/  LEA R8, P6, R13, R0, 0x1 ;  /* 0x000000000d087211 */ /* 0x001fc800078c08ff */
[----:B------:R-:W-:Y:S01]  /*38500*/  LEA.HI.X.SX32 R9, R13, R2, 0x1, P6 ;  /* 0x000000020d097211 */ /* 0x000fe200030f0eff */
[----:B------:R-:W-:Y:S01]  /*38510*/  IMAD R13, R12, 0x4, R3 ;  /* 0x000000040c0d7824 */ /* 0x000fe200078e0203 */
[----:B------:R-:W-:Y:S02]  /*38520*/  ISETP.LT.AND P4, PT, R17, c[0x0][0x17c], !P0 ;  /* 0x00005f0011007a0c */ /* 0x000fe40004781270 */
[----:B------:R-:W4:Y:S04]  /*38530*/  LDL.LU R17, [R1+0x114] ;  /* 0x0001140001117983 */ /* 0x000f280000300800 */
[----:B-----5:R0:W-:Y:S04]  /*38540*/  @P3 STG.E.U16 [R4.64], R24 ;  /* 0x0000001804003986 */ /* 0x0201e8000c10150a */
[----:B------:R1:W-:Y:S01]  /*38550*/  @P1 STG.E.U16 [R8.64], R7 ;  /* 0x0000000708001986 */ /* 0x0003e2000c10150a */
[----:B0-----:R-:W-:-:S04]  /*38560*/  LEA R4, P6, R3, R0, 0x1 ;  /* 0x0000000003047211 */ /* 0x001fc800078c08ff */
[----:B------:R-:W-:Y:S01]  /*38570*/  LEA.HI.X.SX32 R5, R3, R2, 0x1, P6 ;  /* 0x0000000203057211 */ /* 0x000fe200030f0eff */
[----:B------:R-:W-:Y:S01]  /*38580*/  IMAD R3, R12, 0x4, R13 ;  /* 0x000000040c037824 */ /* 0x000fe200078e020d */
[----:B-1----:R-:W-:-:S03]  /*38590*/  LEA R8, P6, R13, R0, 0x1 ;  /* 0x000000000d087211 */ /* 0x002fc600078c08ff */
[----:B------:R0:W-:Y:S01]  /*385a0*/  @P2 STG.E.U16 [R4.64], R15 ;  /* 0x0000000f04002986 */ /* 0x0001e2000c10150a */
[----:B------:R-:W-:Y:S02]  /*385b0*/  LEA.HI.X.SX32 R9, R13, R2, 0x1, P6 ;  /* 0x000000020d097211 */ /* 0x000fe400030f0eff */
[----:B--2---:R-:W-:-:S03]  /*385c0*/  ISETP.LT.AND P2, PT, R28, c[0x0][0x17c], !P0 ;  /* 0x00005f001c007a0c */ /* 0x004fc60004741270 */
[----:B------:R1:W-:Y:S01]  /*385d0*/  @P5 STG.E.U16 [R8.64], R19 ;  /* 0x0000001308005986 */ /* 0x0003e2000c10150a */
[----:B0-----:R-:W-:-:S04]  /*385e0*/  LEA R4, P6, R3, R0, 0x1 ;  /* 0x0000000003047211 */ /* 0x001fc800078c08ff */
[----:B------:R-:W-:-:S05]  /*385f0*/  LEA.HI.X.SX32 R5, R3, R2, 0x1, P6 ;  /* 0x0000000203057211 */ /* 0x000fca00030f0eff */
[----:B------:R0:W-:Y:S01]  /*38600*/  @P4 STG.E.U16 [R4.64], R23 ;  /* 0x0000001704004986 */ /* 0x0001e2000c10150a */
[----:B---3--:R-:W-:-:S03]  /*38610*/  ISETP.LT.AND P5, PT, R20, c[0x0][0x17c], !P0 ;  /* 0x00005f0014007a0c */ /* 0x008fc600047a1270 */
[----:B------:R-:W2:Y:S01]  /*38620*/  LDL.LU R20, [R1+0x118] ;  /* 0x0001180001147983 */ /* 0x000ea20000300800 */
[----:B----4-:R-:W-:-:S03]  /*38630*/  ISETP.LT.AND P4, PT, R29, c[0x0][0x17c], !P0 ;  /* 0x00005f001d007a0c */ /* 0x010fc60004781270 */
[----:B------:R-:W3:Y:S04]  /*38640*/  LDL.LU R28, [R1+0x11c] ;  /* 0x00011c00011c7983 */ /* 0x000ee80000300800 */
[----:B------:R-:W4:Y:S01]  /*38650*/  LDL.LU R29, [R1+0xac] ;  /* 0x0000ac00011d7983 */ /* 0x000f220000300800 */
[----:B------:R-:W-:Y:S01]  /*38660*/  IMAD R13, R12, 0x4, R3 ;  /* 0x000000040c0d7824 */ /* 0x000fe200078e0203 */
[----:B------:R-:W-:-:S03]  /*38670*/  ISETP.LT.AND P3, PT, R25, c[0x0][0x17c], !P0 ;  /* 0x00005f0019007a0c */ /* 0x000fc60004761270 */
[----:B------:R-:W-:Y:S01]  /*38680*/  IMAD R3, R12, 0x4, R13 ;  /* 0x000000040c037824 */ /* 0x000fe200078e020d */
[----:B-1----:R-:W-:-:S04]  /*38690*/  LEA R8, P6, R13, R0, 0x1 ;  /* 0x000000000d087211 */ /* 0x002fc800078c08ff */
[----:B------:R-:W-:Y:S01]  /*386a0*/  LEA.HI.X.SX32 R9, R13, R2, 0x1, P6 ;  /* 0x000000020d097211 */ /* 0x000fe200030f0eff */
[C---:B------:R-:W-:Y:S01]  /*386b0*/  IMAD R13, R12.reuse, 0x4, R3 ;  /* 0x000000040c0d7824 */ /* 0x040fe200078e0203 */
[----:B0-----:R-:W-:Y:S02]  /*386c0*/  LEA R4, P6, R3, R0, 0x1 ;  /* 0x0000000003047211 */ /* 0x001fe400078c08ff */
[----:B------:R-:W-:Y:S01]  /*386d0*/  ISETP.LT.AND P1, PT, R21, c[0x0][0x17c], !P0 ;  /* 0x00005f0015007a0c */ /* 0x000fe20004721270 */
[----:B------:R0:W-:Y:S01]  /*386e0*/  @P3 STG.E.U16 [R8.64], R27 ;  /* 0x0000001b08003986 */ /* 0x0001e2000c10150a */
[----:B------:R-:W-:Y:S01]  /*386f0*/  LEA.HI.X.SX32 R5, R3, R2, 0x1, P6 ;  /* 0x0000000203057211 */ /* 0x000fe200030f0eff */
[----:B------:R-:W-:Y:S01]  /*38700*/  IMAD R3, R12, 0x4, R13 ;  /* 0x000000040c037824 */ /* 0x000fe200078e020d */
[----:B------:R-:W-:Y:S02]  /*38710*/  PRMT R6, R16, 0x7632, R6 ;  /* 0x0000763210067816 */ /* 0x000fe40000000006 */
[----:B0-----:R-:W-:-:S04]  /*38720*/  LEA R8, P6, R13, R0, 0x1 ;  /* 0x000000000d087211 */ /* 0x001fc800078c08ff */
[----:B------:R-:W-:Y:S01]  /*38730*/  LEA.HI.X.SX32 R9, R13, R2, 0x1, P6 ;  /* 0x000000020d097211 */ /* 0x000fe200030f0eff */
[C---:B------:R-:W-:Y:S01]  /*38740*/  IMAD R13, R12.reuse, 0x4, R3 ;  /* 0x000000040c0d7824 */ /* 0x040fe200078e0203 */
[----:B------:R-:W-:Y:S01]  /*38750*/  PRMT R7, R11, 0x7632, R7 ;  /* 0x000076320b077816 */ /* 0x000fe20000000007 */
[----:B------:R0:W-:Y:S02]  /*38760*/  @P1 STG.E.U16 [R4.64], R6 ;  /* 0x0000000604001986 */ /* 0x0001e4000c10150a */
[----:B------:R-:W-:-:S04]  /*38770*/  IMAD R11, R12, 0x4, R13 ;  /* 0x000000040c0b7824 */ /* 0x000fc800078e020d */
[C---:B------:R-:W-:Y:S01]  /*38780*/  IMAD R21, R12.reuse, 0x4, R11 ;  /* 0x000000040c157824 */ /* 0x040fe200078e020b */
[-C--:B------:R-:W-:Y:S02]  /*38790*/  LEA R10, P6, R11, R0.reuse, 0x1 ;  /* 0x000000000b0a7211 */ /* 0x080fe400078c08ff */
[C---:B0-----:R-:W-:Y:S01]  /*387a0*/  LEA R4, P1, R3.reuse, R0, 0x1 ;  /* 0x0000000003047211 */ /* 0x041fe200078208ff */
[----:B------:R0:W-:Y:S03]  /*387b0*/  @P2 STG.E.U16 [R8.64], R7 ;  /* 0x0000000708002986 */ /* 0x0001e6000c10150a */
[----:B------:R-:W-:Y:S01]  /*387c0*/  LEA.HI.X.SX32 R5, R3, R2, 0x1, P1 ;  /* 0x0000000203057211 */ /* 0x000fe200008f0eff */
[C---:B------:R-:W-:Y:S01]  /*387d0*/  IMAD R3, R12.reuse, 0x4, R21 ;  /* 0x000000040c037824 */ /* 0x040fe200078e0215 */
[----:B------:R-:W-:Y:S02]  /*387e0*/  LEA R16, P2, R13, R0, 0x1 ;  /* 0x000000000d107211 */ /* 0x000fe400078408ff */
[----:B------:R-:W-:Y:S01]  /*387f0*/  LEA.HI.X.SX32 R11, R11, R2, 0x1, P6 ;  /* 0x000000020b0b7211 */ /* 0x000fe200030f0eff */
[----:B------:R-:W-:Y:S01]  /*38800*/  IMAD R25, R12, 0x4, R3 ;  /* 0x000000040c197824 */ /* 0x000fe200078e0203 */
[----:B------:R-:W-:-:S02]  /*38810*/  LEA R12, P1, R3, R0, 0x1 ;  /* 0x00000000030c7211 */ /* 0x000fc400078208ff */
[----:B0-----:R-:W-:Y:S02]  /*38820*/  LEA R8, P6, R21, R0, 0x1 ;  /* 0x0000000015087211 */ /* 0x001fe400078c08ff */
[----:B------:R-:W-:Y:S02]  /*38830*/  ISETP.LT.AND P3, PT, R17, c[0x0][0x17c], !P0 ;  /* 0x00005f0011007a0c */ /* 0x000fe40004761270 */
[-C--:B------:R-:W-:Y:S02]  /*38840*/  LEA.HI.X.SX32 R17, R13, R2.reuse, 0x1, P2 ;  /* 0x000000020d117211 */ /* 0x080fe400010f0eff */
[-C--:B------:R-:W-:Y:S02]  /*38850*/  LEA.HI.X.SX32 R9, R21, R2.reuse, 0x1, P6 ;  /* 0x0000000215097211 */ /* 0x080fe400030f0eff */
[----:B------:R-:W-:Y:S02]  /*38860*/  LEA.HI.X.SX32 R13, R3, R2, 0x1, P1 ;  /* 0x00000002030d7211 */ /* 0x000fe400008f0eff */
[----:B------:R-:W-:-:S02]  /*38870*/  PRMT R7, R7, 0x7632, R7 ;  /* 0x0000763207077816 */ /* 0x000fc40000000007 */
[----:B------:R-:W-:Y:S02]  /*38880*/  PRMT R15, R15, 0x7632, R15 ;  /* 0x000076320f0f7816 */ /* 0x000fe4000000000f */
[----:B------:R-:W-:Y:S02]  /*38890*/  PRMT R19, R19, 0x7632, R19 ;  /* 0x0000763213137816 */ /* 0x000fe40000000013 */
[----:B------:R-:W-:Y:S02]  /*388a0*/  PRMT R6, R23, 0x7632, R6 ;  /* 0x0000763217067816 */ /* 0x000fe40000000006 */
[----:B--2---:R-:W-:Y:S02]  /*388b0*/  ISETP.LT.AND P2, PT, R20, c[0x0][0x17c], !P0 ;  /* 0x00005f0014007a0c */ /* 0x004fe40004741270 */
[----:B------:R-:W-:Y:S02]  /*388c0*/  LEA R20, P6, R25, R0, 0x1 ;  /* 0x0000000019147211 */ /* 0x000fe400078c08ff */
[----:B---3--:R-:W-:-:S02]  /*388d0*/  ISETP.LT.AND P1, PT, R28, c[0x0][0x17c], !P0 ;  /* 0x00005f001c007a0c */ /* 0x008fc40004721270 */
[----:B------:R-:W-:Y:S02]  /*388e0*/  LEA.HI.X.SX32 R21, R25, R2, 0x1, P6 ;  /* 0x0000000219157211 */ /* 0x000fe400030f0eff */
[----:B----4-:R-:W-:Y:S02]  /*388f0*/  ISETP.LT.AND P0, PT, R29, c[0x0][0x17c], !P0 ;  /* 0x00005f001d007a0c */ /* 0x010fe40004701270 */
[----:B------:R-:W-:-:S05]  /*38900*/  PRMT R2, R24, 0x7632, R2 ;  /* 0x0000763218027816 */ /* 0x000fca0000000002 */
[----:B------:R0:W-:Y:S04]  /*38910*/  @P5 STG.E.U16 [R4.64], R2 ;  /* 0x0000000204005986 */ /* 0x0001e8000c10150a */
[----:B------:R0:W-:Y:S04]  /*38920*/  @P4 STG.E.U16 [R16.64], R7 ;  /* 0x0000000710004986 */ /* 0x0001e8000c10150a */
[----:B------:R0:W-:Y:S04]  /*38930*/  @P3 STG.E.U16 [R10.64], R15 ;  /* 0x0000000f0a003986 */ /* 0x0001e8000c10150a */
[----:B------:R0:W-:Y:S04]  /*38940*/  @P2 STG.E.U16 [R8.64], R19 ;  /* 0x0000001308002986 */ /* 0x0001e8000c10150a */
[----:B------:R0:W-:Y:S01]  /*38950*/  @P1 STG.E.U16 [R12.64], R6 ;  /* 0x000000060c001986 */ /* 0x0001e2000c10150a */
[----:B------:R-:W-:Y:S05]  /*38960*/  @!P0 EXIT ;  /* 0x000000000000894d */ /* 0x000fea0003800000 */
[----:B0-----:R-:W-:-:S05]  /*38970*/  PRMT R10, R27, 0x7632, R10 ;  /* 0x000076321b0a7816 */ /* 0x001fca000000000a */
[----:B------:R-:W-:Y:S01]  /*38980*/  STG.E.U16 [R20.64], R10 ;  /* 0x0000000a14007986 */ /* 0x000fe2000c10150a */
[----:B------:R-:W-:Y:S05]  /*38990*/  EXIT ;  /* 0x000000000000794d */ /* 0x000fea0003800000 */
.L_x_4:
[----:B------:R-:W-:-:S00]  /*389a0*/  BRA `(.L_x_4) ;  /* 0xfffffff000007947 */ /* 0x000fc0000383ffff */
[----:B------:R-:W-:-:S00]  /*389b0*/  NOP ;  /* 0x0000000000007918 */ /* 0x000fc00000000000 */
        /* <DEDUP_REMOVED lines=12> */
.L_x_5:


//--------------------- .nv.shared.matmul_kernel  --------------------------
	.section	.nv.shared.matmul_kernel,"aw",@nobits
	.sectionflags	@""
	.align	16
